	.target	sm_90a

	.elftype	@"ET_EXEC"


//--------------------- .note.nv.tkinfo           --------------------------
	.section	.note.nv.tkinfo,"",@"SHT_NOTE"
	.sectionflags	@"SHF_NOTE_NV_TKINFO"
	.tkinfo
        /*0018*/ 	.word	0x00000002
        /*0030*/ 	.string	""
        /*0030*/ 	.string	"ptxas"
        /*0030*/ 	.string	"Cuda compilation tools, release 13.0, V13.0.88"
        /*0030*/ 	.string	"Build cuda_13.0.r13.0/compiler.36424714_0"
        /*0030*/ 	.string	"-arch sm_90a -m 64 "



//--------------------- .note.nv.cuinfo           --------------------------
	.section	.note.nv.cuinfo,"",@"SHT_NOTE"
	.sectionflags	@"SHF_NOTE_NV_CUINFO"
        /*0018*/ 	.short	0x0002
        /*001a*/ 	.short	0x005a
        /*001c*/ 	.short	0x0082
	.zero		2


//--------------------- .nv.info                  --------------------------
	.section	.nv.info,"",@"SHT_CUDA_INFO"
	.align	4


	//----- nvinfo : EIATTR_REGCOUNT
	.align		4
        /*0000*/ 	.byte	0x04, 0x2f
        /*0002*/ 	.short	(.L_12 - .L_11)
	.align		4
.L_11:
        /*0004*/ 	.word	index@(_ZN7cutlass13device_kernelINS_4gemm6kernel13GemmUniversalIN4cute5tupleIJiiiiEEENS1_10collective13CollectiveMmaINS1_37MainloopSm90TmaGmmaWarpSpecializedFP8ILi11ENS5_IJNS4_1CILi1EEESB_SB_EEENS1_35KernelTmaWarpSpecializedCooperativeEEENS5_IJNSA_ILi512EEENSA_ILi96EEENSA_ILi32EEEEEENS_12float_e4m3_tENS5_IJlSB_lEEESJ_SK_NS4_8TiledMMAINS4_8MMA_AtomIJNS4_4SM904GMMA30MMA_64x96x32_F32E4M3E4M3_SS_TNILNSO_7ScaleInE1ELSQ_1EEEEEENS4_6LayoutINS5_IJNSA_ILi2EEESB_SB_EEENS5_IJSB_NSA_ILi0EEESW_EEEEENS5_IJNS4_10UnderscoreESZ_SZ_EEEEENS4_13SM90_TMA_LOADENS4_14ComposedLayoutINS4_7SwizzleILi1ELi4ELi3EEENS4_18smem_ptr_flag_bitsILi8EEENST_INS5_IJNSA_ILi8EEESH_EEENS5_IJSH_SB_EEEEEEEvNS4_8identityES12_S1C_vS1D_EENS_8epilogue10collective6detail29Sm90TmaWarpSpecializedAdapterINS1G_15DefaultEpilogueISJ_SK_SK_NS1F_6thread17LinearCombinationISJ_Li1EffLNS1K_9ScaleType4KindE0ELNS_15FloatRoundStyleE2ESJ_EENS1_15EpilogueDefaultEEEEEvvEEEEvNT_6ParamsE)
        /*0008*/ 	.word	0x000000a8


	//----- nvinfo : EIATTR_FRAME_SIZE
	.align		4
.L_12:
        /*000c*/ 	.byte	0x04, 0x11
        /*000e*/ 	.short	(.L_14 - .L_13)
	.align		4
.L_13:
        /*0010*/ 	.word	index@(_ZN7cutlass13device_kernelINS_4gemm6kernel13GemmUniversalIN4cute5tupleIJiiiiEEENS1_10collective13CollectiveMmaINS1_37MainloopSm90TmaGmmaWarpSpecializedFP8ILi11ENS5_IJNS4_1CILi1EEESB_SB_EEENS1_35KernelTmaWarpSpecializedCooperativeEEENS5_IJNSA_ILi512EEENSA_ILi96EEENSA_ILi32EEEEEENS_12float_e4m3_tENS5_IJlSB_lEEESJ_SK_NS4_8TiledMMAINS4_8MMA_AtomIJNS4_4SM904GMMA30MMA_64x96x32_F32E4M3E4M3_SS_TNILNSO_7ScaleInE1ELSQ_1EEEEEENS4_6LayoutINS5_IJNSA_ILi2EEESB_SB_EEENS5_IJSB_NSA_ILi0EEESW_EEEEENS5_IJNS4_10UnderscoreESZ_SZ_EEEEENS4_13SM90_TMA_LOADENS4_14ComposedLayoutINS4_7SwizzleILi1ELi4ELi3EEENS4_18smem_ptr_flag_bitsILi8EEENST_INS5_IJNSA_ILi8EEESH_EEENS5_IJSH_SB_EEEEEEEvNS4_8identityES12_S1C_vS1D_EENS_8epilogue10collective6detail29Sm90TmaWarpSpecializedAdapterINS1G_15DefaultEpilogueISJ_SK_SK_NS1F_6thread17LinearCombinationISJ_Li1EffLNS1K_9ScaleType4KindE0ELNS_15FloatRoundStyleE2ESJ_EENS1_15EpilogueDefaultEEEEEvvEEEEvNT_6ParamsE)
        /*0014*/ 	.word	0x00000308


	//----- nvinfo : EIATTR_MIN_STACK_SIZE
	.align		4
.L_14:
        /*0018*/ 	.byte	0x04, 0x12
        /*001a*/ 	.short	(.L_16 - .L_15)
	.align		4
.L_15:
        /*001c*/ 	.word	index@(_ZN7cutlass13device_kernelINS_4gemm6kernel13GemmUniversalIN4cute5tupleIJiiiiEEENS1_10collective13CollectiveMmaINS1_37MainloopSm90TmaGmmaWarpSpecializedFP8ILi11ENS5_IJNS4_1CILi1EEESB_SB_EEENS1_35KernelTmaWarpSpecializedCooperativeEEENS5_IJNSA_ILi512EEENSA_ILi96EEENSA_ILi32EEEEEENS_12float_e4m3_tENS5_IJlSB_lEEESJ_SK_NS4_8TiledMMAINS4_8MMA_AtomIJNS4_4SM904GMMA30MMA_64x96x32_F32E4M3E4M3_SS_TNILNSO_7ScaleInE1ELSQ_1EEEEEENS4_6LayoutINS5_IJNSA_ILi2EEESB_SB_EEENS5_IJSB_NSA_ILi0EEESW_EEEEENS5_IJNS4_10UnderscoreESZ_SZ_EEEEENS4_13SM90_TMA_LOADENS4_14ComposedLayoutINS4_7SwizzleILi1ELi4ELi3EEENS4_18smem_ptr_flag_bitsILi8EEENST_INS5_IJNSA_ILi8EEESH_EEENS5_IJSH_SB_EEEEEEEvNS4_8identityES12_S1C_vS1D_EENS_8epilogue10collective6detail29Sm90TmaWarpSpecializedAdapterINS1G_15DefaultEpilogueISJ_SK_SK_NS1F_6thread17LinearCombinationISJ_Li1EffLNS1K_9ScaleType4KindE0ELNS_15FloatRoundStyleE2ESJ_EENS1_15EpilogueDefaultEEEEEvvEEEEvNT_6ParamsE)
        /*0020*/ 	.word	0x00000308
.L_16:


//--------------------- .nv.compat                --------------------------
	.section	.nv.compat,"",@"SHT_CUDA_COMPAT_INFO"
	.align	4
        /*0000*/ 	.byte	0x02, 0x09, 0x01, 0x00, 0x02, 0x02, 0x04, 0x00, 0x02, 0x05, 0x05, 0x00, 0x03, 0x07, 0x01, 0x01
        /*0010*/ 	.byte	0x02, 0x03, 0x01, 0x00, 0x02, 0x06, 0x01, 0x00, 0x04, 0x0b, 0x08, 0x00, 0x00, 0x00, 0x00, 0x00
        /*0020*/ 	.byte	0x00, 0x00, 0x00, 0x00


//--------------------- .nv.info._ZN7cutlass13device_kernelINS_4gemm6kernel13GemmUniversalIN4cute5tupleIJiiiiEEENS1_10collective13CollectiveMmaINS1_37MainloopSm90TmaGmmaWarpSpecializedFP8ILi11ENS5_IJNS4_1CILi1EEESB_SB_EEENS1_35KernelTmaWarpSpecializedCooperativeEEENS5_IJNSA_ILi512EEENSA_ILi96EEENSA_ILi32EEEEEENS_12float_e4m3_tENS5_IJlSB_lEEESJ_SK_NS4_8TiledMMAINS4_8MMA_AtomIJNS4_4SM904GMMA30MMA_64x96x32_F32E4M3E4M3_SS_TNILNSO_7ScaleInE1ELSQ_1EEEEEENS4_6LayoutINS5_IJNSA_ILi2EEESB_SB_EEENS5_IJSB_NSA_ILi0EEESW_EEEEENS5_IJNS4_10UnderscoreESZ_SZ_EEEEENS4_13SM90_TMA_LOADENS4_14ComposedLayoutINS4_7SwizzleILi1ELi4ELi3EEENS4_18smem_ptr_flag_bitsILi8EEENST_INS5_IJNSA_ILi8EEESH_EEENS5_IJSH_SB_EEEEEEEvNS4_8identityES12_S1C_vS1D_EENS_8epilogue10collective6detail29Sm90TmaWarpSpecializedAdapterINS1G_15DefaultEpilogueISJ_SK_SK_NS1F_6thread17LinearCombinationISJ_Li1EffLNS1K_9ScaleType4KindE0ELNS_15FloatRoundStyleE2ESJ_EENS1_15EpilogueDefaultEEEEEvvEEEEvNT_6ParamsE --------------------------
	.section	.nv.info._ZN7cutlass13device_kernelINS_4gemm6kernel13GemmUniversalIN4cute5tupleIJiiiiEEENS1_10collective13CollectiveMmaINS1_37MainloopSm90TmaGmmaWarpSpecializedFP8ILi11ENS5_IJNS4_1CILi1EEESB_SB_EEENS1_35KernelTmaWarpSpecializedCooperativeEEENS5_IJNSA_ILi512EEENSA_ILi96EEENSA_ILi32EEEEEENS_12float_e4m3_tENS5_IJlSB_lEEESJ_SK_NS4_8TiledMMAINS4_8MMA_AtomIJNS4_4SM904GMMA30MMA_64x96x32_F32E4M3E4M3_SS_TNILNSO_7ScaleInE1ELSQ_1EEEEEENS4_6LayoutINS5_IJNSA_ILi2EEESB_SB_EEENS5_IJSB_NSA_ILi0EEESW_EEEEENS5_IJNS4_10UnderscoreESZ_SZ_EEEEENS4_13SM90_TMA_LOADENS4_14ComposedLayoutINS4_7SwizzleILi1ELi4ELi3EEENS4_18smem_ptr_flag_bitsILi8EEENST_INS5_IJNSA_ILi8EEESH_EEENS5_IJSH_SB_EEEEEEEvNS4_8identityES12_S1C_vS1D_EENS_8epilogue10collective6detail29Sm90TmaWarpSpecializedAdapterINS1G_15DefaultEpilogueISJ_SK_SK_NS1F_6thread17LinearCombinationISJ_Li1EffLNS1K_9ScaleType4KindE0ELNS_15FloatRoundStyleE2ESJ_EENS1_15EpilogueDefaultEEEEEvvEEEEvNT_6ParamsE,"",@"SHT_CUDA_INFO"
	.sectionflags	@""
	.align	4


	//----- nvinfo : EIATTR_CUDA_API_VERSION
	.align		4
        /*0000*/ 	.byte	0x04, 0x37
        /*0002*/ 	.short	(.L_18 - .L_17)
.L_17:
        /*0004*/ 	.word	0x00000082


	//----- nvinfo : EIATTR_KPARAM_INFO
	.align		4
.L_18:
        /*0008*/ 	.byte	0x04, 0x17
        /*000a*/ 	.short	(.L_20 - .L_19)
.L_19:
        /*000c*/ 	.word	0x00000000
        /*0010*/ 	.short	0x0000
        /*0012*/ 	.short	0x0070
        /*0014*/ 	.byte	0x00, 0xf0, 0x01, 0x10


	//----- nvinfo : EIATTR_SPARSE_MMA_MASK
	.align		4
.L_20:
        /*0018*/ 	.byte	0x03, 0x50
        /*001a*/ 	.short	0x0000


	//----- nvinfo : EIATTR_MAXREG_COUNT
	.align		4
        /*001c*/ 	.byte	0x03, 0x1b
        /*001e*/ 	.short	0x00a8


	//----- nvinfo : EIATTR_NUM_BARRIERS
	.align		4
        /*0020*/ 	.byte	0x02, 0x4c
        /*0022*/ 	.byte	0x01
	.zero		1


	//----- nvinfo : EIATTR_ANNOTATIONS
	.align		4
        /*0024*/ 	.byte	0x04, 0x55
        /*0026*/ 	.short	(.L_22 - .L_21)


	//   ....[0]....
.L_21:
        /*0028*/ 	.word	0x00000001
        /*002c*/ 	.byte	0xc0, 0x06, 0x00, 0x00, 0x01, 0x00, 0x00, 0x00, 0xe0, 0x06, 0x00, 0x00, 0x01, 0x00, 0x00, 0x00
        /* <DEDUP_REMOVED lines=774> */
        /*309c*/ 	.byte	0xb0, 0x10, 0x02, 0x00, 0x01, 0x00, 0x00, 0x00, 0x00, 0x11, 0x02, 0x00


	//----- nvinfo : EIATTR_MERCURY_ISA_VERSION
	.align		4
.L_22:
        /*30a8*/ 	.byte	0x03, 0x5f
        /*30aa*/ 	.short	0x0101


	//----- nvinfo : EIATTR_INT_WARP_WIDE_INSTR_OFFSETS
	.align		4
        /*30ac*/ 	.byte	0x04, 0x31
        /*30ae*/ 	.short	(.L_24 - .L_23)


	//   ....[0]....
.L_23:
        /*30b0*/ 	.word	0x000005a0


	//   ....[1]....
        /*30b4*/ 	.word	0x000005c0


	//   ....[2]....
        /*30b8*/ 	.word	0x000006d0


	//----- nvinfo : EIATTR_COOP_GROUP_MASK_REGIDS
	.align		4
.L_24:
        /*30bc*/ 	.byte	0x04, 0x29
        /*30be*/ 	.short	(.L_26 - .L_25)


	//   ....[0]....
.L_25:
        /*30c0*/ 	.word	0xffffffff


	//   ....[1]....
        /*30c4*/ 	.word	0xffffffff


	//   ....[2]....
        /*30c8*/ 	.word	0xffffffff


	//   ....[3]....
        /*30cc*/ 	.word	0xffffffff


	//   ....[4]....
        /*30d0*/ 	.word	0xffffffff


	//----- nvinfo : EIATTR_COOP_GROUP_INSTR_OFFSETS
	.align		4
.L_26:
        /*30d4*/ 	.byte	0x04, 0x28
        /*30d6*/ 	.short	(.L_28 - .L_27)


	//   ....[0]....
.L_27:
        /*30d8*/ 	.word	0x00000070


	//   ....[1]....
        /*30dc*/ 	.word	0x00000080


	//   ....[2]....
        /*30e0*/ 	.word	0x000001a0


	//   ....[3]....
        /*30e4*/ 	.word	0x000004d0


	//   ....[4]....
        /*30e8*/ 	.word	0x000020c0


	//----- nvinfo : EIATTR_REG_RECONFIG
	.align		4
.L_28:
        /*30ec*/ 	.byte	0x01, 0x54
	.zero		2


	//----- nvinfo : EIATTR_MBARRIER_INSTR_OFFSETS
	.align		4
        /*30f0*/ 	.byte	0x04, 0x39
        /*30f2*/ 	.short	(.L_30 - .L_29)


	//   ....[0]....
.L_29:
        /*30f4*/ 	.word	0x00000340
        /*30f8*/ 	.word	0x000000ff
        /*30fc*/ 	.word	0x00000000
        /*3100*/ 	.short	0x0100
        /*3102*/ 	.byte	0x09
	.zero		1


	//   ....[1]....
        /*3104*/ 	.word	0x00000350
        /*3108*/ 	.word	0x000000ff
        /*310c*/ 	.word	0x00000058
        /*3110*/ 	.short	0x0100
        /*3112*/ 	.byte	0x09
	.zero		1


	//   ....[2]....
        /*3114*/ 	.word	0x00000360
        /*3118*/ 	.word	0x000000ff
        /*311c*/ 	.word	0x00000008
        /*3120*/ 	.short	0x0100
        /*3122*/ 	.byte	0x09
	.zero		1


	//   ....[3]....
        /*3124*/ 	.word	0x00000370
        /*3128*/ 	.word	0x000000ff
        /*312c*/ 	.word	0x00000060
        /*3130*/ 	.short	0x0100
        /*3132*/ 	.byte	0x09
	.zero		1


	//   ....[4]....
        /*3134*/ 	.word	0x00000380
        /*3138*/ 	.word	0x000000ff
        /*313c*/ 	.word	0x00000010
        /*3140*/ 	.short	0x0100
        /*3142*/ 	.byte	0x09
	.zero		1


	//   ....[5]....
        /*3144*/ 	.word	0x00000390
        /*3148*/ 	.word	0x000000ff
        /*314c*/ 	.word	0x00000068
        /*3150*/ 	.short	0x0100
        /*3152*/ 	.byte	0x09
	.zero		1


	//   ....[6]....
        /*3154*/ 	.word	0x000003a0
        /*3158*/ 	.word	0x000000ff
        /*315c*/ 	.word	0x00000018
        /*3160*/ 	.short	0x0100
        /*3162*/ 	.byte	0x09
	.zero		1


	//   ....[7]....
        /*3164*/ 	.word	0x000003b0
        /*3168*/ 	.word	0x000000ff
        /*316c*/ 	.word	0x00000070
        /*3170*/ 	.short	0x0100
        /*3172*/ 	.byte	0x09
	.zero		1


	//   ....[8]....
        /*3174*/ 	.word	0x000003c0
        /*3178*/ 	.word	0x000000ff
        /*317c*/ 	.word	0x00000020
        /*3180*/ 	.short	0x0100
        /*3182*/ 	.byte	0x09
	.zero		1


	//   ....[9]....
        /*3184*/ 	.word	0x000003d0
        /*3188*/ 	.word	0x000000ff
        /*318c*/ 	.word	0x00000078
        /*3190*/ 	.short	0x0100
        /*3192*/ 	.byte	0x09
	.zero		1


	//   ....[10]....
        /*3194*/ 	.word	0x000003e0
        /*3198*/ 	.word	0x000000ff
        /*319c*/ 	.word	0x00000028
        /*31a0*/ 	.short	0x0100
        /*31a2*/ 	.byte	0x09
	.zero		1


	//   ....[11]....
        /*31a4*/ 	.word	0x000003f0
        /*31a8*/ 	.word	0x000000ff
        /*31ac*/ 	.word	0x00000080
        /*31b0*/ 	.short	0x0100
        /*31b2*/ 	.byte	0x09
	.zero		1


	//   ....[12]....
        /*31b4*/ 	.word	0x00000400
        /*31b8*/ 	.word	0x000000ff
        /*31bc*/ 	.word	0x00000030
        /*31c0*/ 	.short	0x0100
        /*31c2*/ 	.byte	0x09
	.zero		1


	//   ....[13]....
        /*31c4*/ 	.word	0x00000410
        /*31c8*/ 	.word	0x000000ff
        /*31cc*/ 	.word	0x00000088
        /*31d0*/ 	.short	0x0100
        /*31d2*/ 	.byte	0x09
	.zero		1


	//   ....[14]....
        /*31d4*/ 	.word	0x00000420
        /*31d8*/ 	.word	0x000000ff
        /*31dc*/ 	.word	0x00000038
        /*31e0*/ 	.short	0x0100
        /*31e2*/ 	.byte	0x09
	.zero		1


	//   ....[15]....
        /*31e4*/ 	.word	0x00000430
        /*31e8*/ 	.word	0x000000ff
        /*31ec*/ 	.word	0x00000090
        /*31f0*/ 	.short	0x0100
        /*31f2*/ 	.byte	0x09
	.zero		1


	//   ....[16]....
        /*31f4*/ 	.word	0x00000440
        /*31f8*/ 	.word	0x000000ff
        /*31fc*/ 	.word	0x00000040
        /*3200*/ 	.short	0x0100
        /*3202*/ 	.byte	0x09
	.zero		1


	//   ....[17]....
        /*3204*/ 	.word	0x00000450
        /*3208*/ 	.word	0x000000ff
        /*320c*/ 	.word	0x00000098
        /*3210*/ 	.short	0x0100
        /*3212*/ 	.byte	0x09
	.zero		1


	//   ....[18]....
        /*3214*/ 	.word	0x00000460
        /*3218*/ 	.word	0x000000ff
        /*321c*/ 	.word	0x00000048
        /*3220*/ 	.short	0x0100
        /*3222*/ 	.byte	0x09
	.zero		1


	//   ....[19]....
        /*3224*/ 	.word	0x00000470
        /*3228*/ 	.word	0x000000ff
        /*322c*/ 	.word	0x000000a0
        /*3230*/ 	.short	0x0100
        /*3232*/ 	.byte	0x09
	.zero		1


	//   ....[20]....
        /*3234*/ 	.word	0x00000480
        /*3238*/ 	.word	0x000000ff
        /*323c*/ 	.word	0x00000050
        /*3240*/ 	.short	0x0100
        /*3242*/ 	.byte	0x09
	.zero		1


	//   ....[21]....
        /*3244*/ 	.word	0x00000490
        /*3248*/ 	.word	0x000000ff
        /*324c*/ 	.word	0x000000a8
        /*3250*/ 	.short	0x0100
        /*3252*/ 	.byte	0x09
	.zero		1


	//   ....[22]....
        /*3254*/ 	.word	0x00000700
        /*3258*/ 	.word	0x000000ff
        /*325c*/ 	.word	0x000000c0
        /*3260*/ 	.short	0x0100
        /*3262*/ 	.byte	0x06
	.zero		1


	//   ....[23]....
        /*3264*/ 	.word	0x00000710
        /*3268*/ 	.word	0x000000ff
        /*326c*/ 	.word	0x000000c8
        /*3270*/ 	.short	0x0100
        /*3272*/ 	.byte	0x06
	.zero		1


	//   ....[24]....
        /*3274*/ 	.word	0x000024b0
        /*3278*/ 	.word	0x000000ff
        /*327c*/ 	.word	0x00000000
        /*3280*/ 	.short	0x010a
        /*3282*/ 	.byte	0x07
	.zero		1


	//   ....[25]....
        /*3284*/ 	.word	0x00002510
        /*3288*/ 	.word	0x000000ff
        /*328c*/ 	.word	0x00000000
        /*3290*/ 	.short	0x010a
        /*3292*/ 	.byte	0x07
	.zero		1


	//   ....[26]....
        /*3294*/ 	.word	0x00004960
        /*3298*/ 	.word	0x000000ff
        /*329c*/ 	.word	0x00000000
        /*32a0*/ 	.short	0x010a
        /*32a2*/ 	.byte	0x09
	.zero		1


	//   ....[27]....
        /*32a4*/ 	.word	0x000049a0
        /*32a8*/ 	.word	0x000000ff
        /*32ac*/ 	.word	0x00000000
        /*32b0*/ 	.short	0x010a
        /*32b2*/ 	.byte	0x09
	.zero		1


	//   ....[28]....
        /*32b4*/ 	.word	0x00006e30
        /*32b8*/ 	.word	0x000000ff
        /*32bc*/ 	.word	0x00000000
        /*32c0*/ 	.short	0x0101
        /*32c2*/ 	.byte	0x08
	.zero		1


	//   ....[29]....
        /*32c4*/ 	.word	0x00009440
        /*32c8*/ 	.word	0x000000ff
        /*32cc*/ 	.word	0x00000000
        /*32d0*/ 	.short	0x0101
        /*32d2*/ 	.byte	0x08
	.zero		1


	//   ....[30]....
        /*32d4*/ 	.word	0x0001ff20
        /*32d8*/ 	.word	0x0000000e
        /*32dc*/ 	.word	0x00000058
        /*32e0*/ 	.short	0x010a
        /*32e2*/ 	.byte	0x3f
	.zero		1


	//   ....[31]....
        /*32e4*/ 	.word	0x000202b0
        /*32e8*/ 	.word	0x00000004
        /*32ec*/ 	.word	0x000000c8
        /*32f0*/ 	.short	0x0101
        /*32f2*/ 	.byte	0x3f
	.zero		1


	//   ....[32]....
        /*32f4*/ 	.word	0x00020a60
        /*32f8*/ 	.word	0x00000007
        /*32fc*/ 	.word	0x00000000
        /*3300*/ 	.short	0x010a
        /*3302*/ 	.byte	0x3f
	.zero		1


	//   ....[33]....
        /*3304*/ 	.word	0x00020ae0
        /*3308*/ 	.word	0x00000009
        /*330c*/ 	.word	0x00000000
        /*3310*/ 	.short	0x010a
        /*3312*/ 	.byte	0x3f
	.zero		1


	//   ....[34]....
        /*3314*/ 	.word	0x00020b70
        /*3318*/ 	.word	0x00000006
        /*331c*/ 	.word	0x00000000
        /*3320*/ 	.short	0x010a
        /*3322*/ 	.byte	0x3f
	.zero		1


	//   ....[35]....
        /*3324*/ 	.word	0x00020c00
        /*3328*/ 	.word	0x00000009
        /*332c*/ 	.word	0x00000000
        /*3330*/ 	.short	0x010a
        /*3332*/ 	.byte	0x3f
	.zero		1


	//   ....[36]....
        /*3334*/ 	.word	0x00020c90
        /*3338*/ 	.word	0x00000006
        /*333c*/ 	.word	0x00000000
        /*3340*/ 	.short	0x010a
        /*3342*/ 	.byte	0x3f
	.zero		1


	//   ....[37]....
        /*3344*/ 	.word	0x00020d20
        /*3348*/ 	.word	0x00000009
        /*334c*/ 	.word	0x00000000
        /*3350*/ 	.short	0x010a
        /*3352*/ 	.byte	0x3f
	.zero		1


	//   ....[38]....
        /*3354*/ 	.word	0x00020db0
        /*3358*/ 	.word	0x00000006
        /*335c*/ 	.word	0x00000000
        /*3360*/ 	.short	0x010a
        /*3362*/ 	.byte	0x3f
	.zero		1


	//   ....[39]....
        /*3364*/ 	.word	0x00020e40
        /*3368*/ 	.word	0x00000009
        /*336c*/ 	.word	0x00000000
        /*3370*/ 	.short	0x010a
        /*3372*/ 	.byte	0x3f
	.zero		1


	//   ....[40]....
        /*3374*/ 	.word	0x00020ed0
        /*3378*/ 	.word	0x00000006
        /*337c*/ 	.word	0x00000000
        /*3380*/ 	.short	0x010a
        /*3382*/ 	.byte	0x3f
	.zero		1


	//   ....[41]....
        /*3384*/ 	.word	0x00020f60
        /*3388*/ 	.word	0x00000009
        /*338c*/ 	.word	0x00000000
        /*3390*/ 	.short	0x010a
        /*3392*/ 	.byte	0x3f
	.zero		1


	//   ....[42]....
        /*3394*/ 	.word	0x00020ff0
        /*3398*/ 	.word	0x00000003
        /*339c*/ 	.word	0x00000000
        /*33a0*/ 	.short	0x010a
        /*33a2*/ 	.byte	0x3f
	.zero		1


	//   ....[43]....
        /*33a4*/ 	.word	0x00021060
        /*33a8*/ 	.word	0x00000003
        /*33ac*/ 	.word	0x00000000
        /*33b0*/ 	.short	0x010a
        /*33b2*/ 	.byte	0x3f
	.zero		1


	//   ....[44]....
        /*33b4*/ 	.word	0x000210d0
        /*33b8*/ 	.word	0x00000000
        /*33bc*/ 	.word	0x00000000
        /*33c0*/ 	.short	0x010a
        /*33c2*/ 	.byte	0x3f
	.zero		1


	//   ....[45]....
        /*33c4*/ 	.word	0x000211b0
        /*33c8*/ 	.word	0x0000000e
        /*33cc*/ 	.word	0x00000058
        /*33d0*/ 	.short	0x010a
        /*33d2*/ 	.byte	0x3f
	.zero		1


	//   ....[46]....
        /*33d4*/ 	.word	0x00021290
        /*33d8*/ 	.word	0x00000007
        /*33dc*/ 	.word	0x00000000
        /*33e0*/ 	.short	0x010a
        /*33e2*/ 	.byte	0x3f
	.zero		1


	//   ....[47]....
        /*33e4*/ 	.word	0x000212e0
        /*33e8*/ 	.word	0x00000009
        /*33ec*/ 	.word	0x00000000
        /*33f0*/ 	.short	0x010a
        /*33f2*/ 	.byte	0x3f
	.zero		1


	//   ....[48]....
        /*33f4*/ 	.word	0x00021330
        /*33f8*/ 	.word	0x00000006
        /*33fc*/ 	.word	0x00000000
        /*3400*/ 	.short	0x010a
        /*3402*/ 	.byte	0x3f
	.zero		1


	//   ....[49]....
        /*3404*/ 	.word	0x00021380
        /*3408*/ 	.word	0x00000009
        /*340c*/ 	.word	0x00000000
        /*3410*/ 	.short	0x010a
        /*3412*/ 	.byte	0x3f
	.zero		1


	//   ....[50]....
        /*3414*/ 	.word	0x000213d0
        /*3418*/ 	.word	0x00000006
        /*341c*/ 	.word	0x00000000
        /*3420*/ 	.short	0x010a
        /*3422*/ 	.byte	0x3f
	.zero		1


	//   ....[51]....
        /*3424*/ 	.word	0x00021420
        /*3428*/ 	.word	0x00000009
        /*342c*/ 	.word	0x00000000
        /*3430*/ 	.short	0x010a
        /*3432*/ 	.byte	0x3f
	.zero		1


	//   ....[52]....
        /*3434*/ 	.word	0x00021470
        /*3438*/ 	.word	0x00000006
        /*343c*/ 	.word	0x00000000
        /*3440*/ 	.short	0x010a
        /*3442*/ 	.byte	0x3f
	.zero		1


	//   ....[53]....
        /*3444*/ 	.word	0x000214c0
        /*3448*/ 	.word	0x00000009
        /*344c*/ 	.word	0x00000000
        /*3450*/ 	.short	0x010a
        /*3452*/ 	.byte	0x3f
	.zero		1


	//   ....[54]....
        /*3454*/ 	.word	0x00021510
        /*3458*/ 	.word	0x00000006
        /*345c*/ 	.word	0x00000000
        /*3460*/ 	.short	0x010a
        /*3462*/ 	.byte	0x3f
	.zero		1


	//   ....[55]....
        /*3464*/ 	.word	0x00021560
        /*3468*/ 	.word	0x00000009
        /*346c*/ 	.word	0x00000000
        /*3470*/ 	.short	0x010a
        /*3472*/ 	.byte	0x3f
	.zero		1


	//----- nvinfo : EIATTR_NUM_MBARRIERS
	.align		4
.L_30:
        /*3474*/ 	.byte	0x03, 0x38
        /*3476*/ 	.short	0x0018


	//----- nvinfo : EIATTR_EXIT_INSTR_OFFSETS
	.align		4
        /*3478*/ 	.byte	0x04, 0x1c
        /*347a*/ 	.short	(.L_32 - .L_31)


	//   ....[0]....
.L_31:
        /*347c*/ 	.word	0x00000770


	//   ....[1]....
        /*3480*/ 	.word	0x000010d0


	//   ....[2]....
        /*3484*/ 	.word	0x0001f520


	//   ....[3]....
        /*3488*/ 	.word	0x0001fbb0


	//   ....[4]....
        /*348c*/ 	.word	0x00021040


	//----- nvinfo : EIATTR_MAX_THREADS
	.align		4
.L_32:
        /*3490*/ 	.byte	0x04, 0x05
        /*3492*/ 	.short	(.L_34 - .L_33)
.L_33:
        /*3494*/ 	.word	0x00000180
        /*3498*/ 	.word	0x00000001
        /*349c*/ 	.word	0x00000001


	//----- nvinfo : EIATTR_CRS_STACK_SIZE
	.align		4
.L_34:
        /*34a0*/ 	.byte	0x04, 0x1e
        /*34a2*/ 	.short	(.L_36 - .L_35)
.L_35:
        /*34a4*/ 	.word	0x00000000


	//----- nvinfo : EIATTR_CBANK_PARAM_SIZE
	.align		4
.L_36:
        /*34a8*/ 	.byte	0x03, 0x19
        /*34aa*/ 	.short	0x0470


	//----- nvinfo : EIATTR_PARAM_CBANK
	.align		4
        /*34ac*/ 	.byte	0x04, 0x0a
        /*34ae*/ 	.short	(.L_38 - .L_37)
	.align		4
.L_37:
        /*34b0*/ 	.word	index@(.nv.constant0._ZN7cutlass13device_kernelINS_4gemm6kernel13GemmUniversalIN4cute5tupleIJiiiiEEENS1_10collective13CollectiveMmaINS1_37MainloopSm90TmaGmmaWarpSpecializedFP8ILi11ENS5_IJNS4_1CILi1EEESB_SB_EEENS1_35KernelTmaWarpSpecializedCooperativeEEENS5_IJNSA_ILi512EEENSA_ILi96EEENSA_ILi32EEEEEENS_12float_e4m3_tENS5_IJlSB_lEEESJ_SK_NS4_8TiledMMAINS4_8MMA_AtomIJNS4_4SM904GMMA30MMA_64x96x32_F32E4M3E4M3_SS_TNILNSO_7ScaleInE1ELSQ_1EEEEEENS4_6LayoutINS5_IJNSA_ILi2EEESB_SB_EEENS5_IJSB_NSA_ILi0EEESW_EEEEENS5_IJNS4_10UnderscoreESZ_SZ_EEEEENS4_13SM90_TMA_LOADENS4_14ComposedLayoutINS4_7SwizzleILi1ELi4ELi3EEENS4_18smem_ptr_flag_bitsILi8EEENST_INS5_IJNSA_ILi8EEESH_EEENS5_IJSH_SB_EEEEEEEvNS4_8identityES12_S1C_vS1D_EENS_8epilogue10collective6detail29Sm90TmaWarpSpecializedAdapterINS1G_15DefaultEpilogueISJ_SK_SK_NS1F_6thread17LinearCombinationISJ_Li1EffLNS1K_9ScaleType4KindE0ELNS_15FloatRoundStyleE2ESJ_EENS1_15EpilogueDefaultEEEEEvvEEEEvNT_6ParamsE)
        /*34b4*/ 	.short	0x0210
        /*34b6*/ 	.short	0x0470


	//----- nvinfo : EIATTR_SW_WAR
	.align		4
.L_38:
        /*34b8*/ 	.byte	0x04, 0x36
        /*34ba*/ 	.short	(.L_40 - .L_39)
.L_39:
        /*34bc*/ 	.word	0x00000008
.L_40:


//--------------------- .nv.callgraph             --------------------------
	.section	.nv.callgraph,"",@"SHT_CUDA_CALLGRAPH"
	.align	4
	.sectionentsize	8
	.align		4
        /*0000*/ 	.word	0x00000000
	.align		4
        /*0004*/ 	.word	0xffffffff
	.align		4
        /*0008*/ 	.word	0x00000000
	.align		4
        /*000c*/ 	.word	0xfffffffe
	.align		4
        /*0010*/ 	.word	0x00000000
	.align		4
        /*0014*/ 	.word	0xfffffffd
	.align		4
        /*0018*/ 	.word	0x00000000
	.align		4
        /*001c*/ 	.word	0xfffffffc


//--------------------- .nv.constant4             --------------------------
	.section	.nv.constant4,"a",@progbits
	.align	8
	.align		8
.nv.constant4:
        /*0000*/ 	.dword	_ZN40_INTERNAL_943d15c7_4_k_cu_1508edda_185884cuda3std3__45__cpo5beginE
	.align		8
        /*0008*/ 	.dword	_ZN40_INTERNAL_943d15c7_4_k_cu_1508edda_185884cuda3std3__45__cpo3endE
	.align		8
        /*0010*/ 	.dword	_ZN40_INTERNAL_943d15c7_4_k_cu_1508edda_185884cuda3std3__45__cpo6cbeginE
	.align		8
        /*0018*/ 	.dword	_ZN40_INTERNAL_943d15c7_4_k_cu_1508edda_185884cuda3std3__45__cpo4cendE
	.align		8
        /*0020*/ 	.dword	_ZN40_INTERNAL_943d15c7_4_k_cu_1508edda_185884cuda3std3__442_GLOBAL__N__943d15c7_4_k_cu_1508edda_185886ignoreE
	.align		8
        /*0028*/ 	.dword	_ZN40_INTERNAL_943d15c7_4_k_cu_1508edda_185884cuda3std3__419piecewise_constructE
	.align		8
        /*0030*/ 	.dword	_ZN40_INTERNAL_943d15c7_4_k_cu_1508edda_185884cuda3std3__48in_placeE
	.align		8
        /*0038*/ 	.dword	_ZN40_INTERNAL_943d15c7_4_k_cu_1508edda_185884cuda3std6ranges3__45__cpo4swapE
	.align		8
        /*0040*/ 	.dword	_ZN40_INTERNAL_943d15c7_4_k_cu_1508edda_185884cuda3std6ranges3__45__cpo9iter_moveE
	.align		8
        /*0048*/ 	.dword	_ZN40_INTERNAL_943d15c7_4_k_cu_1508edda_185884cute7productE
	.align		8
        /*0050*/ 	.dword	_ZN40_INTERNAL_943d15c7_4_k_cu_1508edda_185884cute1_E


//--------------------- .text._ZN7cutlass13device_kernelINS_4gemm6kernel13GemmUniversalIN4cute5tupleIJiiiiEEENS1_10collective13CollectiveMmaINS1_37MainloopSm90TmaGmmaWarpSpecializedFP8ILi11ENS5_IJNS4_1CILi1EEESB_SB_EEENS1_35KernelTmaWarpSpecializedCooperativeEEENS5_IJNSA_ILi512EEENSA_ILi96EEENSA_ILi32EEEEEENS_12float_e4m3_tENS5_IJlSB_lEEESJ_SK_NS4_8TiledMMAINS4_8MMA_AtomIJNS4_4SM904GMMA30MMA_64x96x32_F32E4M3E4M3_SS_TNILNSO_7ScaleInE1ELSQ_1EEEEEENS4_6LayoutINS5_IJNSA_ILi2EEESB_SB_EEENS5_IJSB_NSA_ILi0EEESW_EEEEENS5_IJNS4_10UnderscoreESZ_SZ_EEEEENS4_13SM90_TMA_LOADENS4_14ComposedLayoutINS4_7SwizzleILi1ELi4ELi3EEENS4_18smem_ptr_flag_bitsILi8EEENST_INS5_IJNSA_ILi8EEESH_EEENS5_IJSH_SB_EEEEEEEvNS4_8identityES12_S1C_vS1D_EENS_8epilogue10collective6detail29Sm90TmaWarpSpecializedAdapterINS1G_15DefaultEpilogueISJ_SK_SK_NS1F_6thread17LinearCombinationISJ_Li1EffLNS1K_9ScaleType4KindE0ELNS_15FloatRoundStyleE2ESJ_EENS1_15EpilogueDefaultEEEEEvvEEEEvNT_6ParamsE --------------------------
	.section	.text._ZN7cutlass13device_kernelINS_4gemm6kernel13GemmUniversalIN4cute5tupleIJiiiiEEENS1_10collective13CollectiveMmaINS1_37MainloopSm90TmaGmmaWarpSpecializedFP8ILi11ENS5_IJNS4_1CILi1EEESB_SB_EEENS1_35KernelTmaWarpSpecializedCooperativeEEENS5_IJNSA_ILi512EEENSA_ILi96EEENSA_ILi32EEEEEENS_12float_e4m3_tENS5_IJlSB_lEEESJ_SK_NS4_8TiledMMAINS4_8MMA_AtomIJNS4_4SM904GMMA30MMA_64x96x32_F32E4M3E4M3_SS_TNILNSO_7ScaleInE1ELSQ_1EEEEEENS4_6LayoutINS5_IJNSA_ILi2EEESB_SB_EEENS5_IJSB_NSA_ILi0EEESW_EEEEENS5_IJNS4_10UnderscoreESZ_SZ_EEEEENS4_13SM90_TMA_LOADENS4_14ComposedLayoutINS4_7SwizzleILi1ELi4ELi3EEENS4_18smem_ptr_flag_bitsILi8EEENST_INS5_IJNSA_ILi8EEESH_EEENS5_IJSH_SB_EEEEEEEvNS4_8identityES12_S1C_vS1D_EENS_8epilogue10collective6detail29Sm90TmaWarpSpecializedAdapterINS1G_15DefaultEpilogueISJ_SK_SK_NS1F_6thread17LinearCombinationISJ_Li1EffLNS1K_9ScaleType4KindE0ELNS_15FloatRoundStyleE2ESJ_EENS1_15EpilogueDefaultEEEEEvvEEEEvNT_6ParamsE,"ax",@progbits
	.align	128
.text._ZN7cutlass13device_kernelINS_4gemm6kernel13GemmUniversalIN4cute5tupleIJiiiiEEENS1_10collective13CollectiveMmaINS1_37MainloopSm90TmaGmmaWarpSpecializedFP8ILi11ENS5_IJNS4_1CILi1EEESB_SB_EEENS1_35KernelTmaWarpSpecializedCooperativeEEENS5_IJNSA_ILi512EEENSA_ILi96EEENSA_ILi32EEEEEENS_12float_e4m3_tENS5_IJlSB_lEEESJ_SK_NS4_8TiledMMAINS4_8MMA_AtomIJNS4_4SM904GMMA30MMA_64x96x32_F32E4M3E4M3_SS_TNILNSO_7ScaleInE1ELSQ_1EEEEEENS4_6LayoutINS5_IJNSA_ILi2EEESB_SB_EEENS5_IJSB_NSA_ILi0EEESW_EEEEENS5_IJNS4_10UnderscoreESZ_SZ_EEEEENS4_13SM90_TMA_LOADENS4_14ComposedLayoutINS4_7SwizzleILi1ELi4ELi3EEENS4_18smem_ptr_flag_bitsILi8EEENST_INS5_IJNSA_ILi8EEESH_EEENS5_IJSH_SB_EEEEEEEvNS4_8identityES12_S1C_vS1D_EENS_8epilogue10collective6detail29Sm90TmaWarpSpecializedAdapterINS1G_15DefaultEpilogueISJ_SK_SK_NS1F_6thread17LinearCombinationISJ_Li1EffLNS1K_9ScaleType4KindE0ELNS_15FloatRoundStyleE2ESJ_EENS1_15EpilogueDefaultEEEEEvvEEEEvNT_6ParamsE:
        .type           _ZN7cutlass13device_kernelINS_4gemm6kernel13GemmUniversalIN4cute5tupleIJiiiiEEENS1_10collective13CollectiveMmaINS1_37MainloopSm90TmaGmmaWarpSpecializedFP8ILi11ENS5_IJNS4_1CILi1EEESB_SB_EEENS1_35KernelTmaWarpSpecializedCooperativeEEENS5_IJNSA_ILi512EEENSA_ILi96EEENSA_ILi32EEEEEENS_12float_e4m3_tENS5_IJlSB_lEEESJ_SK_NS4_8TiledMMAINS4_8MMA_AtomIJNS4_4SM904GMMA30MMA_64x96x32_F32E4M3E4M3_SS_TNILNSO_7ScaleInE1ELSQ_1EEEEEENS4_6LayoutINS5_IJNSA_ILi2EEESB_SB_EEENS5_IJSB_NSA_ILi0EEESW_EEEEENS5_IJNS4_10UnderscoreESZ_SZ_EEEEENS4_13SM90_TMA_LOADENS4_14ComposedLayoutINS4_7SwizzleILi1ELi4ELi3EEENS4_18smem_ptr_flag_bitsILi8EEENST_INS5_IJNSA_ILi8EEESH_EEENS5_IJSH_SB_EEEEEEEvNS4_8identityES12_S1C_vS1D_EENS_8epilogue10collective6detail29Sm90TmaWarpSpecializedAdapterINS1G_15DefaultEpilogueISJ_SK_SK_NS1F_6thread17LinearCombinationISJ_Li1EffLNS1K_9ScaleType4KindE0ELNS_15FloatRoundStyleE2ESJ_EENS1_15EpilogueDefaultEEEEEvvEEEEvNT_6ParamsE,@function
        .size           _ZN7cutlass13device_kernelINS_4gemm6kernel13GemmUniversalIN4cute5tupleIJiiiiEEENS1_10collective13CollectiveMmaINS1_37MainloopSm90TmaGmmaWarpSpecializedFP8ILi11ENS5_IJNS4_1CILi1EEESB_SB_EEENS1_35KernelTmaWarpSpecializedCooperativeEEENS5_IJNSA_ILi512EEENSA_ILi96EEENSA_ILi32EEEEEENS_12float_e4m3_tENS5_IJlSB_lEEESJ_SK_NS4_8TiledMMAINS4_8MMA_AtomIJNS4_4SM904GMMA30MMA_64x96x32_F32E4M3E4M3_SS_TNILNSO_7ScaleInE1ELSQ_1EEEEEENS4_6LayoutINS5_IJNSA_ILi2EEESB_SB_EEENS5_IJSB_NSA_ILi0EEESW_EEEEENS5_IJNS4_10UnderscoreESZ_SZ_EEEEENS4_13SM90_TMA_LOADENS4_14ComposedLayoutINS4_7SwizzleILi1ELi4ELi3EEENS4_18smem_ptr_flag_bitsILi8EEENST_INS5_IJNSA_ILi8EEESH_EEENS5_IJSH_SB_EEEEEEEvNS4_8identityES12_S1C_vS1D_EENS_8epilogue10collective6detail29Sm90TmaWarpSpecializedAdapterINS1G_15DefaultEpilogueISJ_SK_SK_NS1F_6thread17LinearCombinationISJ_Li1EffLNS1K_9ScaleType4KindE0ELNS_15FloatRoundStyleE2ESJ_EENS1_15EpilogueDefaultEEEEEvvEEEEvNT_6ParamsE,(.L_x_136 - _ZN7cutlass13device_kernelINS_4gemm6kernel13GemmUniversalIN4cute5tupleIJiiiiEEENS1_10collective13CollectiveMmaINS1_37MainloopSm90TmaGmmaWarpSpecializedFP8ILi11ENS5_IJNS4_1CILi1EEESB_SB_EEENS1_35KernelTmaWarpSpecializedCooperativeEEENS5_IJNSA_ILi512EEENSA_ILi96EEENSA_ILi32EEEEEENS_12float_e4m3_tENS5_IJlSB_lEEESJ_SK_NS4_8TiledMMAINS4_8MMA_AtomIJNS4_4SM904GMMA30MMA_64x96x32_F32E4M3E4M3_SS_TNILNSO_7ScaleInE1ELSQ_1EEEEEENS4_6LayoutINS5_IJNSA_ILi2EEESB_SB_EEENS5_IJSB_NSA_ILi0EEESW_EEEEENS5_IJNS4_10UnderscoreESZ_SZ_EEEEENS4_13SM90_TMA_LOADENS4_14ComposedLayoutINS4_7SwizzleILi1ELi4ELi3EEENS4_18smem_ptr_flag_bitsILi8EEENST_INS5_IJNSA_ILi8EEESH_EEENS5_IJSH_SB_EEEEEEEvNS4_8identityES12_S1C_vS1D_EENS_8epilogue10collective6detail29Sm90TmaWarpSpecializedAdapterINS1G_15DefaultEpilogueISJ_SK_SK_NS1F_6thread17LinearCombinationISJ_Li1EffLNS1K_9ScaleType4KindE0ELNS_15FloatRoundStyleE2ESJ_EENS1_15EpilogueDefaultEEEEEvvEEEEvNT_6ParamsE)
        .other          _ZN7cutlass13device_kernelINS_4gemm6kernel13GemmUniversalIN4cute5tupleIJiiiiEEENS1_10collective13CollectiveMmaINS1_37MainloopSm90TmaGmmaWarpSpecializedFP8ILi11ENS5_IJNS4_1CILi1EEESB_SB_EEENS1_35KernelTmaWarpSpecializedCooperativeEEENS5_IJNSA_ILi512EEENSA_ILi96EEENSA_ILi32EEEEEENS_12float_e4m3_tENS5_IJlSB_lEEESJ_SK_NS4_8TiledMMAINS4_8MMA_AtomIJNS4_4SM904GMMA30MMA_64x96x32_F32E4M3E4M3_SS_TNILNSO_7ScaleInE1ELSQ_1EEEEEENS4_6LayoutINS5_IJNSA_ILi2EEESB_SB_EEENS5_IJSB_NSA_ILi0EEESW_EEEEENS5_IJNS4_10UnderscoreESZ_SZ_EEEEENS4_13SM90_TMA_LOADENS4_14ComposedLayoutINS4_7SwizzleILi1ELi4ELi3EEENS4_18smem_ptr_flag_bitsILi8EEENST_INS5_IJNSA_ILi8EEESH_EEENS5_IJSH_SB_EEEEEEEvNS4_8identityES12_S1C_vS1D_EENS_8epilogue10collective6detail29Sm90TmaWarpSpecializedAdapterINS1G_15DefaultEpilogueISJ_SK_SK_NS1F_6thread17LinearCombinationISJ_Li1EffLNS1K_9ScaleType4KindE0ELNS_15FloatRoundStyleE2ESJ_EENS1_15EpilogueDefaultEEEEEvvEEEEvNT_6ParamsE,@"STO_CUDA_ENTRY STV_DEFAULT"
_ZN7cutlass13device_kernelINS_4gemm6kernel13GemmUniversalIN4cute5tupleIJiiiiEEENS1_10collective13CollectiveMmaINS1_37MainloopSm90TmaGmmaWarpSpecializedFP8ILi11ENS5_IJNS4_1CILi1EEESB_SB_EEENS1_35KernelTmaWarpSpecializedCooperativeEEENS5_IJNSA_ILi512EEENSA_ILi96EEENSA_ILi32EEEEEENS_12float_e4m3_tENS5_IJlSB_lEEESJ_SK_NS4_8TiledMMAINS4_8MMA_AtomIJNS4_4SM904GMMA30MMA_64x96x32_F32E4M3E4M3_SS_TNILNSO_7ScaleInE1ELSQ_1EEEEEENS4_6LayoutINS5_IJNSA_ILi2EEESB_SB_EEENS5_IJSB_NSA_ILi0EEESW_EEEEENS5_IJNS4_10UnderscoreESZ_SZ_EEEEENS4_13SM90_TMA_LOADENS4_14ComposedLayoutINS4_7SwizzleILi1ELi4ELi3EEENS4_18smem_ptr_flag_bitsILi8EEENST_INS5_IJNSA_ILi8EEESH_EEENS5_IJSH_SB_EEEEEEEvNS4_8identityES12_S1C_vS1D_EENS_8epilogue10collective6detail29Sm90TmaWarpSpecializedAdapterINS1G_15DefaultEpilogueISJ_SK_SK_NS1F_6thread17LinearCombinationISJ_Li1EffLNS1K_9ScaleType4KindE0ELNS_15FloatRoundStyleE2ESJ_EENS1_15EpilogueDefaultEEEEEvvEEEEvNT_6ParamsE:
[----:B------:R-:W0:Y:S02]  /*0000*/  LDC R1, c[0x0][0x28] ;  /* 0x00000a00ff017b82 */ /* 0x000e240000000800 */
[----:B0-----:R-:W-:Y:S01]  /*0010*/  VIADD R1, R1, 0xfffffcf8 ;  /* 0xfffffcf801017836 */ /* 0x001fe20000000000 */
[----:B------:R-:W0:Y:S01]  /*0020*/  S2R R2, SR_TID.X ;  /* 0x0000000000027919 */ /* 0x000e220000002100 */
[----:B------:R-:W-:Y:S01]  /*0030*/  ELECT P0, URZ, PT ;  /* 0x00000000003f782f */ /* 0x000fe20003800000 */
[----:B------:R-:W-:Y:S01]  /*0040*/  BSSY B0, `(.L_x_0) ;  /* 0x0000015000007945 */ /* 0x000fe20003800000 */
[--C-:B0-----:R-:W-:Y:S02]  /*0050*/  SHF.R.U32.HI R0, RZ, 0x5, R2.reuse ;  /* 0x00000005ff007819 */ /* 0x101fe40000011602 */
[----:B------:R-:W-:-:S03]  /*0060*/  SHF.R.U32.HI R2, RZ, 0x7, R2 ;  /* 0x00000007ff027819 */ /* 0x000fc60000011602 */
[----:B------:R-:W0:Y:S04]  /*0070*/  SHFL.IDX PT, R3, R0, RZ, 0x1f ;  /* 0x00001fff00037589 */ /* 0x000e2800000e0000 */
[----:B------:R-:W1:Y:S01]  /*0080*/  SHFL.IDX PT, R2, R2, RZ, 0x1f ;  /* 0x00001fff02027589 */ /* 0x000e6200000e0000 */
[----:B0-----:R-:W-:Y:S02]  /*0090*/  R2UR UR4, R3 ;  /* 0x00000000030472ca */ /* 0x001fe400000e0000 */
[----:B-1----:R-:W-:-:S11]  /*00a0*/  R2UR UR6, R2 ;  /* 0x00000000020672ca */ /* 0x002fd600000e0000 */
[----:B------:R-:W-:Y:S02]  /*00b0*/  USHF.R.S32.HI UR5, URZ, 0x1f, UR4 ;  /* 0x0000001f3f057899 */ /* 0x000fe40008011404 */
[----:B------:R-:W-:Y:S02]  /*00c0*/  ISETP.NE.OR P0, PT, RZ, UR4, !P0 ;  /* 0x00000004ff007c0c */ /* 0x000fe4000c705670 */
[----:B------:R-:W-:-:S04]  /*00d0*/  ULEA.HI UR5, UR5, UR4, URZ, 0x2 ;  /* 0x0000000405057291 */ /* 0x000fc8000f8f103f */
[----:B------:R-:W-:-:S04]  /*00e0*/  ULOP3.LUT UR5, UR5, 0xfffffffc, URZ, 0xc0, !UPT ;  /* 0xfffffffc05057892 */ /* 0x000fc8000f8ec03f */
[----:B------:R-:W-:-:S03]  /*00f0*/  UIADD3 UR8, UR4, -UR5, URZ ;  /* 0x8000000504087290 */ /* 0x000fc6000fffe03f */
[----:B------:R-:W-:Y:S09]  /*0100*/  @P0 BRA `(.L_x_1) ;  /* 0x0000000000200947 */ /* 0x000ff20003800000 */
[----:B------:R-:W-:Y:S02]  /*0110*/  ULDC.64 UR4, c[0x0][0x198] ;  /* 0x0000660000047ab9 */ /* 0x000fe40000000a00 */
[----:B------:R-:W-:Y:S02]  /*0120*/  UIADD3 UR10, UP0, UR4, 0xf0, URZ ;  /* 0x000000f0040a7890 */ /* 0x000fe4000ff1e03f */
[----:B------:R-:W-:Y:S02]  /*0130*/  UIADD3 UR4, UP1, UR4, 0x1f0, URZ ;  /* 0x000001f004047890 */ /* 0x000fe4000ff3e03f */
[----:B------:R-:W-:Y:S02]  /*0140*/  UIADD3.X UR11, URZ, UR5, URZ, UP0, !UPT ;  /* 0x000000053f0b7290 */ /* 0x000fe400087fe43f */
[----:B------:R-:W-:-:S07]  /*0150*/  UIADD3.X UR5, URZ, UR5, URZ, UP1, !UPT ;  /* 0x000000053f057290 */ /* 0x000fce0008ffe43f */
[----:B------:R0:W-:Y:S02]  /*0160*/  UTMACCTL.PF [UR10] ;  /* 0x000000000a0079b9 */ /* 0x0001e40008040000 */
[----:B------:R0:W-:Y:S02]  /*0170*/  UTMACCTL.PF [UR4] ;  /* 0x00000000040079b9 */ /* 0x0001e40008040000 */
[----:B0-----:R-:W-:Y:S01]  /*0180*/  NOP ;  /* 0x0000000000007918 */ /* 0x001fe20000000000 */
.L_x_1:
[----:B------:R-:W-:Y:S05]  /*0190*/  BSYNC B0 ;  /* 0x0000000000007941 */ /* 0x000fea0003800000 */
.L_x_0:
[----:B------:R-:W0:Y:S01]  /*01a0*/  SHFL.IDX PT, R2, R0, RZ, 0x1f ;  /* 0x00001fff00027589 */ /* 0x000e2200000e0000 */
[----:B------:R-:W-:Y:S01]  /*01b0*/  UISETP.NE.AND UP0, UPT, UR8, 0x3, UPT ;  /* 0x000000030800788c */ /* 0x000fe2000bf05270 */
[----:B------:R-:W-:Y:S01]  /*01c0*/  ISETP.NE.AND P1, PT, RZ, UR6, PT ;  /* 0x00000006ff007c0c */ /* 0x000fe2000bf25270 */
[----:B------:R-:W-:Y:S02]  /*01d0*/  UIADD3 UR10, UR6, -0x1, URZ ;  /* 0xffffffff060a7890 */ /* 0x000fe4000fffe03f */
[----:B------:R-:W-:Y:S02]  /*01e0*/  UISETP.EQ.OR UP0, UPT, UR8, URZ, !UP0 ;  /* 0x0000003f0800728c */ /* 0x000fe4000c702670 */
[----:B------:R-:W-:Y:S02]  /*01f0*/  UISETP.GE.U32.AND UP1, UPT, UR10, 0x2, UPT ;  /* 0x000000020a00788c */ /* 0x000fe4000bf26070 */
[----:B------:R-:W-:-:S04]  /*0200*/  UISETP.EQ.AND UP0, UPT, UR6, URZ, UP0 ;  /* 0x0000003f0600728c */ /* 0x000fc80008702270 */
[----:B------:R-:W-:-:S04]  /*0210*/  USEL UR13, URZ, 0x1, !UP0 ;  /* 0x000000013f0d7887 */ /* 0x000fc8000c000000 */
[----:B------:R-:W-:Y:S01]  /*0220*/  USEL UR13, UR13, 0x2, UP1 ;  /* 0x000000020d0d7887 */ /* 0x000fe20008800000 */
[----:B0-----:R-:W-:-:S13]  /*0230*/  ISETP.NE.AND P0, PT, R2, RZ, PT ;  /* 0x000000ff0200720c */ /* 0x001fda0003f05270 */
[----:B------:R-:W-:Y:S05]  /*0240*/  @P0 BRA `(.L_x_2) ;  /* 0x00000000009c0947 */ /* 0x000fea0003800000 */
[----:B------:R-:W-:Y:S01]  /*0250*/  ELECT P0, URZ, PT ;  /* 0x00000000003f782f */ /* 0x000fe20003800000 */
[----:B------:R-:W-:-:S12]  /*0260*/  BSSY B0, `(.L_x_2) ;  /* 0x0000025000007945 */ /* 0x000fd80003800000 */
[----:B------:R-:W-:Y:S05]  /*0270*/  @!P0 BRA `(.L_x_3) ;  /* 0x00000000008c8947 */ /* 0x000fea0003800000 */
[----:B------:R-:W0:Y:S01]  /*0280*/  S2UR UR9, SR_CgaCtaId ;  /* 0x00000000000979c3 */ /* 0x000e220000008800 */
[----:B------:R-:W-:Y:S01]  /*0290*/  UMOV UR4, 0x400 ;  /* 0x0000040000047882 */ /* 0x000fe20000000000 */
[----:B------:R-:W-:Y:S01]  /*02a0*/  UMOV UR5, 0x1 ;  /* 0x0000000100057882 */ /* 0x000fe20000000000 */
[----:B------:R-:W-:Y:S02]  /*02b0*/  UMOV UR6, 0x100 ;  /* 0x0000010000067882 */ /* 0x000fe40000000000 */
[----:B------:R-:W-:-:S04]  /*02c0*/  UIADD3 UR6, -UR6, 0x100000, URZ ;  /* 0x0010000006067890 */ /* 0x000fc8000fffe13f */
[----:B------:R-:W-:Y:S02]  /*02d0*/  USHF.L.U32 UR7, UR6, 0xb, URZ ;  /* 0x0000000b06077899 */ /* 0x000fe4000800063f */
[----:B------:R-:W-:Y:S02]  /*02e0*/  USHF.L.U32 UR6, UR6, 0x1, URZ ;  /* 0x0000000106067899 */ /* 0x000fe4000800063f */
[----:B0-----:R-:W-:Y:S02]  /*02f0*/  ULEA UR9, UR9, UR4, 0x18 ;  /* 0x0000000409097291 */ /* 0x001fe4000f8ec03f */
[----:B------:R-:W-:-:S04]  /*0300*/  UIADD3 UR4, -UR5, 0x100000, URZ ;  /* 0x0010000005047890 */ /* 0x000fc8000fffe13f */
[----:B------:R-:W-:Y:S02]  /*0310*/  USHF.L.U32 UR5, UR4, 0xb, URZ ;  /* 0x0000000b04057899 */ /* 0x000fe4000800063f */
[----:B------:R-:W-:Y:S01]  /*0320*/  USHF.L.U32 UR4, UR4, 0x1, URZ ;  /* 0x0000000104047899 */ /* 0x000fe2000800063f */
[----:B------:R-:W0:Y:S11]  /*0330*/  FENCE.VIEW.ASYNC.S ;  /* 0x00000000000073c6 */ /* 0x000e360000000000 */
[----:B0-----:R0:W1:Y:S01]  /*0340*/  SYNCS.EXCH.64 URZ, [UR9], UR4 ;  /* 0x00000004093f75b2 */ /* 0x0010620008000100 */
[----:B------:R0:W2:Y:S01]  /*0350*/  SYNCS.EXCH.64 URZ, [UR9+0x58], UR6 ;  /* 0x00005806093f75b2 */ /* 0x0000a20008000100 */
[----:B------:R0:W3:Y:S01]  /*0360*/  SYNCS.EXCH.64 URZ, [UR9+0x8], UR4 ;  /* 0x00000804093f75b2 */ /* 0x0000e20008000100 */
[----:B------:R0:W4:Y:S01]  /*0370*/  SYNCS.EXCH.64 URZ, [UR9+0x60], UR6 ;  /* 0x00006006093f75b2 */ /* 0x0001220008000100 */
[----:B------:R0:W0:Y:S01]  /*0380*/  SYNCS.EXCH.64 URZ, [UR9+0x10], UR4 ;  /* 0x00001004093f75b2 */ /* 0x0000220008000100 */
        /* <DEDUP_REMOVED lines=17> */
[----:B------:R-:W-:Y:S01]  /*04a0*/  NOP ;  /* 0x0000000000007918 */ /* 0x000fe20000000000 */
.L_x_3:
[----:B0-----:R-:W-:Y:S05]  /*04b0*/  BSYNC B0 ;  /* 0x0000000000007941 */ /* 0x001fea0003800000 */
.L_x_2:
[----:B------:R-:W0:Y:S01]  /*04c0*/  LDC R5, c[0x0][0x65c] ;  /* 0x00019700ff057b82 */ /* 0x000e220000000800 */
[----:B------:R5:W1:Y:S01]  /*04d0*/  SHFL.IDX PT, R2, R0, RZ, 0x1f ;  /* 0x00001fff00027589 */ /* 0x000a6200000e0000 */
[----:B------:R-:W-:Y:S01]  /*04e0*/  ELECT P0, URZ, PT ;  /* 0x00000000003f782f */ /* 0x000fe20003800000 */
[----:B------:R-:W-:Y:S01]  /*04f0*/  IMAD.MOV.U32 R3, RZ, RZ, RZ ;  /* 0x000000ffff037224 */ /* 0x000fe200078e00ff */
[----:B------:R-:W-:Y:S01]  /*0500*/  UMOV UR4, 0x20 ;  /* 0x0000002000047882 */ /* 0x000fe20000000000 */
[----:B------:R-:W2:Y:S01]  /*0510*/  S2R R4, SR_CTAID.Y ;  /* 0x0000000000047919 */ /* 0x000ea20000002600 */
[----:B------:R-:W-:Y:S01]  /*0520*/  NOP ;  /* 0x0000000000007918 */ /* 0x000fe20000000000 */
[----:B------:R-:W-:Y:S01]  /*0530*/  NOP ;  /* 0x0000000000007918 */ /* 0x000fe20000000000 */
[----:B-----5:R-:W-:Y:S02]  /*0540*/  LOP3.LUT R0, R0, 0xefffffff, RZ, 0xc0, !PT ;  /* 0xefffffff00007812 */ /* 0x020fe400078ec0ff */
[----:B0-----:R-:W-:-:S02]  /*0550*/  ISETP.NE.AND P2, PT, R5, 0x1, PT ;  /* 0x000000010500780c */ /* 0x001fc40003f45270 */
[----:B-1----:R-:W-:Y:S02]  /*0560*/  ISETP.NE.OR P0, PT, R2, RZ, !P0 ;  /* 0x000000ff0200720c */ /* 0x002fe40004705670 */
[----:B------:R-:W0:Y:S09]  /*0570*/  S2R R2, SR_CTAID.X ;  /* 0x0000000000027919 */ /* 0x000e320000002500 */
[----:B------:R-:W0:Y:S01]  /*0580*/  @P2 LDC R9, c[0x0][0x10] ;  /* 0x00000400ff092b82 */ /* 0x000e220000000800 */
[----:B--2---:R-:W-:Y:S01]  /*0590*/  @P2 IMAD.MOV.U32 R6, RZ, RZ, R4 ;  /* 0x000000ffff062224 */ /* 0x004fe200078e0004 */
[----:B------:R-:W-:Y:S01]  /*05a0*/  VOTEU.ALL UP0, P0 ;  /* 0x00000000003f7886 */ /* 0x000fe20000000000 */
[----:B------:R-:W-:Y:S01]  /*05b0*/  @P2 IMAD.MOV.U32 R7, RZ, RZ, RZ ;  /* 0x000000ffff072224 */ /* 0x000fe200078e00ff */
[----:B------:R-:W-:Y:S01]  /*05c0*/  VOTEU.ALL UP1, P0 ;  /* 0x00000000003f7886 */ /* 0x000fe20000020000 */
[----:B------:R-:W-:Y:S01]  /*05d0*/  @P2 IMAD.MOV.U32 R11, RZ, RZ, RZ ;  /* 0x000000ffff0b2224 */ /* 0x000fe200078e00ff */
[----:B------:R-:W-:Y:S01]  /*05e0*/  @P2 LOP3.LUT R0, R0, 0x10000000, RZ, 0xfc, !PT ;  /* 0x1000000000002812 */ /* 0x000fe200078efcff */
[----:B------:R-:W-:Y:S01]  /*05f0*/  @!UP0 UMOV UR6, 0x400 ;  /* 0x0000040000068882 */ /* 0x000fe20000000000 */
[----:B------:R-:W1:Y:S01]  /*0600*/  @!P2 LDC R5, c[0x0][0xc] ;  /* 0x00000300ff05ab82 */ /* 0x000e620000000800 */
[----:B------:R-:W-:-:S04]  /*0610*/  @!UP0 UIADD3 UR4, -UR4, 0x100000, URZ ;  /* 0x0010000004048890 */ /* 0x000fc8000fffe13f */
[----:B------:R-:W-:Y:S02]  /*0620*/  @!UP0 USHF.L.U32 UR5, UR4, 0xb, URZ ;  /* 0x0000000b04058899 */ /* 0x000fe4000800063f */
[----:B------:R-:W-:Y:S01]  /*0630*/  @!UP0 USHF.L.U32 UR4, UR4, 0x1, URZ ;  /* 0x0000000104048899 */ /* 0x000fe2000800063f */
[----:B------:R-:W2:Y:S01]  /*0640*/  @!UP0 S2UR UR7, SR_CgaCtaId ;  /* 0x00000000000789c3 */ /* 0x000ea20000008800 */
[----:B0-----:R-:W-:-:S04]  /*0650*/  @P2 IMAD.WIDE.U32 R8, R2, R9, R6 ;  /* 0x0000000902082225 */ /* 0x001fc800078e0006 */
[----:B------:R-:W-:Y:S02]  /*0660*/  @P2 IMAD.MOV.U32 R14, RZ, RZ, R8 ;  /* 0x000000ffff0e2224 */ /* 0x000fe400078e0008 */
[----:B------:R-:W-:Y:S02]  /*0670*/  @P2 IMAD.IADD R15, R9, 0x1, R11 ;  /* 0x00000001090f2824 */ /* 0x000fe400078e020b */
[----:B-1----:R-:W-:-:S04]  /*0680*/  @!P2 IMAD.WIDE.U32 R6, R5, R4, R2 ;  /* 0x000000040506a225 */ /* 0x002fc800078e0002 */
[----:B------:R-:W-:Y:S02]  /*0690*/  @!P2 IMAD.MOV.U32 R14, RZ, RZ, R6 ;  /* 0x000000ffff0ea224 */ /* 0x000fe400078e0006 */
[----:B------:R-:W-:Y:S01]  /*06a0*/  @!P2 IMAD.MOV.U32 R15, RZ, RZ, R7 ;  /* 0x000000ffff0fa224 */ /* 0x000fe200078e0007 */
[----:B--2---:R-:W-:Y:S02]  /*06b0*/  @!UP0 ULEA UR6, UR7, UR6, 0x18 ;  /* 0x0000000607068291 */ /* 0x004fe4000f8ec03f */
[----:B------:R0:W-:Y:S01]  /*06c0*/  STL [R1+0x280], R14 ;  /* 0x0002800e01007387 */ /* 0x0001e20000100800 */
[----:B------:R-:W-:-:S03]  /*06d0*/  VOTEU.ALL UP0, P0 ;  /* 0x00000000003f7886 */ /* 0x000fc60000000000 */
[----:B------:R0:W-:Y:S04]  /*06e0*/  STL [R1+0x27c], R15 ;  /* 0x00027c0f01007387 */ /* 0x0001e80000100800 */
[----:B------:R-:W1:Y:S02]  /*06f0*/  FENCE.VIEW.ASYNC.S ;  /* 0x00000000000073c6 */ /* 0x000e640000000000 */
[----:B-1----:R0:W3:Y:S01]  /*0700*/  @!UP0 SYNCS.EXCH.64 URZ, [UR6+0xc0], UR4 ;  /* 0x0000c004063f85b2 */ /* 0x0020e20008000100 */
[----:B------:R0:W3:Y:S01]  /*0710*/  @!UP1 SYNCS.EXCH.64 URZ, [UR6+0xc8], UR4 ;  /* 0x0000c804063f95b2 */ /* 0x0000e20008000100 */
[----:B------:R-:W-:Y:S01]  /*0720*/  NOP ;  /* 0x0000000000007918 */ /* 0x000fe20000000000 */
[----:B---34-:R-:W-:Y:S06]  /*0730*/  BAR.SYNC.DEFER_BLOCKING 0x0 ;  /* 0x0000000000007b1d */ /* 0x018fec0000010000 */
[----:B0-----:R-:W-:Y:S05]  /*0740*/  @!P1 BRA `(.L_x_4) ;  /* 0x000001ec00789947 */ /* 0x001fea0003800000 */
[----:B------:R-:W-:-:S06]  /*0750*/  UISETP.GT.U32.AND UP0, UPT, UR10, 0x1, UPT ;  /* 0x000000010a00788c */ /* 0x000fcc000bf04070 */
[----:B------:R-:W-:-:S13]  /*0760*/  PLOP3.LUT P0, PT, PT, PT, UP0, 0x80, 0x0 ;  /* 0x000000000000781c */ /* 0x000fda0003f0f008 */
[----:B------:R-:W-:Y:S05]  /*0770*/  @P0 EXIT ;  /* 0x000000000000094d */ /* 0x000fea0003800000 */
[----:B------:R-:W-:Y:S01]  /*0780*/  IMAD.MOV.U32 R7, RZ, RZ, -0x1 ;  /* 0xffffffffff077424 */ /* 0x000fe200078e00ff */
[----:B------:R-:W-:Y:S01]  /*0790*/  ULDC.64 UR4, c[0x0][0x650] ;  /* 0x0001940000047ab9 */ /* 0x000fe20000000a00 */
[----:B------:R-:W-:Y:S01]  /*07a0*/  IMAD.MOV.U32 R6, RZ, RZ, -0x1 ;  /* 0xffffffffff067424 */ /* 0x000fe200078e00ff */
[----:B------:R-:W-:Y:S01]  /*07b0*/  ISETP.GE.U32.AND P0, PT, R14, UR4, PT ;  /* 0x000000040e007c0c */ /* 0x000fe2000bf06070 */
[----:B------:R-:W-:Y:S01]  /*07c0*/  UMOV UR12, 0xffffffff ;  /* 0xffffffff000c7882 */ /* 0x000fe20000000000 */
[----:B------:R0:W-:Y:S01]  /*07d0*/  STL [R1+0x288], R7 ;  /* 0x0002880701007387 */ /* 0x0001e20000100800 */
[----:B------:R-:W-:Y:S02]  /*07e0*/  PRMT R5, RZ, 0x7610, R5 ;  /* 0x00007610ff057816 */ /* 0x000fe40000000005 */
[----:B------:R-:W-:Y:S01]  /*07f0*/  ISETP.GE.U32.AND.EX P0, PT, R15, UR5, PT, P0 ;  /* 0x000000050f007c0c */ /* 0x000fe2000bf06100 */
[----:B------:R0:W-:-:S12]  /*0800*/  STL [R1+0x284], R6 ;  /* 0x0002840601007387 */ /* 0x0001d80000100800 */
[----:B0-----:R-:W-:Y:S05]  /*0810*/  @P0 BRA `(.L_x_5) ;  /* 0x00000004006c0947 */ /* 0x001fea0003800000 */
[----:B------:R-:W-:Y:S01]  /*0820*/  ULDC.64 UR14, c[0x0][0x628] ;  /* 0x00018a00000e7ab9 */ /* 0x000fe20000000a00 */
[----:B------:R-:W0:Y:S01]  /*0830*/  LDC.64 R12, c[0x0][0x620] ;  /* 0x00018800ff0c7b82 */ /* 0x000e220000000a00 */
[----:B------:R-:W-:Y:S01]  /*0840*/  ISETP.NE.U32.AND P0, PT, RZ, UR14, PT ;  /* 0x0000000eff007c0c */ /* 0x000fe2000bf05070 */
[----:B------:R-:W-:Y:S01]  /*0850*/  ULDC UR11, c[0x0][0x630] ;  /* 0x00018c00000b7ab9 */ /* 0x000fe20000000800 */
[----:B------:R-:W-:Y:S02]  /*0860*/  R2UR UR4, R14 ;  /* 0x000000000e0472ca */ /* 0x000fe400000e0000 */
[----:B------:R-:W-:Y:S02]  /*0870*/  ISETP.NE.AND.EX P0, PT, RZ, UR15, PT, P0 ;  /* 0x0000000fff007c0c */ /* 0x000fe4000bf05300 */
[----:B------:R-:W-:-:S11]  /*0880*/  R2UR UR5, R15 ;  /* 0x000000000f0572ca */ /* 0x000fd600000e0000 */
[----:B------:R-:W-:Y:S05]  /*0890*/  @!P0 BRA `(.L_x_6) ;  /* 0x0000000000308947 */ /* 0x000fea0003800000 */
[----:B------:R-:W-:Y:S01]  /*08a0*/  R2UR UR4, R14 ;  /* 0x000000000e0472ca */ /* 0x000fe200000e0000 */
[----:B------:R-:W-:Y:S01]  /*08b0*/  ULDC UR8, c[0x0][0x634] ;  /* 0x00018d0000087ab9 */ /* 0x000fe20000000800 */
[----:B------:R-:W-:-:S11]  /*08c0*/  R2UR UR10, R15 ;  /* 0x000000000f0a72ca */ /* 0x000fd600000e0000 */
[----:B------:R-:W-:-:S04]  /*08d0*/  UIADD3 UR8, UP0, UR4, UR8, URZ ;  /* 0x0000000804087290 */ /* 0x000fc8000ff1e03f */
[----:B------:R-:W-:-:S04]  /*08e0*/  UIADD3.X UR10, URZ, UR10, URZ, UP0, !UPT ;  /* 0x0000000a3f0a7290 */ /* 0x000fc800087fe43f */
[----:B------:R-:W-:-:S04]  /*08f0*/  UIMAD.WIDE.U32 UR4, UR10, UR14, URZ ;  /* 0x0000000e0a0472a5 */ /* 0x000fc8000f8e003f */
[----:B------:R-:W-:Y:S02]  /*0900*/  UIMAD.WIDE.U32 UR6, UP0, UR8, UR15, UR4 ;  /* 0x0000000f080672a5 */ /* 0x000fe4000f800004 */
[----:B------:R-:W-:Y:S02]  /*0910*/  UIMAD.WIDE.U32 UR4, UR8, UR14, URZ ;  /* 0x0000000e080472a5 */ /* 0x000fe4000f8e003f */
[----:B------:R-:W-:Y:S02]  /*0920*/  UIADD3.X UR9, URZ, URZ, URZ, UP0, !UPT ;  /* 0x0000003f3f097290 */ /* 0x000fe400087fe43f */
[----:B------:R-:W-:Y:S01]  /*0930*/  UIADD3 URZ, UP0, UR5, UR6, URZ ;  /* 0x00000006053f7290 */ /* 0x000fe2000ff1e03f */
[----:B------:R-:W-:-:S03]  /*0940*/  UMOV UR8, UR7 ;  /* 0x0000000700087c82 */ /* 0x000fc60008000000 */
[----:B------:R-:W-:-:S12]  /*0950*/  UIMAD.WIDE.U32.X UR4, UR10, UR15, UR8, UP0 ;  /* 0x0000000f0a0472a5 */ /* 0x000fd800080e0408 */
.L_x_6:
[----:B------:R-:W-:Y:S01]  /*0960*/  USHF.R.U64 UR12, UR4, UR11, UR5 ;  /* 0x0000000b040c7299 */ /* 0x000fe20008001205 */
[----:B------:R-:W1:Y:S01]  /*0970*/  LDC R10, c[0x0][0x618] ;  /* 0x00018600ff0a7b82 */ /* 0x000e620000000800 */
[----:B------:R-:W-:Y:S01]  /*0980*/  USHF.R.U32.HI UR4, URZ, UR11, UR5 ;  /* 0x0000000b3f047299 */ /* 0x000fe20008011605 */
[----:B------:R-:W-:Y:S01]  /*0990*/  I2FP.F32.U32 R3, R2 ;  /* 0x0000000200037245 */ /* 0x000fe20000201000 */
[----:B------:R-:W-:Y:S01]  /*09a0*/  IMAD.MOV.U32 R6, RZ, RZ, R14 ;  /* 0x000000ffff067224 */ /* 0x000fe200078e000e */
[----:B------:R-:W-:Y:S01]  /*09b0*/  ULDC UR5, c[0x0][0x150] ;  /* 0x0000540000057ab9 */ /* 0x000fe20000000800 */
[----:B------:R-:W-:Y:S01]  /*09c0*/  IADD3 R9, P0, RZ, -UR12, RZ ;  /* 0x8000000cff097c10 */ /* 0x000fe2000ff1e0ff */
[----:B------:R-:W-:Y:S02]  /*09d0*/  IMAD.MOV.U32 R7, RZ, RZ, R15 ;  /* 0x000000ffff077224 */ /* 0x000fe400078e000f */
[----:B------:R-:W-:Y:S01]  /*09e0*/  FMUL R3, R3, UR5 ;  /* 0x0000000503037c20 */ /* 0x000fe20008400000 */
[----:B------:R-:W2:Y:S01]  /*09f0*/  LDC.64 R20, c[0x0][0x640] ;  /* 0x00019000ff147b82 */ /* 0x000ea20000000a00 */
[----:B------:R-:W-:Y:S01]  /*0a00*/  IMAD.X R11, RZ, RZ, ~UR4, P0 ;  /* 0x80000004ff0b7e24 */ /* 0x000fe200080e06ff */
[----:B------:R-:W-:Y:S01]  /*0a10*/  ULDC UR4, c[0x0][0x154] ;  /* 0x0000550000047ab9 */ /* 0x000fe20000000800 */
[----:B0-----:R-:W-:-:S02]  /*0a20*/  IMAD.WIDE.U32 R6, R9, R12, R6 ;  /* 0x0000000c09067225 */ /* 0x001fc400078e0006 */
[----:B------:R-:W0:Y:S02]  /*0a30*/  F2I.U32.TRUNC.NTZ R3, R3 ;  /* 0x0000000300037305 */ /* 0x000e24000020f000 */
[----:B------:R-:W-:Y:S01]  /*0a40*/  IMAD R8, R11, R12, RZ ;  /* 0x0000000c0b087224 */ /* 0x000fe200078e02ff */
[----:B------:R-:W3:Y:S03]  /*0a50*/  LDC R5, c[0x0][0x144] ;  /* 0x00005100ff057b82 */ /* 0x000ee60000000800 */
[----:B------:R-:W-:-:S04]  /*0a60*/  IMAD R9, R9, R13, R8 ;  /* 0x0000000d09097224 */ /* 0x000fc800078e0208 */
[----:B------:R-:W-:Y:S01]  /*0a70*/  IMAD.IADD R7, R7, 0x1, R9 ;  /* 0x0000000107077824 */ /* 0x000fe200078e0209 */
[----:B------:R-:W4:Y:S01]  /*0a80*/  LDC R12, c[0x0][0x608] ;  /* 0x00018200ff0c7b82 */ /* 0x000f220000000800 */
[----:B------:R-:W-:Y:S02]  /*0a90*/  IMAD.MOV.U32 R9, RZ, RZ, -0x1 ;  /* 0xffffffffff097424 */ /* 0x000fe400078e00ff */
[----:B0-----:R-:W-:Y:S01]  /*0aa0*/  IMAD.MOV R8, RZ, RZ, -R3 ;  /* 0x000000ffff087224 */ /* 0x001fe200078e0a03 */
[----:B-1----:R-:W-:Y:S02]  /*0ab0*/  SHF.R.U64 R14, R6, R10, R7 ;  /* 0x0000000a060e7219 */ /* 0x002fe40000001207 */
[----:B------:R-:W-:Y:S02]  /*0ac0*/  I2FP.F32.U32 R6, R4 ;  /* 0x0000000400067245 */ /* 0x000fe40000201000 */
[----:B------:R-:W0:Y:S01]  /*0ad0*/  LDC R18, c[0x0][0x658] ;  /* 0x00019600ff127b82 */ /* 0x000e220000000800 */
[----:B--2---:R-:W-:-:S02]  /*0ae0*/  ISETP.NE.U32.AND P0, PT, R20, RZ, PT ;  /* 0x000000ff1400720c */ /* 0x004fc40003f05070 */
[----:B------:R-:W-:Y:S01]  /*0af0*/  SHF.R.U32.HI R3, RZ, R10, R7 ;  /* 0x0000000aff037219 */ /* 0x000fe20000011607 */
[----:B------:R-:W-:Y:S01]  /*0b00*/  FMUL R6, R6, UR4 ;  /* 0x0000000406067c20 */ /* 0x000fe20008400000 */
[----:B------:R-:W-:Y:S01]  /*0b10*/  ISETP.NE.AND.EX P0, PT, R21, RZ, PT, P0 ;  /* 0x000000ff1500720c */ /* 0x000fe20003f05300 */
[----:B------:R-:W-:Y:S02]  /*0b20*/  IMAD.MOV.U32 R7, RZ, RZ, 0x1 ;  /* 0x00000001ff077424 */ /* 0x000fe400078e00ff */
[----:B------:R-:W1:Y:S01]  /*0b30*/  LDC R13, c[0x0][0x148] ;  /* 0x00005200ff0d7b82 */ /* 0x000e620000000800 */
[----:B---3--:R-:W-:-:S07]  /*0b40*/  IMAD R5, R5, R8, R2 ;  /* 0x0000000805057224 */ /* 0x008fce00078e0202 */
[----:B------:R-:W2:Y:S01]  /*0b50*/  LDC R16, c[0x0][0x600] ;  /* 0x00018000ff107b82 */ /* 0x000ea20000000800 */
[-CC-:B----4-:R-:W-:Y:S02]  /*0b60*/  SHF.R.U64 R24, R14, R12.reuse, R3.reuse ;  /* 0x0000000c0e187219 */ /* 0x190fe40000001203 */
[----:B------:R-:W-:Y:S02]  /*0b70*/  SHF.R.U32.HI R3, RZ, R12, R3 ;  /* 0x0000000cff037219 */ /* 0x000fe40000011603 */
[----:B------:R3:W4:Y:S03]  /*0b80*/  F2I.U32.TRUNC.NTZ R12, R6 ;  /* 0x00000006000c7305 */ /* 0x000726000020f000 */
[----:B------:R-:W1:Y:S01]  /*0b90*/  LDC R17, c[0x0][0x648] ;  /* 0x00019200ff117b82 */ /* 0x000e620000000800 */
[-C--:B0-----:R-:W-:Y:S02]  /*0ba0*/  SHF.L.U32 R2, R9, R18.reuse, RZ ;  /* 0x0000001209027219 */ /* 0x081fe400000006ff */
[----:B------:R-:W-:-:S02]  /*0bb0*/  SHF.R.U64 R26, R24, R18, R3 ;  /* 0x00000012181a7219 */ /* 0x000fc40000001203 */
[----:B------:R-:W-:Y:S02]  /*0bc0*/  LOP3.LUT R11, RZ, R2, RZ, 0x33, !PT ;  /* 0x00000002ff0b7212 */ /* 0x000fe400078e33ff */
[-C--:B------:R-:W-:Y:S01]  /*0bd0*/  SHF.R.U32.HI R3, RZ, R18.reuse, R3 ;  /* 0x00000012ff037219 */ /* 0x080fe20000011603 */
[----:B------:R-:W0:Y:S01]  /*0be0*/  LDC R19, c[0x0][0x638] ;  /* 0x00018e00ff137b82 */ /* 0x000e220000000800 */
[----:B------:R-:W-:Y:S01]  /*0bf0*/  SHF.L.U32 R10, R7, R18, RZ ;  /* 0x00000012070a7219 */ /* 0x000fe200000006ff */
[----:B------:R-:W-:-:S06]  /*0c00*/  IMAD.MOV.U32 R2, RZ, RZ, R26 ;  /* 0x000000ffff027224 */ /* 0x000fcc00078e001a */
[----:B------:R-:W0:Y:S01]  /*0c10*/  LDC R22, c[0x0][0x610] ;  /* 0x00018400ff167b82 */ /* 0x000e220000000800 */
[----:B---34-:R-:W-:Y:S05]  /*0c20*/  @!P0 BRA `(.L_x_7) ;  /* 0x0000000000288947 */ /* 0x018fea0003800000 */
[----:B------:R-:W3:Y:S02]  /*0c30*/  LDC R9, c[0x0][0x64c] ;  /* 0x00019300ff097b82 */ /* 0x000ee40000000800 */
[----:B---3--:R-:W-:-:S05]  /*0c40*/  IADD3 R9, P0, R26, R9, RZ ;  /* 0x000000091a097210 */ /* 0x008fca0007f1e0ff */
[----:B------:R-:W-:-:S04]  /*0c50*/  IMAD.X R15, RZ, RZ, R3, P0 ;  /* 0x000000ffff0f7224 */ /* 0x000fc800000e0603 */
[----:B------:R-:W-:-:S04]  /*0c60*/  IMAD.WIDE.U32 R2, R15, R20, RZ ;  /* 0x000000140f027225 */ /* 0x000fc800078e00ff */
[----:B------:R-:W-:-:S04]  /*0c70*/  IMAD.WIDE.U32 R6, P0, R9, R21, R2 ;  /* 0x0000001509067225 */ /* 0x000fc80007800002 */
[----:B------:R-:W-:-:S04]  /*0c80*/  IMAD.WIDE.U32 R2, R9, R20, RZ ;  /* 0x0000001409027225 */ /* 0x000fc800078e00ff */
[----:B------:R-:W-:Y:S01]  /*0c90*/  IMAD.X R9, RZ, RZ, RZ, P0 ;  /* 0x000000ffff097224 */ /* 0x000fe200000e06ff */
[----:B------:R-:W-:Y:S01]  /*0ca0*/  IADD3 RZ, P0, R3, R6, RZ ;  /* 0x0000000603ff7210 */ /* 0x000fe20007f1e0ff */
[----:B------:R-:W-:-:S04]  /*0cb0*/  IMAD.MOV.U32 R8, RZ, RZ, R7 ;  /* 0x000000ffff087224 */ /* 0x000fc800078e0007 */
[----:B------:R-:W-:-:S08]  /*0cc0*/  IMAD.WIDE.U32.X R2, R15, R21, R8, P0 ;  /* 0x000000150f027225 */ /* 0x000fd000000e0408 */
.L_x_7:
[----:B-1----:R-:W-:Y:S01]  /*0cd0*/  SHF.R.U64 R2, R2, R17, R3 ;  /* 0x0000001102027219 */ /* 0x002fe20000001203 */
[----:B--2---:R-:W-:Y:S01]  /*0ce0*/  VIADD R3, R16, 0xffffffff ;  /* 0xffffffff10037836 */ /* 0x004fe20000000000 */
[----:B------:R-:W-:Y:S01]  /*0cf0*/  LOP3.LUT R11, R24, R11, RZ, 0xc0, !PT ;  /* 0x0000000b180b7212 */ /* 0x000fe200078ec0ff */
[----:B------:R-:W-:Y:S02]  /*0d00*/  IMAD.MOV R12, RZ, RZ, -R12 ;  /* 0x000000ffff0c7224 */ /* 0x000fe400078e0a0c */
[----:B------:R-:W-:Y:S01]  /*0d10*/  IMAD.MOV R6, RZ, RZ, -R2 ;  /* 0x000000ffff067224 */ /* 0x000fe200078e0a02 */
[----:B------:R-:W-:Y:S01]  /*0d20*/  LOP3.LUT R14, R14, R3, RZ, 0xc0, !PT ;  /* 0x000000030e0e7212 */ /* 0x000fe200078ec0ff */
[----:B------:R-:W-:Y:S02]  /*0d30*/  @P2 IMAD R5, R13, R12, R4 ;  /* 0x0000000c0d052224 */ /* 0x000fe400078e0204 */
[----:B------:R-:W-:Y:S02]  /*0d40*/  IMAD R2, R10, R2, R11 ;  /* 0x000000020a027224 */ /* 0x000fe400078e020b */
[----:B0-----:R-:W-:-:S02]  /*0d50*/  IMAD R3, R6, R19, R26 ;  /* 0x0000001306037224 */ /* 0x001fc400078e021a */
[----:B------:R-:W-:Y:S02]  /*0d60*/  IMAD R2, R2, R22, R5 ;  /* 0x0000001602027224 */ /* 0x000fe400078e0205 */
[----:B------:R-:W-:Y:S02]  /*0d70*/  IMAD R3, R3, R16, R14 ;  /* 0x0000001003037224 */ /* 0x000fe400078e020e */
[----:B------:R-:W-:-:S03]  /*0d80*/  IMAD.MOV.U32 R5, RZ, RZ, 0x1 ;  /* 0x00000001ff057424 */ /* 0x000fc600078e00ff */
[----:B------:R-:W-:Y:S02]  /*0d90*/  SEL R4, R3, R2, !P2 ;  /* 0x0000000203047207 */ /* 0x000fe40005000000 */
[----:B------:R-:W-:-:S03]  /*0da0*/  SEL R2, R2, R3, !P2 ;  /* 0x0000000302027207 */ /* 0x000fc60005000000 */
[----:B------:R0:W-:Y:S04]  /*0db0*/  STL [R1+0x284], R4 ;  /* 0x0002840401007387 */ /* 0x0001e80000100800 */
[----:B------:R0:W-:Y:S02]  /*0dc0*/  STL [R1+0x288], R2 ;  /* 0x0002880201007387 */ /* 0x0001e40000100800 */
.L_x_5:
[----:B------:R-:W-:-:S08]  /*0dd0*/  NOP ;  /* 0x0000000000007918 */ /* 0x000fd00000000000 */
[----:B------:R-:W1:Y:S02]  /*0de0*/  USETMAXREG.TRY_ALLOC.CTAPOOL UP0, 0xe8 ;  /* 0x000000e8000079c8 */ /* 0x000e640008000600 */
[----:B-1----:R-:W-:-:S13]  /*0df0*/  PLOP3.LUT P0, PT, PT, PT, UP0, 0x80, 0x0 ;  /* 0x000000000000781c */ /* 0x002fda0003f0f008 */
[----:B------:R-:W-:Y:S05]  /*0e00*/  @!P0 BRA `(.L_x_5) ;  /* 0xfffffffc00f08947 */ /* 0x000fea000383ffff */
[----:B------:R-:W-:Y:S01]  /*0e10*/  ULDC.64 UR4, c[0x0][0x598] ;  /* 0x0001660000047ab9 */ /* 0x000fe20000000a00 */
[----:B------:R-:W-:Y:S01]  /*0e20*/  ULDC.64 UR20, c[0x0][0x208] ;  /* 0x0000820000147ab9 */ /* 0x000fe20000000a00 */
[----:B------:R-:W-:-:S04]  /*0e30*/  ISETP.NE.U32.AND P0, PT, RZ, UR4, PT ;  /* 0x00000004ff007c0c */ /* 0x000fc8000bf05070 */
[----:B------:R-:W-:-:S13]  /*0e40*/  ISETP.NE.AND.EX P0, PT, RZ, UR5, PT, P0 ;  /* 0x00000005ff007c0c */ /* 0x000fda000bf05300 */
[----:B------:R-:W-:Y:S05]  /*0e50*/  @!P0 BRA `(.L_x_8) ;  /* 0x0000000000208947 */ /* 0x000fea0003800000 */
[----:B0-----:R-:W0:Y:S02]  /*0e60*/  LDC.64 R2, c[0x0][0x598] ;  /* 0x00016600ff027b82 */ /* 0x001e240000000a00 */
[----:B0-----:R-:W2:Y:S02]  /*0e70*/  LDG.E.64 R2, desc[UR20][R2.64] ;  /* 0x0000001402027981 */ /* 0x001ea4000c1e1b00 */
[----:B--2---:R-:W-:-:S04]  /*0e80*/  ISETP.NE.U32.AND P0, PT, R2, RZ, PT ;  /* 0x000000ff0200720c */ /* 0x004fc80003f05070 */
[----:B------:R-:W-:-:S13]  /*0e90*/  ISETP.NE.AND.EX P0, PT, R3, RZ, PT, P0 ;  /* 0x000000ff0300720c */ /* 0x000fda0003f05300 */
[----:B------:R-:W-:Y:S05]  /*0ea0*/  @!P0 BRA `(.L_x_8) ;  /* 0x00000000000c8947 */ /* 0x000fea0003800000 */
[----:B------:R-:W2:Y:S02]  /*0eb0*/  LD.E R2, desc[UR20][R2.64] ;  /* 0x0000001402027980 */ /* 0x000ea4000c101900 */
[----:B--2---:R-:W-:Y:S01]  /*0ec0*/  R2UR UR23, R2 ;  /* 0x00000000021772ca */ /* 0x004fe200000e0000 */
[----:B------:R-:W-:-:S14]  /*0ed0*/  BRA `(.L_x_9) ;  /* 0x0000000000247947 */ /* 0x000fdc0003800000 */
.L_x_8:
[----:B------:R-:W-:Y:S02]  /*0ee0*/  ULDC.64 UR4, c[0x0][0x588] ;  /* 0x0001620000047ab9 */ /* 0x000fe40000000a00 */
[----:B------:R-:W-:-:S04]  /*0ef0*/  ISETP.NE.U32.AND P0, PT, RZ, UR4, PT ;  /* 0x00000004ff007c0c */ /* 0x000fc8000bf05070 */
[----:B------:R-:W-:-:S13]  /*0f00*/  ISETP.NE.AND.EX P0, PT, RZ, UR5, PT, P0 ;  /* 0x00000005ff007c0c */ /* 0x000fda000bf05300 */
[----:B------:R-:W-:Y:S05]  /*0f10*/  @!P0 BRA `(.L_x_10) ;  /* 0x0000000000108947 */ /* 0x000fea0003800000 */
[----:B0-----:R-:W0:Y:S02]  /*0f20*/  LDC.64 R2, c[0x0][0x588] ;  /* 0x00016200ff027b82 */ /* 0x001e240000000a00 */
[----:B0-----:R-:W2:Y:S02]  /*0f30*/  LDG.E R2, desc[UR20][R2.64] ;  /* 0x0000001402027981 */ /* 0x001ea4000c1e1900 */
[----:B--2---:R-:W-:Y:S01]  /*0f40*/  R2UR UR23, R2 ;  /* 0x00000000021772ca */ /* 0x004fe200000e0000 */
[----:B------:R-:W-:-:S14]  /*0f50*/  BRA `(.L_x_9) ;  /* 0x0000000000047947 */ /* 0x000fdc0003800000 */
.L_x_10:
[----:B------:R-:W-:-:S05]  /*0f60*/  ULDC UR23, c[0x0][0x580] ;  /* 0x0001600000177ab9 */ /* 0x000fca0000000800 */
.L_x_9:
[----:B------:R-:W-:Y:S02]  /*0f70*/  ULDC.64 UR4, c[0x0][0x5a0] ;  /* 0x0001680000047ab9 */ /* 0x000fe40000000a00 */
        /* <DEDUP_REMOVED lines=11> */
.L_x_11:
        /* <DEDUP_REMOVED lines=8> */
.L_x_13:
[----:B------:R-:W-:-:S05]  /*10b0*/  ULDC UR24, c[0x0][0x584] ;  /* 0x0001610000187ab9 */ /* 0x000fca0000000800 */
.L_x_12:
[----:B------:R-:W-:-:S13]  /*10c0*/  LOP3.LUT P0, RZ, R5, 0xff, RZ, 0xc0, !PT ;  /* 0x000000ff05ff7812 */ /* 0x000fda000780c0ff */
[----:B------:R-:W-:Y:S05]  /*10d0*/  @!P0 EXIT ;  /* 0x000000000000894d */ /* 0x000fea0003800000 */
[----:B------:R-:W-:Y:S01]  /*10e0*/  ULDC UR4, c[0x0][0x28c] ;  /* 0x0000a30000047ab9 */ /* 0x000fe20000000800 */
[----:B------:R-:W-:Y:S01]  /*10f0*/  ULDC.64 UR6, c[0x0][0x5c8] ;  /* 0x0001720000067ab9 */ /* 0x000fe20000000a00 */
[----:B------:R-:W-:Y:S02]  /*1100*/  UIADD3 UR4, UR4, 0x1f, URZ ;  /* 0x0000001f04047890 */ /* 0x000fe4000fffe03f */
[----:B------:R-:W-:Y:S02]  /*1110*/  USHF.L.U64.HI UR25, UR6, 0x7, UR7 ;  /* 0x0000000706197899 */ /* 0x000fe40008010207 */
[----:B------:R-:W-:Y:S02]  /*1120*/  USHF.R.S32.HI UR5, URZ, 0x1f, UR4 ;  /* 0x0000001f3f057899 */ /* 0x000fe40008011404 */
[----:B------:R-:W-:Y:S02]  /*1130*/  USHF.L.U32 UR26, UR6, 0x7, URZ ;  /* 0x00000007061a7899 */ /* 0x000fe4000800063f */
[----:B------:R-:W-:-:S02]  /*1140*/  ULEA.HI UR5, UR5, UR4, URZ, 0x5 ;  /* 0x0000000405057291 */ /* 0x000fc4000f8f283f */
[----:B------:R-:W-:Y:S02]  /*1150*/  USHF.L.U64.HI UR27, UR6, 0x3, UR7 ;  /* 0x00000003061b7899 */ /* 0x000fe40008010207 */
[----:B------:R-:W-:Y:S02]  /*1160*/  USHF.R.S32.HI UR16, URZ, 0x5, UR5 ;  /* 0x000000053f107899 */ /* 0x000fe40008011405 */
[----:B------:R-:W-:Y:S02]  /*1170*/  USHF.L.U32 UR28, UR6, 0x3, URZ ;  /* 0x00000003061c7899 */ /* 0x000fe4000800063f */
[----:B------:R-:W-:Y:S02]  /*1180*/  USHF.L.U64.HI UR14, UR6, 0x8, UR7 ;  /* 0x00000008060e7899 */ /* 0x000fe40008010207 */
[----:B------:R-:W-:Y:S02]  /*1190*/  USHF.L.U32 UR15, UR6, 0x8, URZ ;  /* 0x00000008060f7899 */ /* 0x000fe4000800063f */
[----:B------:R-:W-:Y:S01]  /*11a0*/  ULOP3.LUT UR29, UR13, 0x1, URZ, 0xfc, !UPT ;  /* 0x000000010d1d7892 */ /* 0x000fe2000f8efc3f */
[----:B------:R-:W-:Y:S01]  /*11b0*/  UMOV UR4, URZ ;  /* 0x0000003f00047c82 */ /* 0x000fe20008000000 */
[----:B------:R-:W-:-:S10]  /*11c0*/  UMOV UR5, URZ ;  /* 0x0000003f00057c82 */ /* 0x000fd40008000000 */
.L_x_86:
[----:B------:R-:W-:Y:S01]  /*11d0*/  STL [R1+0x278], RZ ;  /* 0x000278ff01007387 */ /* 0x000fe20000100800 */
[----:B-1----:R-:W1:Y:S01]  /*11e0*/  S2UR UR11, SR_CgaCtaId ;  /* 0x00000000000b79c3 */ /* 0x002e620000008800 */
[----:B------:R-:W-:Y:S01]  /*11f0*/  UMOV UR17, 0x400 ;  /* 0x0000040000117882 */ /* 0x000fe20000000000 */
[----:B------:R-:W-:Y:S01]  /*1200*/  UMOV UR6, URZ ;  /* 0x0000003f00067c82 */ /* 0x000fe20008000000 */
[----:B------:R-:W-:Y:S01]  /*1210*/  STL [R1+0x274], RZ ;  /* 0x000274ff01007387 */ /* 0x000fe20000100800 */
[----:B------:R-:W-:Y:S01]  /*1220*/  UMOV UR7, URZ ;  /* 0x0000003f00077c82 */ /* 0x000fe20008000000 */
[----:B------:R-:W-:Y:S01]  /*1230*/  UMOV UR8, URZ ;  /* 0x0000003f00087c82 */ /* 0x000fe20008000000 */
[----:B------:R-:W-:Y:S01]  /*1240*/  UMOV UR19, UR5 ;  /* 0x0000000500137c82 */ /* 0x000fe20008000000 */
[----:B------:R-:W-:Y:S01]  /*1250*/  STL [R1+0x270], RZ ;  /* 0x000270ff01007387 */ /* 0x000fe20000100800 */
[----:B------:R-:W2:Y:S01]  /*1260*/  LDC R3, c[0x0][0x28c] ;  /* 0x0000a300ff037b82 */ /* 0x000ea20000000800 */
[----:B0-----:R-:W-:-:S02]  /*1270*/  CS2R R4, SRZ ;  /* 0x0000000000047805 */ /* 0x001fc4000001ff00 */
[----:B------:R-:W-:Y:S01]  /*1280*/  CS2R R6, SRZ ;  /* 0x0000000000067805 */ /* 0x000fe2000001ff00 */
[----:B------:R-:W-:Y:S01]  /*1290*/  STL [R1+0x26c], RZ ;  /* 0x00026cff01007387 */ /* 0x000fe20000100800 */
[----:B------:R-:W-:Y:S02]  /*12a0*/  CS2R R8, SRZ ;  /* 0x0000000000087805 */ /* 0x000fe4000001ff00 */
[----:B------:R-:W-:Y:S02]  /*12b0*/  CS2R R10, SRZ ;  /* 0x00000000000a7805 */ /* 0x000fe4000001ff00 */
[----:B------:R-:W-:Y:S01]  /*12c0*/  CS2R R12, SRZ ;  /* 0x00000000000c7805 */ /* 0x000fe2000001ff00 */
[----:B------:R-:W-:Y:S01]  /*12d0*/  STL [R1+0x268], RZ ;  /* 0x000268ff01007387 */ /* 0x000fe20000100800 */
[----:B------:R-:W-:Y:S02]  /*12e0*/  CS2R R14, SRZ ;  /* 0x00000000000e7805 */ /* 0x000fe4000001ff00 */
[----:B------:R-:W-:-:S02]  /*12f0*/  CS2R R16, SRZ ;  /* 0x0000000000107805 */ /* 0x000fc4000001ff00 */
[----:B------:R-:W-:Y:S01]  /*1300*/  CS2R R18, SRZ ;  /* 0x0000000000127805 */ /* 0x000fe2000001ff00 */
[----:B------:R-:W-:Y:S01]  /*1310*/  STL [R1+0x264], RZ ;  /* 0x000264ff01007387 */ /* 0x000fe20000100800 */
[----:B------:R-:W-:Y:S02]  /*1320*/  CS2R R20, SRZ ;  /* 0x0000000000147805 */ /* 0x000fe4000001ff00 */
[----:B------:R-:W-:Y:S02]  /*1330*/  CS2R R22, SRZ ;  /* 0x0000000000167805 */ /* 0x000fe4000001ff00 */
[----:B------:R-:W-:Y:S01]  /*1340*/  CS2R R216, SRZ ;  /* 0x0000000000d87805 */ /* 0x000fe2000001ff00 */
[----:B------:R-:W-:Y:S01]  /*1350*/  STL [R1+0x260], RZ ;  /* 0x000260ff01007387 */ /* 0x000fe20000100800 */
[----:B-1----:R-:W-:Y:S01]  /*1360*/  ULEA UR17, UR11, UR17, 0x18 ;  /* 0x000000110b117291 */ /* 0x002fe2000f8ec03f */
[----:B------:R-:W-:Y:S02]  /*1370*/  CS2R R218, SRZ ;  /* 0x0000000000da7805 */ /* 0x000fe4000001ff00 */
[----:B------:R-:W-:Y:S01]  /*1380*/  CS2R R220, SRZ ;  /* 0x0000000000dc7805 */ /* 0x000fe2000001ff00 */
[----:B------:R-:W-:Y:S01]  /*1390*/  STL [R1+0x25c], RZ ;  /* 0x00025cff01007387 */ /* 0x000fe20000100800 */
[----:B------:R-:W-:-:S02]  /*13a0*/  CS2R R222, SRZ ;  /* 0x0000000000de7805 */ /* 0x000fc4000001ff00 */
[----:B------:R-:W-:Y:S01]  /*13b0*/  CS2R R224, SRZ ;  /* 0x0000000000e07805 */ /* 0x000fe2000001ff00 */
[----:B------:R-:W-:Y:S01]  /*13c0*/  IMAD.MOV.U32 R226, RZ, RZ, RZ ;  /* 0x000000ffffe27224 */ /* 0x000fe200078e00ff */
[----:B------:R-:W-:Y:S01]  /*13d0*/  STL [R1+0x258], RZ ;  /* 0x000258ff01007387 */ /* 0x000fe20000100800 */
[----:B--2---:R-:W-:Y:S01]  /*13e0*/  ISETP.GE.AND P0, PT, R3, 0x1, PT ;  /* 0x000000010300780c */ /* 0x004fe20003f06270 */
[----:B------:R-:W-:Y:S01]  /*13f0*/  IMAD.U32 R227, RZ, RZ, UR4 ;  /* 0x00000004ffe37e24 */ /* 0x000fe2000f8e00ff */
[----:B------:R-:W-:Y:S01]  /*1400*/  CS2R R168, SRZ ;  /* 0x0000000000a87805 */ /* 0x000fe2000001ff00 */
[----:B------:R-:W-:Y:S01]  /*1410*/  STL [R1+0x254], RZ ;  /* 0x000254ff01007387 */ /* 0x000fe20000100800 */
[----:B------:R-:W-:Y:S02]  /*1420*/  CS2R R170, SRZ ;  /* 0x0000000000aa7805 */ /* 0x000fe4000001ff00 */
[----:B------:R-:W-:Y:S02]  /*1430*/  CS2R R172, SRZ ;  /* 0x0000000000ac7805 */ /* 0x000fe4000001ff00 */
[----:B------:R-:W-:Y:S01]  /*1440*/  CS2R R174, SRZ ;  /* 0x0000000000ae7805 */ /* 0x000fe2000001ff00 */
[----:B------:R-:W-:Y:S01]  /*1450*/  STL [R1+0x250], RZ ;  /* 0x000250ff01007387 */ /* 0x000fe20000100800 */
[----:B------:R-:W-:-:S02]  /*1460*/  CS2R R176, SRZ ;  /* 0x0000000000b07805 */ /* 0x000fc4000001ff00 */
[----:B------:R-:W-:Y:S02]  /*1470*/  CS2R R178, SRZ ;  /* 0x0000000000b27805 */ /* 0x000fe4000001ff00 */
        /* <DEDUP_REMOVED lines=119> */
[----:B------:R-:W-:Y:S01]  /*1bf0*/  CS2R R70, SRZ ;  /* 0x0000000000467805 */ /* 0x000fe2000001ff00 */
[----:B------:R-:W-:Y:S04]  /*1c00*/  STL [R1+0x1d4], RZ ;  /* 0x0001d4ff01007387 */ /* 0x000fe80000100800 */
        /* <DEDUP_REMOVED lines=29> */
[----:B------:R-:W-:Y:S01]  /*1de0*/  STL [R1+0x15c], RZ ;  /* 0x00015cff01007387 */ /* 0x000fe20000100800 */
[----:B------:R-:W0:Y:S03]  /*1df0*/  S2R R2, SR_TID.X ;  /* 0x0000000000027919 */ /* 0x000e260000002100 */
        /* <DEDUP_REMOVED lines=8> */
[----:B0-----:R-:W-:-:S03]  /*1e80*/  LOP3.LUT R2, R2, 0x80, RZ, 0xc0, !PT ;  /* 0x0000008002027812 */ /* 0x001fc600078ec0ff */
[----:B------:R-:W-:Y:S01]  /*1e90*/  STL [R1+0x138], RZ ;  /* 0x000138ff01007387 */ /* 0x000fe20000100800 */
[----:B------:R-:W-:-:S03]  /*1ea0*/  SHF.R.U32.HI R2, RZ, 0x7, R2 ;  /* 0x00000007ff027819 */ /* 0x000fc60000011602 */
        /* <DEDUP_REMOVED lines=33> */
[----:B------:R-:W0:Y:S04]  /*20c0*/  SHFL.IDX PT, R2, R2, RZ, 0x1f ;  /* 0x00001fff02027589 */ /* 0x000e2800000e0000 */
[----:B------:R1:W-:Y:S04]  /*20d0*/  STL [R1+0xb0], RZ ;  /* 0x0000b0ff01007387 */ /* 0x0003e80000100800 */
[----:B------:R1:W-:Y:S04]  /*20e0*/  STL [R1+0xac], RZ ;  /* 0x0000acff01007387 */ /* 0x0003e80000100800 */
[----:B------:R1:W-:Y:S04]  /*20f0*/  STL [R1+0xa8], RZ ;  /* 0x0000a8ff01007387 */ /* 0x0003e80000100800 */
[----:B------:R1:W-:Y:S04]  /*2100*/  STL [R1+0xa4], RZ ;  /* 0x0000a4ff01007387 */ /* 0x0003e80000100800 */
[----:B------:R1:W-:Y:S04]  /*2110*/  STL [R1+0xa0], RZ ;  /* 0x0000a0ff01007387 */ /* 0x0003e80000100800 */
[----:B------:R1:W-:Y:S01]  /*2120*/  STL [R1+0x9c], RZ ;  /* 0x00009cff01007387 */ /* 0x0003e20000100800 */
[----:B0-----:R-:W-:-:S02]  /*2130*/  R2UR UR9, R2 ;  /* 0x00000000020972ca */ /* 0x001fc400000e0000 */
[----:B------:R-:W-:Y:S01]  /*2140*/  CS2R R2, SRZ ;  /* 0x0000000000027805 */ /* 0x000fe2000001ff00 */
[----:B------:R1:W-:Y:S04]  /*2150*/  STL [R1+0x98], RZ ;  /* 0x000098ff01007387 */ /* 0x0003e80000100800 */
[----:B------:R1:W-:Y:S04]  /*2160*/  STL [R1+0x94], RZ ;  /* 0x000094ff01007387 */ /* 0x0003e80000100800 */
[----:B------:R1:W-:Y:S02]  /*2170*/  STL [R1+0x90], RZ ;  /* 0x000090ff01007387 */ /* 0x0003e40000100800 */
[----:B------:R-:W-:-:S02]  /*2180*/  ULEA.HI UR10, UR9, UR9, URZ, 0x1 ;  /* 0x00000009090a7291 */ /* 0x000fc4000f8f083f */
[----:B------:R1:W-:Y:S02]  /*2190*/  STL [R1+0x8c], RZ ;  /* 0x00008cff01007387 */ /* 0x0003e40000100800 */
[----:B------:R-:W-:Y:S02]  /*21a0*/  ULOP3.LUT UR10, UR10, 0x1ffffe, URZ, 0xc0, !UPT ;  /* 0x001ffffe0a0a7892 */ /* 0x000fe4000f8ec03f */
[----:B------:R1:W-:Y:S02]  /*21b0*/  STL [R1+0x88], RZ ;  /* 0x000088ff01007387 */ /* 0x0003e40000100800 */
[----:B------:R-:W-:Y:S02]  /*21c0*/  UIADD3 UR10, UR9, -UR10, URZ ;  /* 0x8000000a090a7290 */ /* 0x000fe4000fffe03f */
[----:B------:R1:W-:Y:S02]  /*21d0*/  STL [R1+0x84], RZ ;  /* 0x000084ff01007387 */ /* 0x0003e40000100800 */
[----:B------:R-:W-:-:S02]  /*21e0*/  ULEA UR10, UR10, UR17, 0xb ;  /* 0x000000110a0a7291 */ /* 0x000fc4000f8e583f */
[----:B------:R1:W-:Y:S02]  /*21f0*/  STL [R1+0x80], RZ ;  /* 0x000080ff01007387 */ /* 0x0003e40000100800 */
[----:B------:R-:W-:Y:S02]  /*2200*/  UIADD3 UR10, UR10, 0x180, URZ ;  /* 0x000001800a0a7890 */ /* 0x000fe4000fffe03f */
[----:B------:R1:W-:Y:S02]  /*2210*/  STL [R1+0x7c], RZ ;  /* 0x00007cff01007387 */ /* 0x0003e40000100800 */
[----:B------:R-:W-:Y:S02]  /*2220*/  USHF.R.U32.HI UR10, URZ, 0x4, UR10 ;  /* 0x000000043f0a7899 */ /* 0x000fe4000801160a */
[----:B------:R1:W-:Y:S02]  /*2230*/  STL [R1+0x78], RZ ;  /* 0x000078ff01007387 */ /* 0x0003e40000100800 */
[----:B------:R-:W-:-:S02]  /*2240*/  ULOP3.LUT UR18, UR10, 0x3fff, URZ, 0xc0, !UPT ;  /* 0x00003fff0a127892 */ /* 0x000fc4000f8ec03f */
[----:B------:R1:W-:Y:S04]  /*2250*/  STL [R1+0x74], RZ ;  /* 0x000074ff01007387 */ /* 0x0003e80000100800 */
        /* <DEDUP_REMOVED lines=28> */
[----:B------:R1:W-:Y:S01]  /*2420*/  STL [R1], RZ ;  /* 0x000000ff01007387 */ /* 0x0003e20000100800 */
[----:B------:R-:W-:Y:S05]  /*2430*/  @!P0 BRA `(.L_x_14) ;  /* 0x0000002400008947 */ /* 0x000fea0003800000 */
[----:B------:R-:W-:-:S06]  /*2440*/  UISETP.NE.AND UP0, UPT, UR29, 0x3, UPT ;  /* 0x000000031d00788c */ /* 0x000fcc000bf05270 */
[----:B------:R-:W-:-:S13]  /*2450*/  PLOP3.LUT P1, PT, PT, PT, UP0, 0x80, 0x0 ;  /* 0x000000000000781c */ /* 0x000fda0003f2f008 */
[----:B------:R-:W-:Y:S05]  /*2460*/  @!P1 BRA `(.L_x_15) ;  /* 0x0000000000049947 */ /* 0x000fea0003800000 */
[----:B------:R-:W-:Y:S01]  /*2470*/  BPT.TRAP 0x1 ;  /* 0x000000040000795c */ /* 0x000fe20000300000 */
.L_x_15:
[----:B------:R-:W-:Y:S01]  /*2480*/  ULEA UR7, UR5, UR17, 0x3 ;  /* 0x0000001105077291 */ /* 0x000fe2000f8e183f */
[----:B------:R-:W-:-:S05]  /*2490*/  IMAD.U32 R2, RZ, RZ, UR4 ;  /* 0x00000004ff027e24 */ /* 0x000fca000f8e00ff */
[----:B------:R-:W-:-:S04]  /*24a0*/  SHF.L.U32 R2, R2, 0x1f, RZ ;  /* 0x0000001f02027819 */ /* 0x000fc800000006ff */
[----:B------:R0:W2:Y:S01]  /*24b0*/  SYNCS.PHASECHK.TRANS64.TRYWAIT P0, [UR7], R2 ;  /* 0x00000002ff0075a7 */ /* 0x0000a20008000147 */
[----:B------:R-:W-:Y:S05]  /*24c0*/  @!P1 BRA `(.L_x_16) ;  /* 0x0000000000049947 */ /* 0x000fea0003800000 */
[----:B------:R-:W-:Y:S01]  /*24d0*/  BPT.TRAP 0x1 ;  /* 0x000000040000795c */ /* 0x000fe20000300000 */
.L_x_16:
[----:B------:R3:W-:Y:S01]  /*24e0*/  STL [R1+0x278], RZ ;  /* 0x000278ff01007387 */ /* 0x0007e20000100800 */
[----:B------:R-:W-:Y:S01]  /*24f0*/  UMOV UR6, 0x1 ;  /* 0x0000000100067882 */ /* 0x000fe20000000000 */
[----:B--2---:R-:W-:Y:S05]  /*2500*/  @P0 BRA `(.L_x_17) ;  /* 0x0000000000080947 */ /* 0x004fea0003800000 */
[----:B------:R-:W2:Y:S02]  /*2510*/  SYNCS.PHASECHK.TRANS64.TRYWAIT P0, [UR7], R2 ;  /* 0x00000002ff0075a7 */ /* 0x000ea40008000147 */
[----:B--2---:R-:W-:Y:S05]  /*2520*/  @!P0 BRA `(.L_x_18) ;  /* 0x000001e800c88947 */ /* 0x004fea0003800000 */
.L_x_17:
[----:B------:R4:W-:Y:S01]  /*2530*/  STL [R1+0x274], RZ ;  /* 0x000274ff01007387 */ /* 0x0009e20000100800 */
[----:B------:R-:W-:Y:S01]  /*2540*/  UIADD3 UR7, UR17, 0x2c180, URZ ;  /* 0x0002c18011077890 */ /* 0x000fe2000fffe03f */
[----:B------:R-:W-:Y:S01]  /*2550*/  WARPGROUP.ARRIVE ;  /* 0x00000000000079c5 */ /* 0x000fe20000000000 */
[----:B------:R-:W-:Y:S01]  /*2560*/  ULOP3.LUT UR8, UR18, 0x10000, URZ, 0xfc, !UPT ;  /* 0x0001000012087892 */ /* 0x000fe2000f8efc3f */
[----:B------:R4:W-:Y:S01]  /*2570*/  STL [R1+0x270], RZ ;  /* 0x000270ff01007387 */ /* 0x0009e20000100800 */
[----:B------:R-:W-:Y:S01]  /*2580*/  USHF.R.U32.HI UR7, URZ, 0x4, UR7 ;  /* 0x000000043f077899 */ /* 0x000fe20008011607 */
[----:B0-2---:R-:W-:Y:S01]  /*2590*/  CS2R R2, SRZ ;  /* 0x0000000000027805 */ /* 0x005fe2000001ff00 */
[----:B------:R-:W-:Y:S01]  /*25a0*/  UMOV UR9, 0xc0000010 ;  /* 0xc000001000097882 */ /* 0x000fe20000000000 */
[----:B------:R4:W-:Y:S01]  /*25b0*/  STL [R1+0x26c], RZ ;  /* 0x00026cff01007387 */ /* 0x0009e20000100800 */
[----:B------:R-:W-:Y:S01]  /*25c0*/  ULOP3.LUT UR7, UR7, 0x3fff, URZ, 0xc0, !UPT ;  /* 0x00003fff07077892 */ /* 0x000fe2000f8ec03f */
[----:B------:R-:W-:Y:S01]  /*25d0*/  CS2R R4, SRZ ;  /* 0x0000000000047805 */ /* 0x000fe2000001ff00 */
[----:B------:R-:W-:Y:S01]  /*25e0*/  UMOV UR11, 0xc0000010 ;  /* 0xc0000010000b7882 */ /* 0x000fe20000000000 */
[----:B------:R4:W-:Y:S01]  /*25f0*/  STL [R1+0x268], RZ ;  /* 0x000268ff01007387 */ /* 0x0009e20000100800 */
[----:B------:R-:W-:Y:S01]  /*2600*/  ULOP3.LUT UR10, UR7, 0x10000, URZ, 0xfc, !UPT ;  /* 0x00010000070a7892 */ /* 0x000fe2000f8efc3f */
[----:B------:R-:W-:Y:S01]  /*2610*/  CS2R R6, SRZ ;  /* 0x0000000000067805 */ /* 0x000fe2000001ff00 */
[----:B------:R-:W-:Y:S01]  /*2620*/  ULEA UR7, UR5, UR8, 0xa ;  /* 0x0000000805077291 */ /* 0x000fe2000f8e503f */
[----:B------:R4:W-:Y:S01]  /*2630*/  STL [R1+0x264], RZ ;  /* 0x000264ff01007387 */ /* 0x0009e20000100800 */
[----:B------:R-:W-:Y:S01]  /*2640*/  UIMAD UR10, UR5, 0xc0, UR10 ;  /* 0x000000c0050a78a4 */ /* 0x000fe2000f8e020a */
[----:B------:R-:W-:-:S02]  /*2650*/  CS2R R8, SRZ ;  /* 0x0000000000087805 */ /* 0x000fc4000001ff00 */
[----:B------:R-:W-:Y:S01]  /*2660*/  CS2R R10, SRZ ;  /* 0x00000000000a7805 */ /* 0x000fe2000001ff00 */
[----:B------:R4:W-:Y:S01]  /*2670*/  STL [R1+0x260], RZ ;  /* 0x000260ff01007387 */ /* 0x0009e20000100800 */
[----:B------:R-:W-:Y:S01]  /*2680*/  CS2R R12, SRZ ;  /* 0x00000000000c7805 */ /* 0x000fe2000001ff00 */
[----:B------:R-:W-:Y:S01]  /*2690*/  UMOV UR8, UR7 ;  /* 0x0000000700087c82 */ /* 0x000fe20008000000 */
[----:B------:R-:W-:Y:S01]  /*26a0*/  CS2R R14, SRZ ;  /* 0x00000000000e7805 */ /* 0x000fe2000001ff00 */
[----:B------:R4:W-:Y:S01]  /*26b0*/  STL [R1+0x25c], RZ ;  /* 0x00025cff01007387 */ /* 0x0009e20000100800 */
[----:B------:R-:W-:Y:S01]  /*26c0*/  CS2R R16, SRZ ;  /* 0x0000000000107805 */ /* 0x000fe2000001ff00 */
[----:B------:R-:W-:Y:S01]  /*26d0*/  QGMMA.64x96x32.F32.E4M3.E4M3 R168, gdesc[UR8], RZ, !UPT ;  /* 0x0160000008a879f3 */ /* 0x000fe2000c7008ff */
[----:B------:R-:W-:Y:S01]  /*26e0*/  UIADD3 UR8, UR7, 0x100, URZ ;  /* 0x0000010007087890 */ /* 0x000fe2000fffe03f */
[----:B------:R4:W-:Y:S01]  /*26f0*/  STL [R1+0x258], RZ ;  /* 0x000258ff01007387 */ /* 0x0009e20000100800 */
[----:B------:R-:W-:Y:S01]  /*2700*/  UMOV UR9, 0xc0000010 ;  /* 0xc000001000097882 */ /* 0x000fe20000000000 */
[----:B------:R-:W-:-:S02]  /*2710*/  CS2R R18, SRZ ;  /* 0x0000000000127805 */ /* 0x000fc4000001ff00 */
[----:B------:R-:W-:Y:S01]  /*2720*/  CS2R R20, SRZ ;  /* 0x0000000000147805 */ /* 0x000fe2000001ff00 */
[----:B------:R4:W-:Y:S01]  /*2730*/  STL [R1+0x254], RZ ;  /* 0x000254ff01007387 */ /* 0x0009e20000100800 */
[----:B------:R-:W-:Y:S02]  /*2740*/  CS2R R22, SRZ ;  /* 0x0000000000167805 */ /* 0x000fe4000001ff00 */
[----:B------:R-:W-:Y:S02]  /*2750*/  CS2R R216, SRZ ;  /* 0x0000000000d87805 */ /* 0x000fe4000001ff00 */
[----:B------:R-:W-:Y:S01]  /*2760*/  CS2R R218, SRZ ;  /* 0x0000000000da7805 */ /* 0x000fe2000001ff00 */
[----:B------:R4:W-:Y:S01]  /*2770*/  STL [R1+0x250], RZ ;  /* 0x000250ff01007387 */ /* 0x0009e20000100800 */
[----:B------:R-:W-:Y:S01]  /*2780*/  QGMMA.64x96x32.F32.E4M3.E4M3 R120, gdesc[UR8], RZ, !UPT ;  /* 0x01600000087879f3 */ /* 0x000fe2000c7008ff */
[----:B------:R-:W-:Y:S01]  /*2790*/  UIADD3 UR8, UR7, 0x200, URZ ;  /* 0x0000020007087890 */ /* 0x000fe2000fffe03f */
[----:B------:R-:W-:Y:S01]  /*27a0*/  CS2R R220, SRZ ;  /* 0x0000000000dc7805 */ /* 0x000fe2000001ff00 */
[----:B------:R4:W-:Y:S01]  /*27b0*/  STL [R1+0x24c], RZ ;  /* 0x00024cff01007387 */ /* 0x0009e20000100800 */
[----:B------:R-:W-:Y:S01]  /*27c0*/  UMOV UR9, 0xc0000010 ;  /* 0xc000001000097882 */ /* 0x000fe20000000000 */
[----:B------:R-:W-:-:S02]  /*27d0*/  CS2R R222, SRZ ;  /* 0x0000000000de7805 */ /* 0x000fc4000001ff00 */
[----:B------:R-:W-:Y:S01]  /*27e0*/  CS2R R224, SRZ ;  /* 0x0000000000e07805 */ /* 0x000fe2000001ff00 */
[----:B------:R4:W-:Y:S01]  /*27f0*/  STL [R1+0x248], RZ ;  /* 0x000248ff01007387 */ /* 0x0009e20000100800 */
[----:B------:R-:W-:Y:S01]  /*2800*/  IMAD.MOV.U32 R226, RZ, RZ, RZ ;  /* 0x000000ffffe27224 */ /* 0x000fe200078e00ff */
[----:B------:R-:W-:Y:S02]  /*2810*/  QGMMA.64x96x32.F32.E4M3.E4M3 R72, gdesc[UR8], RZ, !UPT ;  /* 0x01600000084879f3 */ /* 0x000fe4000c7008ff */
[----:B------:R4:W-:Y:S01]  /*2820*/  STL [R1+0x244], RZ ;  /* 0x000244ff01007387 */ /* 0x0009e20000100800 */
[----:B------:R-:W-:Y:S01]  /*2830*/  UIADD3 UR8, UR7, 0x300, URZ ;  /* 0x0000030007087890 */ /* 0x000fe2000fffe03f */
[----:B------:R-:W-:Y:S02]  /*2840*/  UMOV UR9, 0xc0000010 ;  /* 0xc000001000097882 */ /* 0x000fe40000000000 */
[----:B------:R4:W-:Y:S01]  /*2850*/  STL [R1+0x240], RZ ;  /* 0x000240ff01007387 */ /* 0x0009e20000100800 */
[----:B------:R-:W-:-:S02]  /*2860*/  ULDC UR7, c[0x0][0x50c] ;  /* 0x0001430000077ab9 */ /* 0x000fc40000000800 */
[----:B------:R-:W-:Y:S01]  /*2870*/  UISETP.NE.AND UP0, UPT, UR7, 0x1, UPT ;  /* 0x000000010700788c */ /* 0x000fe2000bf05270 */
[----:B------:R4:W-:Y:S02]  /*2880*/  STL [R1+0x23c], RZ ;  /* 0x00023cff01007387 */ /* 0x0009e40000100800 */
[----:B------:R-:W-:Y:S01]  /*2890*/  QGMMA.64x96x32.F32.E4M3.E4M3 R24, gdesc[UR8], RZ, !UPT, gsb0 ;  /* 0x01600000081879f3 */ /* 0x000fe2000c0008ff */
[----:B------:R-:W-:Y:S01]  /*28a0*/  USEL UR7, URZ, 0x1, UP0 ;  /* 0x000000013f077887 */ /* 0x000fe20008000000 */
[----:B------:R4:W-:Y:S04]  /*28b0*/  STL [R1+0x238], RZ ;  /* 0x000238ff01007387 */ /* 0x0009e80000100800 */
[----:B------:R4:W-:Y:S01]  /*28c0*/  STL [R1+0x234], RZ ;  /* 0x000234ff01007387 */ /* 0x0009e20000100800 */
[----:B------:R-:W-:-:S03]  /*28d0*/  ISETP.NE.AND P0, PT, RZ, UR7, PT ;  /* 0x00000007ff007c0c */ /* 0x000fc6000bf05270 */
        /* <DEDUP_REMOVED lines=142> */
[----:B------:R-:W-:Y:S02]  /*31c0*/  WARPGROUP.DEPBAR.LE gsb0, 0x0 ;  /* 0x00008000000079c5 */ /* 0x000fe40000010000 */
[----:B------:R-:W-:-:S01]  /*31d0*/  FADD R227, RZ, R201 ;  /* 0x000000c9ffe37221 */ /* 0x000fc20000000000 */
[----:B------:R-:W-:Y:S01]  /*31e0*/  FADD R226, RZ, R168 ;  /* 0x000000a8ffe27221 */ /* 0x000fe20000000000 */
[----:B------:R-:W-:-:S01]  /*31f0*/  FADD R225, RZ, R169 ;  /* 0x000000a9ffe17221 */ /* 0x000fc20000000000 */
[----:B------:R-:W-:Y:S01]  /*3200*/  FADD R224, RZ, R170 ;  /* 0x000000aaffe07221 */ /* 0x000fe20000000000 */
[----:B------:R-:W-:-:S01]  /*3210*/  FADD R223, RZ, R171 ;  /* 0x000000abffdf7221 */ /* 0x000fc20000000000 */
[----:B------:R0:W-:Y:S01]  /*3220*/  STL [R1], R227 ;  /* 0x000000e301007387 */ /* 0x0001e20000100800 */
[----:B------:R-:W-:-:S01]  /*3230*/  FADD R222, RZ, R172 ;  /* 0x000000acffde7221 */ /* 0x000fc20000000000 */
[----:B------:R-:W-:Y:S01]  /*3240*/  FADD R221, RZ, R173 ;  /* 0x000000adffdd7221 */ /* 0x000fe20000000000 */
[----:B------:R-:W-:-:S01]  /*3250*/  FADD R220, RZ, R174 ;  /* 0x000000aeffdc7221 */ /* 0x000fc20000000000 */
[----:B------:R-:W-:Y:S01]  /*3260*/  FADD R219, RZ, R175 ;  /* 0x000000afffdb7221 */ /* 0x000fe20000000000 */
[----:B------:R-:W-:-:S01]  /*3270*/  FADD R218, RZ, R176 ;  /* 0x000000b0ffda7221 */ /* 0x000fc20000000000 */
[----:B------:R-:W-:Y:S01]  /*3280*/  FADD R217, RZ, R177 ;  /* 0x000000b1ffd97221 */ /* 0x000fe20000000000 */
[----:B------:R-:W-:-:S01]  /*3290*/  FADD R216, RZ, R178 ;  /* 0x000000b2ffd87221 */ /* 0x000fc20000000000 */
[----:B------:R-:W-:Y:S01]  /*32a0*/  FADD R23, RZ, R179 ;  /* 0x000000b3ff177221 */ /* 0x000fe20000000000 */
[----:B------:R-:W-:-:S01]  /*32b0*/  FADD R22, RZ, R180 ;  /* 0x000000b4ff167221 */ /* 0x000fc20000000000 */
[----:B0-----:R-:W-:Y:S01]  /*32c0*/  FADD R227, RZ, R202 ;  /* 0x000000caffe37221 */ /* 0x001fe20000000000 */
[----:B------:R-:W-:-:S01]  /*32d0*/  FADD R21, RZ, R181 ;  /* 0x000000b5ff157221 */ /* 0x000fc20000000000 */
[----:B------:R-:W-:Y:S01]  /*32e0*/  FADD R20, RZ, R182 ;  /* 0x000000b6ff147221 */ /* 0x000fe20000000000 */
[----:B------:R-:W-:-:S01]  /*32f0*/  FADD R19, RZ, R183 ;  /* 0x000000b7ff137221 */ /* 0x000fc20000000000 */
[----:B------:R-:W-:Y:S01]  /*3300*/  FADD R18, RZ, R184 ;  /* 0x000000b8ff127221 */ /* 0x000fe20000000000 */
[----:B------:R0:W-:Y:S01]  /*3310*/  STL [R1+0x4], R227 ;  /* 0x000004e301007387 */ /* 0x0001e20000100800 */
        /* <DEDUP_REMOVED lines=18> */
[----:B------:R-:W-:Y:S01]  /*3440*/  UMOV UR6, URZ ;  /* 0x0000003f00067c82 */ /* 0x000fe20008000000 */
[----:B0-----:R-:W-:-:S05]  /*3450*/  FADD R227, RZ, R204 ;  /* 0x000000ccffe37221 */ /* 0x001fca0000000000 */
[----:B------:R0:W-:Y:S02]  /*3460*/  STL [R1+0xc], R227 ;  /* 0x00000ce301007387 */ /* 0x0001e40000100800 */
        /* <DEDUP_REMOVED lines=310> */
.L_x_19:
[----:B------:R-:W-:-:S04]  /*47d0*/  UIADD3 UR19, UR5, 0x1, URZ ;  /* 0x0000000105137890 */ /* 0x000fc8000fffe03f */
[----:B------:R-:W-:-:S04]  /*47e0*/  UISETP.NE.AND UP0, UPT, UR19, 0xb, UPT ;  /* 0x0000000b1300788c */ /* 0x000fc8000bf05270 */
[----:B------:R-:W-:Y:S02]  /*47f0*/  USEL UR8, URZ, 0x1, UP0 ;  /* 0x000000013f087887 */ /* 0x000fe40008000000 */
[----:B------:R-:W-:Y:S02]  /*4800*/  USEL UR19, UR19, URZ, UP0 ;  /* 0x0000003f13137287 */ /* 0x000fe40008000000 */
[----:B------:R-:W-:-:S06]  /*4810*/  ULOP3.LUT UR8, UR4, UR8, URZ, 0x3c, !UPT ;  /* 0x0000000804087292 */ /* 0x000fcc000f8e3c3f */
[----:B0-----:R-:W-:Y:S01]  /*4820*/  IMAD.U32 R227, RZ, RZ, UR8 ;  /* 0x00000008ffe37e24 */ /* 0x001fe2000f8e00ff */
[----:B------:R-:W-:-:S06]  /*4830*/  UMOV UR8, 0x1 ;  /* 0x0000000100087882 */ /* 0x000fcc0000000000 */
.L_x_14:
[----:B------:R-:W-:-:S04]  /*4840*/  UISETP.LT.AND UP0, UPT, UR16, 0x1, UPT ;  /* 0x000000011000788c */ /* 0x000fc8000bf01270 */
[----:B------:R-:W-:-:S04]  /*4850*/  USEL UR9, UR16, 0x1, UP0 ;  /* 0x0000000110097887 */ /* 0x000fc80008000000 */
[----:B------:R-:W-:-:S04]  /*4860*/  UIADD3 UR9, UR16, -UR9, URZ ;  /* 0x8000000910097290 */ /* 0x000fc8000fffe03f */
[----:B------:R-:W-:-:S06]  /*4870*/  UISETP.GE.AND UP0, UPT, UR9, 0x1, UPT ;  /* 0x000000010900788c */ /* 0x000fcc000bf06270 */
[----:B------:R-:W-:-:S13]  /*4880*/  PLOP3.LUT P0, PT, PT, PT, UP0, 0x80, 0x0 ;  /* 0x000000000000781c */ /* 0x000fda0003f0f008 */
[----:B------:R-:W-:Y:S05]  /*4890*/  @!P0 BRA `(.L_x_20) ;  /* 0x0000002400a08947 */ /* 0x000fea0003800000 */
[----:B------:R-:W-:Y:S01]  /*48a0*/  IMAD.U32 R228, RZ, RZ, UR9 ;  /* 0x00000009ffe47e24 */ /* 0x000fe2000f8e00ff */
[----:B------:R-:W-:Y:S01]  /*48b0*/  UMOV UR22, UR5 ;  /* 0x0000000500167c82 */ /* 0x000fe20008000000 */
[----:B------:R-:W-:-:S05]  /*48c0*/  ULDC UR30, c[0x0][0x50c] ;  /* 0x00014300001e7ab9 */ /* 0x000fca0000000800 */
.L_x_28:
[----:B------:R-:W-:-:S06]  /*48d0*/  UISETP.NE.AND UP0, UPT, UR29, 0x3, UPT ;  /* 0x000000031d00788c */ /* 0x000fcc000bf05270 */
[----:B------:R-:W-:-:S13]  /*48e0*/  PLOP3.LUT P1, PT, PT, PT, UP0, 0x80, 0x0 ;  /* 0x000000000000781c */ /* 0x000fda0003f2f008 */
[----:B0-2---:R-:W-:Y:S05]  /*48f0*/  @!P1 BRA `(.L_x_21) ;  /* 0x0000000000049947 */ /* 0x005fea0003800000 */
[----:B------:R-:W-:Y:S01]  /*4900*/  BPT.TRAP 0x1 ;  /* 0x000000040000795c */ /* 0x000fe20000300000 */
.L_x_21:
[----:B------:R-:W0:Y:S01]  /*4910*/  S2UR UR9, SR_CgaCtaId ;  /* 0x00000000000979c3 */ /* 0x000e220000008800 */
[----:B------:R-:W-:Y:S01]  /*4920*/  UMOV UR17, 0x400 ;  /* 0x0000040000117882 */ /* 0x000fe20000000000 */
[----:B------:R-:W-:Y:S01]  /*4930*/  SHF.L.U32 R229, R227, 0x1f, RZ ;  /* 0x0000001fe3e57819 */ /* 0x000fe200000006ff */
[----:B0-----:R-:W-:-:S04]  /*4940*/  ULEA UR17, UR9, UR17, 0x18 ;  /* 0x0000001109117291 */ /* 0x001fc8000f8ec03f */
[----:B------:R-:W-:-:S09]  /*4950*/  ULEA UR9, UR19, UR17, 0x3 ;  /* 0x0000001113097291 */ /* 0x000fd2000f8e183f */
[----:B------:R0:W2:Y:S01]  /*4960*/  SYNCS.PHASECHK.TRANS64.TRYWAIT P0, [UR9], R229 ;  /* 0x000000e5ff0075a7 */ /* 0x0000a20008000149 */
[----:B------:R-:W-:Y:S05]  /*4970*/  @!P1 BRA `(.L_x_22) ;  /* 0x0000000000049947 */ /* 0x000fea0003800000 */
[----:B------:R-:W-:Y:S01]  /*4980*/  BPT.TRAP 0x1 ;  /* 0x000000040000795c */ /* 0x000fe20000300000 */
.L_x_22:
[----:B--2---:R-:W-:Y:S05]  /*4990*/  @P0 BRA `(.L_x_23) ;  /* 0x0000000000080947 */ /* 0x004fea0003800000 */
[----:B------:R-:W2:Y:S02]  /*49a0*/  SYNCS.PHASECHK.TRANS64.TRYWAIT P0, [UR9], R229 ;  /* 0x000000e5ff0075a7 */ /* 0x000ea40008000149 */
[----:B--2---:R-:W-:Y:S05]  /*49b0*/  @!P0 BRA `(.L_x_24) ;  /* 0x000001c400bc8947 */ /* 0x004fea0003800000 */
.L_x_23:
[----:B------:R-:W-:Y:S01]  /*49c0*/  UIADD3 UR9, UR17, 0x2c180, URZ ;  /* 0x0002c18011097890 */ /* 0x000fe2000fffe03f */
[----:B------:R-:W-:Y:S01]  /*49d0*/  WARPGROUP.ARRIVE ;  /* 0x00000000000079c5 */ /* 0x000fe20000000000 */
[----:B------:R-:W-:Y:S02]  /*49e0*/  UISETP.NE.AND UP0, UPT, UR7, URZ, UPT ;  /* 0x0000003f0700728c */ /* 0x000fe4000bf05270 */
[----:B------:R-:W-:Y:S02]  /*49f0*/  USHF.R.U32.HI UR9, URZ, 0x4, UR9 ;  /* 0x000000043f097899 */ /* 0x000fe40008011609 */
[----:B------:R-:W-:Y:S02]  /*4a00*/  USEL UR8, UR8, URZ, !UP0 ;  /* 0x0000003f08087287 */ /* 0x000fe4000c000000 */
[----:B------:R-:W-:Y:S02]  /*4a10*/  ULOP3.LUT UR9, UR9, 0x3fff, URZ, 0xc0, !UPT ;  /* 0x00003fff09097892 */ /* 0x000fe4000f8ec03f */
[----:B------:R-:W-:-:S02]  /*4a20*/  ULOP3.LUT UR7, UR18, 0x10000, URZ, 0xfc, !UPT ;  /* 0x0001000012077892 */ /* 0x000fc4000f8efc3f */
[----:B------:R-:W-:Y:S02]  /*4a30*/  ULOP3.LUT UR9, UR9, 0x10000, URZ, 0xfc, !UPT ;  /* 0x0001000009097892 */ /* 0x000fe4000f8efc3f */
[----:B------:R-:W-:Y:S02]  /*4a40*/  UISETP.NE.U32.AND UP0, UPT, UR8, URZ, UPT ;  /* 0x0000003f0800728c */ /* 0x000fe4000bf05070 */
[----:B------:R-:W-:Y:S02]  /*4a50*/  ULEA UR7, UR19, UR7, 0xa ;  /* 0x0000000713077291 */ /* 0x000fe4000f8e503f */
[----:B------:R-:W-:Y:S01]  /*4a60*/  UIMAD UR10, UR19, 0xc0, UR9 ;  /* 0x000000c0130a78a4 */ /* 0x000fe2000f8e0209 */
[----:B------:R-:W-:Y:S02]  /*4a70*/  UMOV UR11, 0xc0000010 ;  /* 0xc0000010000b7882 */ /* 0x000fe40000000000 */
[----:B------:R-:W-:Y:S01]  /*4a80*/  UMOV UR9, 0xc0000010 ;  /* 0xc000001000097882 */ /* 0x000fe20000000000 */
[----:B------:R-:W-:Y:S01]  /*4a90*/  UIADD3 UR6, UR6, 0x1, URZ ;  /* 0x0000000106067890 */ /* 0x000fe2000fffe03f */
[----:B------:R-:W-:-:S04]  /*4aa0*/  UMOV UR8, UR7 ;  /* 0x0000000700087c82 */ /* 0x000fc80008000000 */
[----:B------:R-:W-:Y:S01]  /*4ab0*/  QGMMA.64x96x32.F32.E4M3.E4M3 R168, gdesc[UR8], R168, UP0 ;  /* 0x0160000008a879f3 */ /* 0x000fe2000bf008a8 */
[----:B------:R-:W-:Y:S01]  /*4ac0*/  UIADD3 UR8, UR7, 0x100, URZ ;  /* 0x0000010007087890 */ /* 0x000fe2000fffe03f */
[----:B------:R-:W-:-:S08]  /*4ad0*/  UMOV UR9, 0xc0000010 ;  /* 0xc000001000097882 */ /* 0x000fd00000000000 */
[----:B------:R-:W-:Y:S01]  /*4ae0*/  QGMMA.64x96x32.F32.E4M3.E4M3 R120, gdesc[UR8], R120, UP0 ;  /* 0x01600000087879f3 */ /* 0x000fe2000bf00878 */
[----:B------:R-:W-:Y:S01]  /*4af0*/  UIADD3 UR8, UR7, 0x200, URZ ;  /* 0x0000020007087890 */ /* 0x000fe2000fffe03f */
[----:B------:R-:W-:-:S08]  /*4b00*/  UMOV UR9, 0xc0000010 ;  /* 0xc000001000097882 */ /* 0x000fd00000000000 */
[----:B------:R-:W-:Y:S01]  /*4b10*/  QGMMA.64x96x32.F32.E4M3.E4M3 R72, gdesc[UR8], R72, UP0 ;  /* 0x01600000084879f3 */ /* 0x000fe2000bf00848 */
[----:B------:R-:W-:Y:S01]  /*4b20*/  UIADD3 UR8, UR7, 0x300, URZ ;  /* 0x0000030007087890 */ /* 0x000fe2000fffe03f */
[----:B------:R-:W-:-:S08]  /*4b30*/  UMOV UR9, 0xc0000010 ;  /* 0xc000001000097882 */ /* 0x000fd00000000000 */
[----:B------:R-:W-:Y:S01]  /*4b40*/  QGMMA.64x96x32.F32.E4M3.E4M3 R24, gdesc[UR8], R24, UP0, gsb0 ;  /* 0x01600000081879f3 */ /* 0x000fe2000b800818 */
[----:B------:R-:W-:-:S04]  /*4b50*/  UISETP.NE.AND UP0, UPT, UR6, UR30, UPT ;  /* 0x0000001e0600728c */ /* 0x000fc8000bf05270 */
[----:B------:R-:W-:-:S06]  /*4b60*/  USEL UR7, URZ, 0x1, UP0 ;  /* 0x000000013f077887 */ /* 0x000fcc0008000000 */
[----:B------:R-:W-:Y:S01]  /*4b70*/  ISETP.NE.AND P0, PT, RZ, UR7, PT ;  /* 0x00000007ff007c0c */ /* 0x000fe2000bf05270 */
[----:B------:R-:W-:-:S12]  /*4b80*/  WARPGROUP.DEPBAR.LE gsb0, 0x1 ;  /* 0x00008000000079c5 */ /* 0x000fd80000010100 */
[----:B------:R-:W-:Y:S05]  /*4b90*/  @!P0 BRA `(.L_x_25) ;  /* 0x0000002000888947 */ /* 0x000fea0003800000 */
[----:B------:R-:W-:Y:S02]  /*4ba0*/  WARPGROUP.DEPBAR.LE gsb0, 0x0 ;  /* 0x00008000000079c5 */ /* 0x000fe40000010000 */
[----:B------:R-:W-:-:S01]  /*4bb0*/  FADD R226, R168, R226 ;  /* 0x000000e2a8e27221 */ /* 0x000fc20000000000 */
[----:B------:R2:W-:Y:S01]  /*4bc0*/  STL [R1+0x290], R227 ;  /* 0x000290e301007387 */ /* 0x0005e20000100800 */
[----:B------:R-:W-:-:S01]  /*4bd0*/  FADD R225, R169, R225 ;  /* 0x000000e1a9e17221 */ /* 0x000fc20000000000 */
[----:B------:R-:W-:Y:S01]  /*4be0*/  FADD R224, R170, R224 ;  /* 0x000000e0aae07221 */ /* 0x000fe20000000000 */
[----:B------:R-:W-:-:S01]  /*4bf0*/  FADD R223, R171, R223 ;  /* 0x000000dfabdf7221 */ /* 0x000fc20000000000 */
[----:B--2---:R-:W2:Y:S04]  /*4c00*/  LDL.LU R227, [R1+0x14] ;  /* 0x0000140001e37983 */ /* 0x004ea80000300800 */
[----:B-----5:R0:W-:Y:S04]  /*4c10*/  STL [R1+0x28c], R0 ;  /* 0x00028c0001007387 */ /* 0x0201e80000100800 */
[----:B0-----:R-:W3:Y:S04]  /*4c20*/  LDL.LU R0, [R1+0x10] ;  /* 0x0000100001007983 */ /* 0x001ee80000300800 */
[----:B------:R0:W-:Y:S04]  /*4c30*/  STL [R1+0x294], R226 ;  /* 0x000294e201007387 */ /* 0x0001e80000100800 */
[----:B0-----:R-:W4:Y:S04]  /*4c40*/  LDL.LU R226, [R1+0xc] ;  /* 0x00000c0001e27983 */ /* 0x001f280000300800 */
[----:B------:R0:W-:Y:S04]  /*4c50*/  STL [R1+0x298], R225 ;  /* 0x000298e101007387 */ /* 0x0001e80000100800 */
[----:B0-----:R-:W4:Y:S04]  /*4c60*/  LDL.LU R225, [R1+0x8] ;  /* 0x0000080001e17983 */ /* 0x001f280000300800 */
[----:B------:R0:W-:Y:S04]  /*4c70*/  STL [R1+0x29c], R224 ;  /* 0x00029ce001007387 */ /* 0x0001e80000100800 */
[----:B0-----:R-:W4:Y:S04]  /*4c80*/  LDL.LU R224, [R1+0x4] ;  /* 0x0000040001e07983 */ /* 0x001f280000300800 */
[----:B------:R0:W-:Y:S04]  /*4c90*/  STL [R1+0x2a0], R223 ;  /* 0x0002a0df01007387 */ /* 0x0001e80000100800 */
[----:B0-----:R-:W4:Y:S01]  /*4ca0*/  LDL.LU R223, [R1] ;  /* 0x0000000001df7983 */ /* 0x001f220000300800 */
[----:B------:R-:W-:-:S01]  /*4cb0*/  FADD R222, R172, R222 ;  /* 0x000000deacde7221 */ /* 0x000fc20000000000 */
[----:B------:R-:W-:Y:S01]  /*4cc0*/  FADD R221, R173, R221 ;  /* 0x000000ddaddd7221 */ /* 0x000fe20000000000 */
[----:B------:R-:W-:-:S01]  /*4cd0*/  FADD R220, R174, R220 ;  /* 0x000000dcaedc7221 */ /* 0x000fc20000000000 */
[----:B------:R-:W-:Y:S01]  /*4ce0*/  FADD R219, R175, R219 ;  /* 0x000000dbafdb7221 */ /* 0x000fe20000000000 */
[----:B------:R-:W-:-:S01]  /*4cf0*/  FADD R218, R176, R218 ;  /* 0x000000dab0da7221 */ /* 0x000fc20000000000 */
[----:B------:R-:W-:Y:S01]  /*4d00*/  STL [R1+0x2a4], R222 ;  /* 0x0002a4de01007387 */ /* 0x000fe20000100800 */
        /* <DEDUP_REMOVED lines=31> */
[----:B------:R-:W-:Y:S04]  /*4f00*/  STL [R1+0x2c4], R22 ;  /* 0x0002c41601007387 */ /* 0x000fe80000100800 */
[----:B------:R-:W-:Y:S04]  /*4f10*/  STL [R1+0x2c8], R21 ;  /* 0x0002c81501007387 */ /* 0x000fe80000100800 */
[----:B------:R-:W-:Y:S01]  /*4f20*/  STL [R1+0x2cc], R20 ;  /* 0x0002cc1401007387 */ /* 0x000fe20000100800 */
[----:B--2---:R-:W-:-:S01]  /*4f30*/  FADD R227, R206, R227 ;  /* 0x000000e3cee37221 */ /* 0x004fc20000000000 */
[----:B---3--:R-:W-:Y:S01]  /*4f40*/  FADD R0, R205, R0 ;  /* 0x00000000cd007221 */ /* 0x008fe20000000000 */
[----:B----4-:R-:W-:-:S01]  /*4f50*/  FADD R226, R204, R226 ;  /* 0x000000e2cce27221 */ /* 0x010fc20000000000 */
[----:B------:R-:W-:Y:S01]  /*4f60*/  FADD R225, R203, R225 ;  /* 0x000000e1cbe17221 */ /* 0x000fe20000000000 */
[----:B------:R-:W-:-:S01]  /*4f70*/  FADD R224, R202, R224 ;  /* 0x000000e0cae07221 */ /* 0x000fc20000000000 */
[----:B------:R-:W-:-:S05]  /*4f80*/  FADD R223, R201, R223 ;  /* 0x000000dfc9df7221 */ /* 0x000fca0000000000 */
[----:B------:R-:W-:Y:S04]  /*4f90*/  STL [R1], R223 ;  /* 0x000000df01007387 */ /* 0x000fe80000100800 */
[----:B------:R-:W-:Y:S04]  /*4fa0*/  STL [R1+0x4], R224 ;  /* 0x000004e001007387 */ /* 0x000fe80000100800 */
[----:B------:R-:W-:Y:S04]  /*4fb0*/  STL [R1+0x8], R225 ;  /* 0x000008e101007387 */ /* 0x000fe80000100800 */
[----:B------:R0:W-:Y:S04]  /*4fc0*/  STL [R1+0x14], R227 ;  /* 0x000014e301007387 */ /* 0x0001e80000100800 */
[----:B------:R2:W-:Y:S04]  /*4fd0*/  STL [R1+0xc], R226 ;  /* 0x00000ce201007387 */ /* 0x0005e80000100800 */
[----:B0-----:R-:W3:Y:S04]  /*4fe0*/  LDL.LU R227, [R1+0x18] ;  /* 0x0000180001e37983 */ /* 0x001ee80000300800 */
[----:B------:R0:W-:Y:S04]  /*4ff0*/  STL [R1+0x10], R0 ;  /* 0x0000100001007387 */ /* 0x0001e80000100800 */
[----:B--2---:R-:W2:Y:S04]  /*5000*/  LDL.LU R226, [R1+0x1c] ;  /* 0x00001c0001e27983 */ /* 0x004ea80000300800 */
[----:B------:R-:W4:Y:S04]  /*5010*/  LDL.LU R225, [R1+0x20] ;  /* 0x0000200001e17983 */ /* 0x000f280000300800 */
        /* <DEDUP_REMOVED lines=13> */
[----:B0-----:R-:W4:Y:S01]  /*50f0*/  LDL.LU R0, [R1+0x58] ;  /* 0x0000580001007983 */ /* 0x001f220000300800 */
[----:B---3--:R-:W-:-:S05]  /*5100*/  FADD R227, R207, R227 ;  /* 0x000000e3cfe37221 */ /* 0x008fca0000000000 */
[----:B------:R0:W-:Y:S01]  /*5110*/  STL [R1+0x18], R227 ;  /* 0x000018e301007387 */ /* 0x0001e20000100800 */
[----:B--2---:R-:W-:-:S01]  /*5120*/  FADD R226, R208, R226 ;  /* 0x000000e2d0e27221 */ /* 0x004fc20000000000 */
[----:B----4-:R-:W-:-:S04]  /*5130*/  FADD R225, R209, R225 ;  /* 0x000000e1d1e17221 */ /* 0x010fc80000000000 */
[----:B------:R2:W-:Y:S01]  /*5140*/  STL [R1+0x1c], R226 ;  /* 0x00001ce201007387 */ /* 0x0005e20000100800 */
[----:B------:R-:W-:-:S03]  /*5150*/  FADD R224, R210, R224 ;  /* 0x000000e0d2e07221 */ /* 0x000fc60000000000 */
        /* <DEDUP_REMOVED lines=24> */
[----:B0-----:R-:W4:Y:S01]  /*52e0*/  LDL.LU R227, [R1+0x5c] ;  /* 0x00005c0001e37983 */ /* 0x001f220000300800 */
[----:B------:R-:W-:-:S03]  /*52f0*/  FADD R0, R127, R0 ;  /* 0x000000007f007221 */ /* 0x000fc60000000000 */
[----:B------:R0:W-:Y:S04]  /*5300*/  STL [R1+0x50], R21 ;  /* 0x0000501501007387 */ /* 0x0001e80000100800 */
[----:B--2---:R-:W2:Y:S04]  /*5310*/  LDL.LU R226, [R1+0x60] ;  /* 0x0000600001e27983 */ /* 0x004ea80000300800 */
[----:B------:R0:W-:Y:S04]  /*5320*/  STL [R1+0x54], R20 ;  /* 0x0000541401007387 */ /* 0x0001e80000100800 */
[----:B---3--:R-:W3:Y:S04]  /*5330*/  LDL.LU R225, [R1+0x64] ;  /* 0x0000640001e17983 */ /* 0x008ee80000300800 */
[----:B------:R0:W-:Y:S04]  /*5340*/  STL [R1+0x58], R0 ;  /* 0x0000580001007387 */ /* 0x0001e80000100800 */
[----:B----4-:R-:W4:Y:S04]  /*5350*/  LDL.LU R224, [R1+0x68] ;  /* 0x0000680001e07983 */ /* 0x010f280000300800 */
[----:B-1----:R-:W4:Y:S04]  /*5360*/  LDL.LU R223, [R1+0x6c] ;  /* 0x00006c0001df7983 */ /* 0x002f280000300800 */
        /* <DEDUP_REMOVED lines=9> */
[----:B0-----:R-:W4:Y:S04]  /*5400*/  LDL.LU R21, [R1+0x94] ;  /* 0x0000940001157983 */ /* 0x001f280000300800 */
[----:B------:R-:W4:Y:S04]  /*5410*/  LDL.LU R20, [R1+0x98] ;  /* 0x0000980001147983 */ /* 0x000f280000300800 */
[----:B------:R-:W4:Y:S01]  /*5420*/  LDL.LU R0, [R1+0x9c] ;  /* 0x00009c0001007983 */ /* 0x000f220000300800 */
[----:B------:R-:W-:-:S01]  /*5430*/  FADD R227, R128, R227 ;  /* 0x000000e380e37221 */ /* 0x000fc20000000000 */
[----:B--2---:R-:W-:-:S04]  /*5440*/  FADD R226, R129, R226 ;  /* 0x000000e281e27221 */ /* 0x004fc80000000000 */
[----:B------:R0:W-:Y:S01]  /*5450*/  STL [R1+0x5c], R227 ;  /* 0x00005ce301007387 */ /* 0x0001e20000100800 */
[----:B---3--:R-:W-:-:S03]  /*5460*/  FADD R225, R130, R225 ;  /* 0x000000e182e17221 */ /* 0x008fc60000000000 */
[----:B------:R1:W-:Y:S01]  /*5470*/  STL [R1+0x60], R226 ;  /* 0x000060e201007387 */ /* 0x0003e20000100800 */
[----:B----4-:R-:W-:-:S03]  /*5480*/  FADD R224, R131, R224 ;  /* 0x000000e083e07221 */ /* 0x010fc60000000000 */
        /* <DEDUP_REMOVED lines=27> */
[----:B-1----:R-:W4:Y:S04]  /*5640*/  LDL.LU R226, [R1+0xa4] ;  /* 0x0000a40001e27983 */ /* 0x002f280000300800 */
[----:B------:R1:W-:Y:S04]  /*5650*/  STL [R1+0x98], R20 ;  /* 0x0000981401007387 */ /* 0x0003e80000100800 */
[----:B--2---:R-:W2:Y:S04]  /*5660*/  LDL.LU R225, [R1+0xa8] ;  /* 0x0000a80001e17983 */ /* 0x004ea80000300800 */
[----:B------:R1:W-:Y:S04]  /*5670*/  STL [R1+0x9c], R0 ;  /* 0x00009c0001007387 */ /* 0x0003e80000100800 */
[----:B---3--:R-:W3:Y:S04]  /*5680*/  LDL.LU R224, [R1+0xac] ;  /* 0x0000ac0001e07983 */ /* 0x008ee80000300800 */
[----:B----4-:R-:W4:Y:S04]  /*5690*/  LDL.LU R223, [R1+0xb0] ;  /* 0x0000b00001df7983 */ /* 0x010f280000300800 */
        /* <DEDUP_REMOVED lines=10> */
[----:B-1----:R-:W4:Y:S04]  /*5740*/  LDL.LU R20, [R1+0xdc] ;  /* 0x0000dc0001147983 */ /* 0x002f280000300800 */
[----:B------:R-:W4:Y:S01]  /*5750*/  LDL.LU R0, [R1+0xe0] ;  /* 0x0000e00001007983 */ /* 0x000f220000300800 */
[----:B------:R-:W-:-:S01]  /*5760*/  FADD R227, R145, R227 ;  /* 0x000000e391e37221 */ /* 0x000fc20000000000 */
[----:B------:R-:W-:-:S04]  /*5770*/  FADD R226, R146, R226 ;  /* 0x000000e292e27221 */ /* 0x000fc80000000000 */
[----:B------:R0:W-:Y:S01]  /*5780*/  STL [R1+0xa0], R227 ;  /* 0x0000a0e301007387 */ /* 0x0001e20000100800 */
[----:B--2---:R-:W-:-:S03]  /*5790*/  FADD R225, R147, R225 ;  /* 0x000000e193e17221 */ /* 0x004fc60000000000 */
        /* <DEDUP_REMOVED lines=253> */
[----:B------:R-:W-:Y:S01]  /*6770*/  STL [R1+0x1f4], R227 ;  /* 0x0001f4e301007387 */ /* 0x000fe20000100800 */
[----:B--2---:R-:W-:-:S03]  /*6780*/  FADD R225, R40, R225 ;  /* 0x000000e128e17221 */ /* 0x004fc60000000000 */
[----:B------:R-:W-:Y:S01]  /*6790*/  STL [R1+0x1f8], R226 ;  /* 0x0001f8e201007387 */ /* 0x000fe20000100800 */
[----:B---3--:R-:W-:-:S03]  /*67a0*/  FADD R224, R41, R224 ;  /* 0x000000e029e07221 */ /* 0x008fc60000000000 */
[----:B------:R-:W-:Y:S01]  /*67b0*/  STL [R1+0x1fc], R225 ;  /* 0x0001fce101007387 */ /* 0x000fe20000100800 */
[----:B----4-:R-:W-:-:S03]  /*67c0*/  FADD R223, R42, R223 ;  /* 0x000000df2adf7221 */ /* 0x010fc60000000000 */
[----:B------:R-:W-:Y:S01]  /*67d0*/  STL [R1+0x200], R224 ;  /* 0x000200e001007387 */ /* 0x000fe20000100800 */
[----:B------:R-:W-:-:S03]  /*67e0*/  FADD R222, R43, R222 ;  /* 0x000000de2bde7221 */ /* 0x000fc60000000000 */
        /* <DEDUP_REMOVED lines=17> */
[----:B------:R-:W-:-:S01]  /*6900*/  FADD R21, R52, R21 ;  /* 0x0000001534157221 */ /* 0x000fc20000000000 */
[----:B------:R-:W-:Y:S02]  /*6910*/  FADD R20, R53, R20 ;  /* 0x0000001435147221 */ /* 0x000fe40000000000 */
[----:B------:R-:W-:Y:S04]  /*6920*/  STL [R1+0x228], R22 ;  /* 0x0002281601007387 */ /* 0x000fe80000100800 */
[----:B------:R0:W-:Y:S01]  /*6930*/  STL [R1+0x230], R20 ;  /* 0x0002301401007387 */ /* 0x0001e20000100800 */
[----:B------:R-:W-:-:S03]  /*6940*/  FADD R0, R54, R0 ;  /* 0x0000000036007221 */ /* 0x000fc60000000000 */
[----:B------:R1:W-:Y:S04]  /*6950*/  STL [R1+0x22c], R21 ;  /* 0x00022c1501007387 */ /* 0x0003e80000100800 */
[----:B0-----:R-:W2:Y:S04]  /*6960*/  LDL.LU R20, [R1+0x238] ;  /* 0x0002380001147983 */ /* 0x001ea80000300800 */
[----:B-1----:R-:W3:Y:S04]  /*6970*/  LDL.LU R21, [R1+0x23c] ;  /* 0x00023c0001157983 */ /* 0x002ee80000300800 */
[----:B------:R-:W4:Y:S04]  /*6980*/  LDL.LU R22, [R1+0x240] ;  /* 0x0002400001167983 */ /* 0x000f280000300800 */
[----:B------:R0:W-:Y:S04]  /*6990*/  STL [R1+0x234], R0 ;  /* 0x0002340001007387 */ /* 0x0001e80000100800 */
        /* <DEDUP_REMOVED lines=14> */
[----:B--2---:R-:W-:-:S01]  /*6a80*/  FADD R20, R55, R20 ;  /* 0x0000001437147221 */ /* 0x004fc20000000000 */
[----:B---3--:R-:W-:-:S04]  /*6a90*/  FADD R21, R56, R21 ;  /* 0x0000001538157221 */ /* 0x008fc80000000000 */
[----:B------:R0:W-:Y:S01]  /*6aa0*/  STL [R1+0x238], R20 ;  /* 0x0002381401007387 */ /* 0x0001e20000100800 */
[----:B----4-:R-:W-:-:S03]  /*6ab0*/  FADD R22, R57, R22 ;  /* 0x0000001639167221 */ /* 0x010fc60000000000 */
[----:B0-----:R2:W5:Y:S01]  /*6ac0*/  LDL.LU R20, [R1+0x2cc] ;  /* 0x0002cc0001147983 */ /* 0x0015620000300800 */
[----:B------:R-:W-:-:S03]  /*6ad0*/  FADD R23, R58, R23 ;  /* 0x000000173a177221 */ /* 0x000fc60000000000 */
[----:B------:R0:W-:Y:S01]  /*6ae0*/  STL [R1+0x23c], R21 ;  /* 0x00023c1501007387 */ /* 0x0001e20000100800 */
[----:B------:R-:W-:-:S01]  /*6af0*/  FADD R216, R59, R216 ;  /* 0x000000d83bd87221 */ /* 0x000fc20000000000 */
[----:B------:R-:W-:Y:S02]  /*6b00*/  FADD R217, R60, R217 ;  /* 0x000000d93cd97221 */ /* 0x000fe40000000000 */
[----:B0-----:R2:W5:Y:S01]  /*6b10*/  LDL.LU R21, [R1+0x2c8] ;  /* 0x0002c80001157983 */ /* 0x0015620000300800 */
[----:B------:R-:W-:-:S03]  /*6b20*/  FADD R218, R61, R218 ;  /* 0x000000da3dda7221 */ /* 0x000fc60000000000 */
[----:B------:R0:W-:Y:S01]  /*6b30*/  STL [R1+0x240], R22 ;  /* 0x0002401601007387 */ /* 0x0001e20000100800 */
[----:B------:R-:W-:-:S01]  /*6b40*/  FADD R219, R62, R219 ;  /* 0x000000db3edb7221 */ /* 0x000fc20000000000 */
[----:B------:R-:W-:Y:S02]  /*6b50*/  FADD R220, R63, R220 ;  /* 0x000000dc3fdc7221 */ /* 0x000fe40000000000 */
[----:B0-----:R2:W5:Y:S04]  /*6b60*/  LDL.LU R22, [R1+0x2c4] ;  /* 0x0002c40001167983 */ /* 0x0015680000300800 */
[----:B------:R0:W-:Y:S01]  /*6b70*/  STL [R1+0x244], R23 ;  /* 0x0002441701007387 */ /* 0x0001e20000100800 */
[----:B------:R-:W-:-:S01]  /*6b80*/  FADD R221, R64, R221 ;  /* 0x000000dd40dd7221 */ /* 0x000fc20000000000 */
[----:B------:R-:W-:-:S02]  /*6b90*/  FADD R222, R65, R222 ;  /* 0x000000de41de7221 */ /* 0x000fc40000000000 */
[----:B0-----:R2:W5:Y:S04]  /*6ba0*/  LDL.LU R23, [R1+0x2c0] ;  /* 0x0002c00001177983 */ /* 0x0015680000300800 */
[----:B------:R0:W-:Y:S01]  /*6bb0*/  STL [R1+0x248], R216 ;  /* 0x000248d801007387 */ /* 0x0001e20000100800 */
[----:B------:R-:W-:-:S03]  /*6bc0*/  FADD R223, R66, R223 ;  /* 0x000000df42df7221 */ /* 0x000fc60000000000 */
        /* <DEDUP_REMOVED lines=16> */
[----:B------:R0:W-:Y:S04]  /*6cd0*/  STL [R1+0x260], R222 ;  /* 0x000260de01007387 */ /* 0x0001e80000100800 */
        /* <DEDUP_REMOVED lines=12> */
[----:B0-----:R2:W5:Y:S01]  /*6da0*/  LDL.LU R0, [R1+0x28c] ;  /* 0x00028c0001007983 */ /* 0x0015620000300800 */
[----:B------:R-:W-:-:S05]  /*6db0*/  UMOV UR6, URZ ;  /* 0x0000003f00067c82 */ /* 0x000fca0008000000 */
.L_x_25:
[----:B------:R-:W-:Y:S05]  /*6dc0*/  @!P1 BRA `(.L_x_26) ;  /* 0x0000000000049947 */ /* 0x000fea0003800000 */
[----:B------:R-:W-:Y:S01]  /*6dd0*/  BPT.TRAP 0x1 ;  /* 0x000000040000795c */ /* 0x000fe20000300000 */
.L_x_26:
[----:B------:R-:W-:Y:S02]  /*6de0*/  UISETP.GT.U32.AND UP0, UPT, UR13, 0x1, UPT ;  /* 0x000000010d00788c */ /* 0x000fe4000bf04070 */
[----:B------:R-:W-:-:S04]  /*6df0*/  ULEA UR8, UR22, UR17, 0x3 ;  /* 0x0000001116087291 */ /* 0x000fc8000f8e183f */
[----:B------:R-:W-:Y:S01]  /*6e00*/  UIADD3 UR8, UR8, 0x58, URZ ;  /* 0x0000005808087890 */ /* 0x000fe2000fffe03f */
[----:B------:R-:W-:-:S03]  /*6e10*/  PLOP3.LUT P0, PT, PT, PT, UP0, 0x80, 0x0 ;  /* 0x000000000000781c */ /* 0x000fc60003f0f008 */
[----:B------:R-:W-:-:S09]  /*6e20*/  UPRMT UR8, URZ, 0x654, UR8 ;  /* 0x000006543f087896 */ /* 0x000fd20008000008 */
[----:B------:R-:W-:Y:S01]  /*6e30*/  SYNCS.ARRIVE.TRANS64.RED.A1T0 RZ, [UR8], RZ ;  /* 0x000000ffffff79a7 */ /* 0x000fe20008100408 */
[----:B------:R-:W-:Y:S05]  /*6e40*/  @P0 BRA `(.L_x_27) ;  /* 0x0000000000040947 */ /* 0x000fea0003800000 */
[----:B------:R-:W-:Y:S01]  /*6e50*/  BPT.TRAP 0x1 ;  /* 0x000000040000795c */ /* 0x000fe20000300000 */
.L_x_27:
[----:B------:R-:W-:Y:S01]  /*6e60*/  UIADD3 UR19, UR19, 0x1, URZ ;  /* 0x0000000113137890 */ /* 0x000fe2000fffe03f */
[C---:B------:R-:W-:Y:S01]  /*6e70*/  ISETP.GT.AND P0, PT, R228.reuse, 0x1, PT ;  /* 0x00000001e400780c */ /* 0x040fe20003f04270 */
[----:B------:R-:W-:Y:S01]  /*6e80*/  UIADD3 UR22, UR22, 0x1, URZ ;  /* 0x0000000116167890 */ /* 0x000fe2000fffe03f */
[----:B------:R-:W-:Y:S01]  /*6e90*/  VIADD R228, R228, 0xffffffff ;  /* 0xffffffffe4e47836 */ /* 0x000fe20000000000 */
[----:B------:R-:W-:Y:S02]  /*6ea0*/  UISETP.NE.AND UP0, UPT, UR19, 0xb, UPT ;  /* 0x0000000b1300788c */ /* 0x000fe4000bf05270 */
[----:B------:R-:W-:Y:S02]  /*6eb0*/  UISETP.NE.AND UP1, UPT, UR22, 0xb, UPT ;  /* 0x0000000b1600788c */ /* 0x000fe4000bf25270 */
[----:B------:R-:W-:Y:S02]  /*6ec0*/  USEL UR8, URZ, 0x1, UP0 ;  /* 0x000000013f087887 */ /* 0x000fe40008000000 */
[----:B------:R-:W-:-:S02]  /*6ed0*/  USEL UR19, UR19, URZ, UP0 ;  /* 0x0000003f13137287 */ /* 0x000fc40008000000 */
[----:B------:R-:W-:Y:S02]  /*6ee0*/  USEL UR22, UR22, URZ, UP1 ;  /* 0x0000003f16167287 */ /* 0x000fe40008800000 */
[----:B-----5:R-:W-:Y:S01]  /*6ef0*/  LOP3.LUT R227, R227, UR8, RZ, 0x3c, !PT ;  /* 0x00000008e3e37c12 */ /* 0x020fe2000f8e3cff */
[----:B------:R-:W-:Y:S01]  /*6f00*/  UMOV UR8, 0x1 ;  /* 0x0000000100087882 */ /* 0x000fe20000000000 */
[----:B------:R-:W-:Y:S08]  /*6f10*/  @P0 BRA `(.L_x_28) ;  /* 0xffffffd8006c0947 */ /* 0x000ff0000383ffff */
.L_x_20:
[----:B------:R-:W-:-:S04]  /*6f20*/  UISETP.NE.AND UP0, UPT, UR6, URZ, UPT ;  /* 0x0000003f0600728c */ /* 0x000fc8000bf05270 */
[----:B------:R-:W-:-:S06]  /*6f30*/  USEL UR6, URZ, 0x1, !UP0 ;  /* 0x000000013f067887 */ /* 0x000fcc000c000000 */
[----:B------:R-:W-:-:S13]  /*6f40*/  ISETP.NE.AND P0, PT, RZ, UR6, PT ;  /* 0x00000006ff007c0c */ /* 0x000fda000bf05270 */
[----:B------:R-:W-:Y:S05]  /*6f50*/  @!P0 BRA `(.L_x_29) ;  /* 0x0000002000ec8947 */ /* 0x000fea0003800000 */
[----:B------:R-:W-:Y:S02]  /*6f60*/  WARPGROUP.DEPBAR.LE gsb0, 0x0 ;  /* 0x00008000000079c5 */ /* 0x000fe40000010000 */
[----:B------:R-:W-:Y:S01]  /*6f70*/  FADD R226, R168, R226 ;  /* 0x000000e2a8e27221 */ /* 0x000fe20000000000 */
[----:B------:R-:W2:Y:S01]  /*6f80*/  LDL.LU R227, [R1+0xc] ;  /* 0x00000c0001e37983 */ /* 0x000ea20000300800 */
[----:B------:R-:W-:-:S03]  /*6f90*/  FADD R225, R169, R225 ;  /* 0x000000e1a9e17221 */ /* 0x000fc60000000000 */
[----:B------:R0:W-:Y:S04]  /*6fa0*/  STL [R1+0x28c], R0 ;  /* 0x00028c0001007387 */ /* 0x0001e80000100800 */
[----:B0-----:R-:W3:Y:S04]  /*6fb0*/  LDL.LU R0, [R1+0x8] ;  /* 0x0000080001007983 */ /* 0x001ee80000300800 */
[----:B------:R0:W-:Y:S04]  /*6fc0*/  STL [R1+0x290], R226 ;  /* 0x000290e201007387 */ /* 0x0001e80000100800 */
[----:B0-----:R-:W4:Y:S04]  /*6fd0*/  LDL.LU R226, [R1+0x4] ;  /* 0x0000040001e27983 */ /* 0x001f280000300800 */
[----:B------:R0:W-:Y:S04]  /*6fe0*/  STL [R1+0x294], R225 ;  /* 0x000294e101007387 */ /* 0x0001e80000100800 */
[----:B0-----:R-:W4:Y:S01]  /*6ff0*/  LDL.LU R225, [R1] ;  /* 0x0000000001e17983 */ /* 0x001f220000300800 */
[----:B------:R-:W-:Y:S01]  /*7000*/  FADD R224, R170, R224 ;  /* 0x000000e0aae07221 */ /* 0x000fe20000000000 */
[----:B------:R-:W-:Y:S01]  /*7010*/  FADD R223, R171, R223 ;  /* 0x000000dfabdf7221 */ /* 0x000fe20000000000 */
[----:B------:R-:W-:Y:S01]  /*7020*/  FADD R222, R172, R222 ;  /* 0x000000deacde7221 */ /* 0x000fe20000000000 */
[----:B------:R-:W-:Y:S01]  /*7030*/  FADD R221, R173, R221 ;  /* 0x000000ddaddd7221 */ /* 0x000fe20000000000 */
[----:B------:R-:W-:Y:S01]  /*7040*/  FADD R220, R174, R220 ;  /* 0x000000dcaedc7221 */ /* 0x000fe20000000000 */
[----:B------:R-:W-:Y:S01]  /*7050*/  STL [R1+0x298], R224 ;  /* 0x000298e001007387 */ /* 0x000fe20000100800 */
        /* <DEDUP_REMOVED lines=33> */
[----:B------:R-:W-:-:S02]  /*7270*/  FADD R2, R200, R2 ;  /* 0x00000002c8027221 */ /* 0x000fc40000000000 */
[----:B------:R-:W-:Y:S04]  /*7280*/  STL [R1+0x2bc], R23 ;  /* 0x0002bc1701007387 */ /* 0x000fe80000100800 */
        /* <DEDUP_REMOVED lines=16> */
[----:B------:R0:W-:Y:S01]  /*7390*/  STL [R1+0x300], R6 ;  /* 0x0003000601007387 */ /* 0x0001e20000100800 */
[----:B--2---:R-:W-:Y:S01]  /*73a0*/  FADD R227, R204, R227 ;  /* 0x000000e3cce37221 */ /* 0x004fe20000000000 */
[----:B---3--:R-:W-:Y:S01]  /*73b0*/  FADD R0, R203, R0 ;  /* 0x00000000cb007221 */ /* 0x008fe20000000000 */
[----:B----4-:R-:W-:Y:S01]  /*73c0*/  FADD R226, R202, R226 ;  /* 0x000000e2cae27221 */ /* 0x010fe20000000000 */
[----:B------:R-:W-:-:S05]  /*73d0*/  FADD R225, R201, R225 ;  /* 0x000000e1c9e17221 */ /* 0x000fca0000000000 */
[----:B------:R2:W-:Y:S04]  /*73e0*/  STL [R1], R225 ;  /* 0x000000e101007387 */ /* 0x0005e80000100800 */
[----:B0-----:R-:W3:Y:S04]  /*73f0*/  LDL.LU R6, [R1+0x10] ;  /* 0x0000100001067983 */ /* 0x001ee80000300800 */
[----:B------:R0:W-:Y:S04]  /*7400*/  STL [R1+0x4], R226 ;  /* 0x000004e201007387 */ /* 0x0001e80000100800 */
[----:B------:R-:W4:Y:S04]  /*7410*/  LDL.LU R7, [R1+0x14] ;  /* 0x0000140001077983 */ /* 0x000f280000300800 */
[----:B------:R1:W-:Y:S04]  /*7420*/  STL [R1+0x8], R0 ;  /* 0x0000080001007387 */ /* 0x0003e80000100800 */
        /* <DEDUP_REMOVED lines=26> */
[----:B--2---:R-:W2:Y:S04]  /*75d0*/  LDL.LU R225, [R1+0x7c] ;  /* 0x00007c0001e17983 */ /* 0x004ea80000300800 */
[----:B0-----:R-:W2:Y:S04]  /*75e0*/  LDL.LU R226, [R1+0x80] ;  /* 0x0000800001e27983 */ /* 0x001ea80000300800 */
[----:B-1----:R-:W2:Y:S04]  /*75f0*/  LDL.LU R0, [R1+0x84] ;  /* 0x0000840001007983 */ /* 0x002ea80000300800 */
[----:B------:R-:W2:Y:S01]  /*7600*/  LDL.LU R227, [R1+0x88] ;  /* 0x0000880001e37983 */ /* 0x000ea20000300800 */
[----:B---3--:R-:W-:-:S05]  /*7610*/  FADD R6, R205, R6 ;  /* 0x00000006cd067221 */ /* 0x008fca0000000000 */
[----:B------:R0:W-:Y:S01]  /*7620*/  STL [R1+0x10], R6 ;  /* 0x0000100601007387 */ /* 0x0001e20000100800 */
[----:B----4-:R-:W-:-:S05]  /*7630*/  FADD R7, R206, R7 ;  /* 0x00000007ce077221 */ /* 0x010fca0000000000 */
[----:B------:R1:W-:Y:S01]  /*7640*/  STL [R1+0x14], R7 ;  /* 0x0000140701007387 */ /* 0x0003e20000100800 */
[----:B------:R-:W-:-:S05]  /*7650*/  FADD R8, R207, R8 ;  /* 0x00000008cf087221 */ /* 0x000fca0000000000 */
[----:B------:R3:W-:Y:S01]  /*7660*/  STL [R1+0x18], R8 ;  /* 0x0000180801007387 */ /* 0x0007e20000100800 */
[----:B------:R-:W-:Y:S01]  /*7670*/  FADD R9, R208, R9 ;  /* 0x00000009d0097221 */ /* 0x000fe20000000000 */
[----:B------:R-:W-:-:S04]  /*7680*/  FADD R10, R209, R10 ;  /* 0x0000000ad10a7221 */ /* 0x000fc80000000000 */
        /* <DEDUP_REMOVED lines=45> */
[----:B--2---:R-:W-:-:S03]  /*7960*/  FADD R225, R136, R225 ;  /* 0x000000e188e17221 */ /* 0x004fc60000000000 */
[----:B------:R2:W-:Y:S01]  /*7970*/  STL [R1+0x78], R224 ;  /* 0x000078e001007387 */ /* 0x0005e20000100800 */
[----:B------:R-:W-:-:S03]  /*7980*/  FADD R226, R137, R226 ;  /* 0x000000e289e27221 */ /* 0x000fc60000000000 */
[----:B------:R2:W-:Y:S01]  /*7990*/  STL [R1+0x7c], R225 ;  /* 0x00007ce101007387 */ /* 0x0005e20000100800 */
[----:B------:R-:W-:-:S03]  /*79a0*/  FADD R0, R138, R0 ;  /* 0x000000008a007221 */ /* 0x000fc60000000000 */
[----:B0-----:R-:W2:Y:S01]  /*79b0*/  LDL.LU R6, [R1+0x8c] ;  /* 0x00008c0001067983 */ /* 0x001ea20000300800 */
[----:B------:R-:W-:-:S03]  /*79c0*/  FADD R227, R139, R227 ;  /* 0x000000e38be37221 */ /* 0x000fc60000000000 */
[----:B------:R0:W-:Y:S04]  /*79d0*/  STL [R1+0x80], R226 ;  /* 0x000080e201007387 */ /* 0x0001e80000100800 */
[----:B-1----:R-:W2:Y:S04]  /*79e0*/  LDL.LU R7, [R1+0x90] ;  /* 0x0000900001077983 */ /* 0x002ea80000300800 */
[----:B------:R1:W-:Y:S04]  /*79f0*/  STL [R1+0x84], R0 ;  /* 0x0000840001007387 */ /* 0x0003e80000100800 */
[----:B---3--:R-:W3:Y:S04]  /*7a00*/  LDL.LU R8, [R1+0x94] ;  /* 0x0000940001087983 */ /* 0x008ee80000300800 */
[----:B------:R1:W-:Y:S04]  /*7a10*/  STL [R1+0x88], R227 ;  /* 0x000088e301007387 */ /* 0x0003e80000100800 */
        /* <DEDUP_REMOVED lines=24> */
[----:B------:R-:W2:Y:S04]  /*7ba0*/  LDL.LU R225, [R1+0xf8] ;  /* 0x0000f80001e17983 */ /* 0x000ea80000300800 */
[----:B0-----:R-:W2:Y:S04]  /*7bb0*/  LDL.LU R226, [R1+0xfc] ;  /* 0x0000fc0001e27983 */ /* 0x001ea80000300800 */
[----:B-1----:R-:W2:Y:S04]  /*7bc0*/  LDL.LU R0, [R1+0x100] ;  /* 0x0001000001007983 */ /* 0x002ea80000300800 */
[----:B------:R-:W2:Y:S01]  /*7bd0*/  LDL.LU R227, [R1+0x104] ;  /* 0x0001040001e37983 */ /* 0x000ea20000300800 */
[----:B------:R-:W-:Y:S01]  /*7be0*/  FADD R6, R140, R6 ;  /* 0x000000068c067221 */ /* 0x000fe20000000000 */
[----:B------:R-:W-:-:S04]  /*7bf0*/  FADD R7, R141, R7 ;  /* 0x000000078d077221 */ /* 0x000fc80000000000 */
        /* <DEDUP_REMOVED lines=273> */
[----:B------:R-:W2:Y:S04]  /*8d10*/  LDL.LU R225, [R1+0x26c] ;  /* 0x00026c0001e17983 */ /* 0x000ea80000300800 */
[----:B0-----:R-:W2:Y:S04]  /*8d20*/  LDL.LU R226, [R1+0x270] ;  /* 0x0002700001e27983 */ /* 0x001ea80000300800 */
[----:B-1----:R-:W2:Y:S04]  /*8d30*/  LDL.LU R0, [R1+0x274] ;  /* 0x0002740001007983 */ /* 0x002ea80000300800 */
[----:B------:R-:W2:Y:S01]  /*8d40*/  LDL.LU R227, [R1+0x278] ;  /* 0x0002780001e37983 */ /* 0x000ea20000300800 */
[----:B------:R-:W-:-:S05]  /*8d50*/  FADD R6, R41, R6 ;  /* 0x0000000629067221 */ /* 0x000fca0000000000 */
[----:B------:R0:W-:Y:S01]  /*8d60*/  STL [R1+0x200], R6 ;  /* 0x0002000601007387 */ /* 0x0001e20000100800 */
[----:B------:R-:W-:-:S03]  /*8d70*/  FADD R7, R42, R7 ;  /* 0x000000072a077221 */ /* 0x000fc60000000000 */
[----:B0-----:R0:W5:Y:S01]  /*8d80*/  LDL.LU R6, [R1+0x300] ;  /* 0x0003000001067983 */ /* 0x0011620000300800 */
[----:B---3--:R-:W-:-:S03]  /*8d90*/  FADD R8, R43, R8 ;  /* 0x000000082b087221 */ /* 0x008fc60000000000 */
[----:B------:R1:W-:Y:S01]  /*8da0*/  STL [R1+0x204], R7 ;  /* 0x0002040701007387 */ /* 0x0003e20000100800 */
[----:B----4-:R-:W-:Y:S01]  /*8db0*/  FADD R9, R44, R9 ;  /* 0x000000092c097221 */ /* 0x010fe20000000000 */
[----:B------:R-:W-:Y:S02]  /*8dc0*/  FADD R10, R45, R10 ;  /* 0x0000000a2d0a7221 */ /* 0x000fe40000000000 */
[----:B-1----:R0:W5:Y:S01]  /*8dd0*/  LDL.LU R7, [R1+0x2fc] ;  /* 0x0002fc0001077983 */ /* 0x0021620000300800 */
[----:B------:R-:W-:-:S03]  /*8de0*/  FADD R11, R46, R11 ;  /* 0x0000000b2e0b7221 */ /* 0x000fc60000000000 */
[----:B------:R1:W-:Y:S01]  /*8df0*/  STL [R1+0x208], R8 ;  /* 0x0002080801007387 */ /* 0x0003e20000100800 */
[----:B------:R-:W-:-:S03]  /*8e00*/  FADD R12, R47, R12 ;  /* 0x0000000c2f0c7221 */ /* 0x000fc60000000000 */
[----:B-1----:R0:W5:Y:S01]  /*8e10*/  LDL.LU R8, [R1+0x2f8] ;  /* 0x0002f80001087983 */ /* 0x0021620000300800 */
[----:B------:R-:W-:-:S03]  /*8e20*/  FADD R13, R48, R13 ;  /* 0x0000000d300d7221 */ /* 0x000fc60000000000 */
[----:B------:R1:W-:Y:S01]  /*8e30*/  STL [R1+0x20c], R9 ;  /* 0x00020c0901007387 */ /* 0x0003e20000100800 */
[----:B------:R-:W-:Y:S01]  /*8e40*/  FADD R14, R49, R14 ;  /* 0x0000000e310e7221 */ /* 0x000fe20000000000 */
[----:B------:R-:W-:Y:S02]  /*8e50*/  FADD R15, R50, R15 ;  /* 0x0000000f320f7221 */ /* 0x000fe40000000000 */
[----:B-1----:R0:W5:Y:S04]  /*8e60*/  LDL.LU R9, [R1+0x2f4] ;  /* 0x0002f40001097983 */ /* 0x0021680000300800 */
[----:B------:R1:W-:Y:S01]  /*8e70*/  STL [R1+0x210], R10 ;  /* 0x0002100a01007387 */ /* 0x0003e20000100800 */
[----:B------:R-:W-:Y:S01]  /*8e80*/  FADD R16, R51, R16 ;  /* 0x0000001033107221 */ /* 0x000fe20000000000 */
[----:B------:R-:W-:-:S02]  /*8e90*/  FADD R17, R52, R17 ;  /* 0x0000001134117221 */ /* 0x000fc40000000000 */
[----:B-1----:R0:W5:Y:S04]  /*8ea0*/  LDL.LU R10, [R1+0x2f0] ;  /* 0x0002f000010a7983 */ /* 0x0021680000300800 */
[----:B------:R1:W-:Y:S01]  /*8eb0*/  STL [R1+0x214], R11 ;  /* 0x0002140b01007387 */ /* 0x0003e20000100800 */
[----:B------:R-:W-:-:S03]  /*8ec0*/  FADD R18, R53, R18 ;  /* 0x0000001235127221 */ /* 0x000fc60000000000 */
        /* <DEDUP_REMOVED lines=32> */
[----:B--2---:R-:W-:-:S03]  /*90d0*/  FADD R221, R64, R221 ;  /* 0x000000dd40dd7221 */ /* 0x004fc60000000000 */
        /* <DEDUP_REMOVED lines=22> */
[----:B------:R1:W-:Y:S04]  /*9240*/  STL [R1+0x260], R222 ;  /* 0x000260de01007387 */ /* 0x0003e80000100800 */
        /* <DEDUP_REMOVED lines=11> */
[----:B------:R0:W-:Y:S02]  /*9300*/  STL [R1+0x278], R227 ;  /* 0x000278e301007387 */ /* 0x0001e40000100800 */
.L_x_29:
[----:B------:R-:W-:Y:S02]  /*9310*/  WARPGROUP.DEPBAR.LE gsb0, 0x0 ;  /* 0x00008000000079c5 */ /* 0x000fe40000010000 */
[----:B------:R-:W1:Y:S02]  /*9320*/  LDC R24, c[0x0][0x28c] ;  /* 0x0000a300ff187b82 */ /* 0x000e640000000800 */
[----:B-1----:R-:W-:-:S13]  /*9330*/  ISETP.GE.AND P0, PT, R24, 0x1, PT ;  /* 0x000000011800780c */ /* 0x002fda0003f06270 */
[----:B------:R-:W-:Y:S05]  /*9340*/  @!P0 BRA `(.L_x_30) ;  /* 0x0000000000488947 */ /* 0x000fea0003800000 */
[----:B------:R-:W-:-:S06]  /*9350*/  UISETP.NE.AND UP0, UPT, UR29, 0x3, UPT ;  /* 0x000000031d00788c */ /* 0x000fcc000bf05270 */
[----:B------:R-:W-:-:S13]  /*9360*/  PLOP3.LUT P0, PT, PT, PT, UP0, 0x80, 0x0 ;  /* 0x000000000000781c */ /* 0x000fda0003f0f008 */
[----:B------:R-:W-:Y:S05]  /*9370*/  @!P0 BRA `(.L_x_31) ;  /* 0x0000000000048947 */ /* 0x000fea0003800000 */
[----:B------:R-:W-:Y:S01]  /*9380*/  BPT.TRAP 0x1 ;  /* 0x000000040000795c */ /* 0x000fe20000300000 */
.L_x_31:
[----:B------:R-:W-:-:S04]  /*9390*/  UISETP.LT.AND UP0, UPT, UR16, 0x1, UPT ;  /* 0x000000011000788c */ /* 0x000fc8000bf01270 */
[----:B------:R-:W-:Y:S02]  /*93a0*/  USEL UR8, UR16, 0x1, UP0 ;  /* 0x0000000110087887 */ /* 0x000fe40008000000 */
[----:B------:R-:W-:Y:S02]  /*93b0*/  UISETP.GT.U32.AND UP0, UPT, UR13, 0x1, UPT ;  /* 0x000000010d00788c */ /* 0x000fe4000bf04070 */
[----:B------:R-:W-:-:S04]  /*93c0*/  UIADD3 UR8, UR5, UR16, -UR8 ;  /* 0x0000001005087290 */ /* 0x000fc8000fffe808 */
[----:B------:R-:W-:Y:S01]  /*93d0*/  UIMAD.WIDE.U32 UR6, UR8, -0x45d1745d, URZ ;  /* 0xba2e8ba3080678a5 */ /* 0x000fe2000f8e003f */
[----:B------:R-:W-:-:S03]  /*93e0*/  PLOP3.LUT P0, PT, PT, PT, UP0, 0x80, 0x0 ;  /* 0x000000000000781c */ /* 0x000fc60003f0f008 */
[----:B------:R-:W-:-:S04]  /*93f0*/  USHF.R.U32.HI UR6, URZ, 0x3, UR7 ;  /* 0x000000033f067899 */ /* 0x000fc80008011607 */
[----:B------:R-:W-:-:S04]  /*9400*/  UIMAD UR8, UR6, -0xb, UR8 ;  /* 0xfffffff5060878a4 */ /* 0x000fc8000f8e0208 */
[----:B------:R-:W-:-:S04]  /*9410*/  ULEA UR8, UR8, UR17, 0x3 ;  /* 0x0000001108087291 */ /* 0x000fc8000f8e183f */
[----:B------:R-:W-:-:S04]  /*9420*/  UIADD3 UR8, UR8, 0x58, URZ ;  /* 0x0000005808087890 */ /* 0x000fc8000fffe03f */
[----:B------:R-:W-:-:S09]  /*9430*/  UPRMT UR8, URZ, 0x654, UR8 ;  /* 0x000006543f087896 */ /* 0x000fd20008000008 */
[----:B------:R-:W-:Y:S01]  /*9440*/  SYNCS.ARRIVE.TRANS64.RED.A1T0 RZ, [UR8], RZ ;  /* 0x000000ffffff79a7 */ /* 0x000fe20008100408 */
[----:B------:R-:W-:Y:S05]  /*9450*/  @P0 BRA `(.L_x_30) ;  /* 0x0000000000040947 */ /* 0x000fea0003800000 */
[----:B------:R-:W-:Y:S01]  /*9460*/  BPT.TRAP 0x1 ;  /* 0x000000040000795c */ /* 0x000fe20000300000 */
.L_x_30:
[----:B------:R1:W-:Y:S01]  /*9470*/  STL [R1+0x290], R2 ;  /* 0x0002900201007387 */ /* 0x0003e20000100800 */
[----:B------:R-:W2:Y:S01]  /*9480*/  LDC R31, c[0x0][0x288] ;  /* 0x0000a200ff1f7b82 */ /* 0x000ea20000000800 */
[----:B------:R-:W-:Y:S01]  /*9490*/  USHF.R.S32.HI UR9, URZ, 0x1f, UR12 ;  /* 0x0000001f3f097899 */ /* 0x000fe2000801140c */
[----:B------:R-:W-:Y:S01]  /*94a0*/  ULDC.64 UR10, c[0x0][0x5d0] ;  /* 0x00017400000a7ab9 */ /* 0x000fe20000000a00 */
[----:B-1----:R-:W3:Y:S04]  /*94b0*/  LDL.LU R2, [R1+0x284] ;  /* 0x0002840001027983 */ /* 0x002ee80000300800 */
[----:B-----5:R1:W-:Y:S04]  /*94c0*/  STL [R1+0x28c], R0 ;  /* 0x00028c0001007387 */ /* 0x0203e80000100800 */
[----:B0-----:R-:W4:Y:S01]  /*94d0*/  LDL.LU R227, [R1+0x288] ;  /* 0x0002880001e37983 */ /* 0x001f220000300800 */
[----:B-1----:R-:W0:Y:S02]  /*94e0*/  S2R R0, SR_TID.X ;  /* 0x0000000000007919 */ /* 0x002e240000002100 */
[----:B0-----:R-:W-:-:S02]  /*94f0*/  SHF.R.U32.HI R24, RZ, 0x2, R0 ;  /* 0x00000002ff187819 */ /* 0x001fc40000011600 */
[----:B------:R-:W-:Y:S02]  /*9500*/  LOP3.LUT R26, R0, 0x60, RZ, 0xc0, !PT ;  /* 0x00000060001a7812 */ /* 0x000fe400078ec0ff */
[----:B------:R-:W-:Y:S02]  /*9510*/  SHF.R.U32.HI R27, RZ, 0x7, R0 ;  /* 0x00000007ff1b7819 */ /* 0x000fe40000011600 */
[----:B------:R-:W-:Y:S02]  /*9520*/  LOP3.LUT R25, R24, 0x7, RZ, 0xc0, !PT ;  /* 0x0000000718197812 */ /* 0x000fe400078ec0ff */
[----:B------:R-:W-:Y:S02]  /*9530*/  SHF.R.U32.HI R30, RZ, 0x1, R26 ;  /* 0x00000001ff1e7819 */ /* 0x000fe4000001161a */
[----:B------:R-:W-:Y:S02]  /*9540*/  LOP3.LUT R24, R27, 0x1, RZ, 0xc0, !PT ;  /* 0x000000011b187812 */ /* 0x000fe400078ec0ff */
[----:B------:R-:W-:Y:S01]  /*9550*/  IADD3 R27, RZ, -R30, -R25 ;  /* 0x8000001eff1b7210 */ /* 0x000fe20007ffe819 */
[----:B------:R-:W-:-:S02]  /*9560*/  IMAD.SHL.U32 R28, R0, 0x2, RZ ;  /* 0x00000002001c7824 */ /* 0x000fc400078e00ff */
[C---:B------:R-:W-:Y:S02]  /*9570*/  IMAD.SHL.U32 R26, R24.reuse, 0x40, RZ ;  /* 0x00000040181a7824 */ /* 0x040fe400078e00ff */
[----:B------:R-:W-:Y:S01]  /*9580*/  IMAD R36, R24, -0x40, R27 ;  /* 0xffffffc018247824 */ /* 0x000fe200078e021b */
[----:B------:R-:W-:Y:S01]  /*9590*/  LOP3.LUT R24, R0, 0x3, RZ, 0xc0, !PT ;  /* 0x0000000300187812 */ /* 0x000fe200078ec0ff */
[----:B---3--:R-:W-:Y:S02]  /*95a0*/  IMAD R35, R2, 0x60, RZ ;  /* 0x0000006002237824 */ /* 0x008fe400078e02ff */
[----:B------:R0:W5:Y:S04]  /*95b0*/  LDL.LU R2, [R1+0x290] ;  /* 0x0002900001027983 */ /* 0x0001680000300800 */
[----:B------:R0:W5:Y:S01]  /*95c0*/  LDL.LU R0, [R1+0x28c] ;  /* 0x00028c0001007983 */ /* 0x0001620000300800 */
[----:B------:R-:W-:Y:S01]  /*95d0*/  UIADD3 UR5, UR16, UR5, URZ ;  /* 0x0000000510057290 */ /* 0x000fe2000fffe03f */
[----:B------:R-:W-:Y:S01]  /*95e0*/  LOP3.LUT R37, R26, 0x40, R25, 0xe2, !PT ;  /* 0x000000401a257812 */ /* 0x000fe200078ee219 */
[----:B------:R-:W-:-:S02]  /*95f0*/  UISETP.GE.U32.AND UP1, UPT, UR16, 0xb, UPT ;  /* 0x0000000b1000788c */ /* 0x000fc4000bf26070 */
[----:B------:R-:W-:Y:S01]  /*9600*/  UIMAD UR6, UR9, UR10, URZ ;  /* 0x0000000a090672a4 */ /* 0x000fe2000f8e023f */
[----:B----4-:R-:W-:Y:S01]  /*9610*/  IMAD.SHL.U32 R25, R227, 0x200, RZ ;  /* 0x00000200e3197824 */ /* 0x010fe200078e00ff */
[----:B------:R-:W-:Y:S01]  /*9620*/  UISETP.GT.U32.AND UP0, UPT, UR5, 0xa, UPT ;  /* 0x0000000a0500788c */ /* 0x000fe2000bf04070 */
[C---:B--2---:R-:W-:Y:S01]  /*9630*/  ISETP.GE.AND P0, PT, R35.reuse, R31, PT ;  /* 0x0000001f2300720c */ /* 0x044fe20003f06270 */
[----:B------:R-:W-:Y:S01]  /*9640*/  UIMAD UR8, UR12, UR11, UR6 ;  /* 0x0000000b0c0872a4 */ /* 0x000fe2000f8e0206 */
[----:B------:R-:W-:Y:S02]  /*9650*/  LOP3.LUT R28, R35, 0x6, R28, 0xf8, !PT ;  /* 0x00000006231c7812 */ /* 0x000fe400078ef81c */
[----:B------:R-:W-:Y:S01]  /*9660*/  ULDC UR11, c[0x0][0x284] ;  /* 0x0000a100000b7ab9 */ /* 0x000fe20000000800 */
[----:B------:R-:W-:Y:S01]  /*9670*/  UISETP.LT.U32.AND UP0, UPT, UR16, 0xb, UP0 ;  /* 0x0000000b1000788c */ /* 0x000fe20008701070 */
[----:B------:R-:W-:Y:S01]  /*9680*/  ISETP.GE.OR P0, PT, R25, UR11, P0 ;  /* 0x0000000b19007c0c */ /* 0x000fe20008706670 */
[----:B------:R-:W-:Y:S01]  /*9690*/  IMAD.U32 R27, RZ, RZ, UR10 ;  /* 0x0000000aff1b7e24 */ /* 0x000fe2000f8e00ff */
[----:B------:R-:W-:Y:S01]  /*96a0*/  SHF.R.S32.HI R29, RZ, 0x1f, R28 ;  /* 0x0000001fff1d7819 */ /* 0x000fe2000001141c */
[----:B------:R-:W-:-:S02]  /*96b0*/  @UP1 UIMAD.WIDE.U32 UR6, UR5, -0x45d1745d, URZ ;  /* 0xba2e8ba3050618a5 */ /* 0x000fc4000f8e003f */
[----:B------:R-:W-:Y:S02]  /*96c0*/  USEL UR10, URZ, 0x1, !UP0 ;  /* 0x000000013f0a7887 */ /* 0x000fe4000c000000 */
[----:B------:R-:W-:Y:S01]  /*96d0*/  @UP1 USHF.R.U32.HI UR6, URZ, 0x3, UR7 ;  /* 0x000000033f061899 */ /* 0x000fe20008011607 */
[----:B------:R-:W-:Y:S01]  /*96e0*/  IMAD.WIDE.U32 R26, R27, UR12, R28 ;  /* 0x0000000c1b1a7c25 */ /* 0x000fe2000f8e001c */
[----:B------:R-:W-:Y:S01]  /*96f0*/  ULOP3.LUT UR4, UR4, UR10, URZ, 0x3c, !UPT ;  /* 0x0000000a04047292 */ /* 0x000fe2000f8e3c3f */
[----:B------:R-:W-:Y:S02]  /*9700*/  IADD3 R36, -R25, UR11, R36 ;  /* 0x0000000b19247c10 */ /* 0x000fe4000fffe124 */
[----:B------:R-:W-:Y:S01]  /*9710*/  IMAD.WIDE R40, R227, 0x200, RZ ;  /* 0x00000200e3287825 */ /* 0x000fe200078e02ff */
[----:B------:R-:W-:-:S03]  /*9720*/  @UP1 ULOP3.LUT UR4, UR4, 0x1, UR6, 0x78, !UPT ;  /* 0x0000000104041892 */ /* 0x000fc6000f8e7806 */
[----:B------:R-:W-:Y:S02]  /*9730*/  IMAD R24, R24, -0x2, R31 ;  /* 0xfffffffe18187824 */ /* 0x000fe400078e021f */
[----:B------:R-:W-:Y:S01]  /*9740*/  VIADD R27, R27, UR8 ;  /* 0x000000081b1b7c36 */ /* 0x000fe20008000000 */
[----:B------:R-:W-:Y:S01]  /*9750*/  LOP3.LUT R37, R40, R37, R30, 0xfe, !PT ;  /* 0x0000002528257212 */ /* 0x000fe200078efe1e */
[----:B------:R-:W-:Y:S02]  /*9760*/  IMAD.IADD R35, R24, 0x1, -R35 ;  /* 0x0000000118237824 */ /* 0x000fe400078e0a23 */
[----:B------:R-:W-:Y:S01]  /*9770*/  IMAD.MOV.U32 R130, RZ, RZ, -0x1 ;  /* 0xffffffffff827424 */ /* 0x000fe200078e00ff */
[----:B0-----:R-:W-:Y:S06]  /*9780*/  @P0 BRA `(.L_x_32) ;  /* 0x0000015400840947 */ /* 0x001fec0003800000 */
[----:B------:R-:W0:Y:S01]  /*9790*/  LDC.64 R24, c[0x0][0x5c8] ;  /* 0x00017200ff187b82 */ /* 0x000e220000000a00 */
[----:B------:R-:W-:Y:S01]  /*97a0*/  FSETP.NEU.AND P0, PT, RZ, UR24, PT ;  /* 0x00000018ff007c0b */ /* 0x000fe2000bf0d000 */
[----:B------:R-:W-:Y:S01]  /*97b0*/  BSSY B0, `(.L_x_32) ;  /* 0x000155e000007945 */ /* 0x000fe20003800000 */
[-C--:B0-----:R-:W-:Y:S02]  /*97c0*/  IMAD R30, R41, R24.reuse, RZ ;  /* 0x00000018291e7224 */ /* 0x081fe400078e02ff */
[----:B------:R-:W-:-:S04]  /*97d0*/  IMAD.WIDE.U32 R26, R37, R24, R26 ;  /* 0x00000018251a7225 */ /* 0x000fc800078e001a */
[----:B------:R-:W-:-:S04]  /*97e0*/  IMAD R31, R37, R25, R30 ;  /* 0x00000019251f7224 */ /* 0x000fc800078e021e */
[----:B------:R-:W-:Y:S01]  /*97f0*/  IMAD.IADD R34, R27, 0x1, R31 ;  /* 0x000000011b227824 */ /* 0x000fe200078e021f */
[----:B------:R-:W-:Y:S06]  /*9800*/  @!P0 BRA `(.L_x_33) ;  /* 0x000000c000648947 */ /* 0x000fec0003800000 */
[----:B------:R-:W-:Y:S01]  /*9810*/  ULDC.64 UR10, c[0x0][0x5b8] ;  /* 0x00016e00000a7ab9 */ /* 0x000fe20000000a00 */
[----:B------:R-:W2:Y:S01]  /*9820*/  LDL.LU R227, [R1+0x4] ;  /* 0x0000040001e37983 */ /* 0x000ea20000300800 */
[----:B------:R-:W-:Y:S02]  /*9830*/  UIMAD UR6, UR9, UR10, URZ ;  /* 0x0000000a090672a4 */ /* 0x000fe4000f8e023f */
[----:B------:R-:W-:Y:S01]  /*9840*/  IMAD.U32 R31, RZ, RZ, UR10 ;  /* 0x0000000aff1f7e24 */ /* 0x000fe2000f8e00ff */
[----:B------:R-:W-:Y:S01]  /*9850*/  ISETP.GE.AND P1, PT, R36, 0x1, PT ;  /* 0x000000012400780c */ /* 0x000fe20003f26270 */
[----:B------:R-:W-:Y:S01]  /*9860*/  ULDC.64 UR8, c[0x0][0x5a8] ;  /* 0x00016a0000087ab9 */ /* 0x000fe20000000a00 */
[----:B------:R-:W-:Y:S02]  /*9870*/  UIMAD UR6, UR12, UR11, UR6 ;  /* 0x0000000b0c0672a4 */ /* 0x000fe4000f8e0206 */
[----:B------:R-:W-:Y:S01]  /*9880*/  IMAD.WIDE.U32 R28, R31, UR12, R28 ;  /* 0x0000000c1f1c7c25 */ /* 0x000fe2000f8e001c */
[----:B------:R-:W-:-:S02]  /*9890*/  ISETP.LT.OR P2, PT, R35, 0x1, !P1 ;  /* 0x000000012300780c */ /* 0x000fc40004f41670 */
[----:B------:R-:W-:Y:S01]  /*98a0*/  PRMT R38, RZ, 0x7610, R38 ;  /* 0x00007610ff267816 */ /* 0x000fe20000000026 */
[----:B------:R-:W-:Y:S02]  /*98b0*/  IMAD.MOV.U32 R32, RZ, RZ, R28 ;  /* 0x000000ffff207224 */ /* 0x000fe400078e001c */
[----:B------:R-:W-:Y:S01]  /*98c0*/  VIADD R33, R29, UR6 ;  /* 0x000000061d217c36 */ /* 0x000fe20008000000 */
[----:B------:R-:W-:Y:S02]  /*98d0*/  ULDC.64 UR6, c[0x0][0x5b0] ;  /* 0x00016c0000067ab9 */ /* 0x000fe40000000a00 */
[----:B------:R-:W-:Y:S02]  /*98e0*/  IMAD R30, R41, UR6, RZ ;  /* 0x00000006291e7c24 */ /* 0x000fe4000f8e02ff */
[----:B------:R-:W-:-:S04]  /*98f0*/  IMAD.WIDE.U32 R28, R37, UR6, R32 ;  /* 0x00000006251c7c25 */ /* 0x000fc8000f8e0020 */
[----:B------:R-:W-:Y:S01]  /*9900*/  IMAD R31, R37, UR7, R30 ;  /* 0x00000007251f7c24 */ /* 0x000fe2000f8e021e */
[----:B------:R-:W-:-:S04]  /*9910*/  IADD3 R28, P0, R28, UR8, RZ ;  /* 0x000000081c1c7c10 */ /* 0x000fc8000ff1e0ff */
[----:B------:R-:W-:Y:S02]  /*9920*/  IADD3.X R29, R29, UR9, R31, P0, !PT ;  /* 0x000000091d1d7c10 */ /* 0x000fe400087fe41f */
[----:B------:R-:W0:Y:S03]  /*9930*/  @!P2 LDC.64 R30, c[0x0][0x5c0] ;  /* 0x00017000ff1eab82 */ /* 0x000e260000000a00 */
[----:B------:R-:W3:Y:S01]  /*9940*/  @!P2 LDG.E.U8 R38, desc[UR20][R28.64] ;  /* 0x000000141c26a981 */ /* 0x000ee2000c1e1100 */
[----:B------:R-:W-:Y:S02]  /*9950*/  ISETP.LT.OR P3, PT, R35, 0x2, !P1 ;  /* 0x000000022300780c */ /* 0x000fe40004f61670 */
[----:B0-----:R-:W-:-:S05]  /*9960*/  @!P2 IADD3 R30, P0, R26, R30, RZ ;  /* 0x0000001e1a1ea210 */ /* 0x001fca0007f1e0ff */
[----:B------:R-:W-:Y:S01]  /*9970*/  @!P2 IMAD.X R31, R34, 0x1, R31, P0 ;  /* 0x00000001221fa824 */ /* 0x000fe200000e061f */
[----:B---3--:R-:W-:-:S04]  /*9980*/  LOP3.LUT R38, R38, 0xff, RZ, 0xc0, !PT ;  /* 0x000000ff26267812 */ /* 0x008fc800078ec0ff */
[----:B------:R-:W-:-:S05]  /*9990*/  F2FP.F16.E4M3.UNPACK_B R38, R38 ;  /* 0x00000026ff26723e */ /* 0x000fca00020006ff */
[----:B------:R-:W-:-:S05]  /*99a0*/  HADD2.F32 R38, -RZ, R38.H0_H0 ;  /* 0x20000026ff267230 */ /* 0x000fca0000004100 */
[----:B------:R-:W-:-:S04]  /*99b0*/  FMUL R39, R38, UR24 ;  /* 0x0000001826277c20 */ /* 0x000fc80008400000 */
[----:B------:R-:W-:Y:S01]  /*99c0*/  FFMA R39, R226, UR23, R39 ;  /* 0x00000017e2277c23 */ /* 0x000fe20008000027 */
[----:B------:R-:W-:Y:S01]  /*99d0*/  PRMT R38, RZ, 0x7610, R38 ;  /* 0x00007610ff267816 */ /* 0x000fe20000000026 */
[----:B------:R-:W3:Y:S03]  /*99e0*/  LDL.LU R226, [R1+0x8] ;  /* 0x0000080001e27983 */ /* 0x000ee60000300800 */
[----:B------:R-:W-:-:S05]  /*99f0*/  F2FP.SATFINITE.E4M3.F32.PACK_AB_MERGE_C R39, RZ, R39, RZ ;  /* 0x00000027ff27723e */ /* 0x000fca00048070ff */
[----:B------:R0:W-:Y:S04]  /*9a00*/  @!P2 STG.E.U8 desc[UR20][R30.64], R39 ;  /* 0x000000271e00a986 */ /* 0x0001e8000c101114 */
[----:B------:R-:W4:Y:S01]  /*9a10*/  @!P3 LDG.E.U8 R38, desc[UR20][R28.64+0x1] ;  /* 0x000001141c26b981 */ /* 0x000f22000c1e1100 */
[----:B0-----:R-:W0:Y:S01]  /*9a20*/  @!P3 LDC.64 R30, c[0x0][0x5c0] ;  /* 0x00017000ff1ebb82 */ /* 0x001e220000000a00 */
[----:B------:R-:W-:Y:S02]  /*9a30*/  PRMT R40, RZ, 0x7610, R40 ;  /* 0x00007610ff287816 */ /* 0x000fe40000000028 */
[----:B0-----:R-:W-:-:S05]  /*9a40*/  @!P3 IADD3 R30, P0, R26, R30, RZ ;  /* 0x0000001e1a1eb210 */ /* 0x001fca0007f1e0ff */
[----:B------:R-:W-:Y:S01]  /*9a50*/  @!P3 IMAD.X R31, R34, 0x1, R31, P0 ;  /* 0x00000001221fb824 */ /* 0x000fe200000e061f */
[----:B------:R-:W-:Y:S02]  /*9a60*/  IADD3 R39, P0, R37, 0x8, RZ ;  /* 0x0000000825277810 */ /* 0x000fe40007f1e0ff */
[----:B----4-:R-:W-:-:S04]  /*9a70*/  LOP3.LUT R38, R38, 0xff, RZ, 0xc0, !PT ;  /* 0x000000ff26267812 */ /* 0x010fc800078ec0ff */
[----:B------:R-:W-:-:S05]  /*9a80*/  F2FP.F16.E4M3.UNPACK_B R38, R38 ;  /* 0x00000026ff26723e */ /* 0x000fca00020006ff */
[----:B------:R-:W-:-:S05]  /*9a90*/  HADD2.F32 R38, -RZ, R38.H0_H0 ;  /* 0x20000026ff267230 */ /* 0x000fca0000004100 */
[----:B------:R-:W-:-:S04]  /*9aa0*/  FMUL R38, R38, UR24 ;  /* 0x0000001826267c20 */ /* 0x000fc80008400000 */
[----:B------:R-:W-:Y:S02]  /*9ab0*/  FFMA R38, R225, UR23, R38 ;  /* 0x00000017e1267c23 */ /* 0x000fe40008000026 */
[----:B------:R-:W4:Y:S03]  /*9ac0*/  LDL.LU R225, [R1] ;  /* 0x0000000001e17983 */ /* 0x000f260000300800 */
[----:B------:R-:W-:Y:S01]  /*9ad0*/  F2FP.SATFINITE.E4M3.F32.PACK_AB_MERGE_C R43, RZ, R38, RZ ;  /* 0x00000026ff2b723e */ /* 0x000fe200048070ff */
[----:B------:R-:W-:Y:S01]  /*9ae0*/  IMAD.X R38, RZ, RZ, R41, P0 ;  /* 0x000000ffff267224 */ /* 0x000fe200000e0629 */
[----:B------:R-:W-:-:S03]  /*9af0*/  ISETP.GE.AND P0, PT, R36, 0x9, PT ;  /* 0x000000092400780c */ /* 0x000fc60003f06270 */
[----:B------:R0:W-:Y:S01]  /*9b00*/  @!P3 STG.E.U8 desc[UR20][R30.64+0x1], R43 ;  /* 0x0000012b1e00b986 */ /* 0x0001e2000c101114 */
[----:B------:R-:W-:Y:S01]  /*9b10*/  IMAD R38, R38, UR6, RZ ;  /* 0x0000000626267c24 */ /* 0x000fe2000f8e02ff */
[----:B------:R-:W-:Y:S01]  /*9b20*/  ISETP.LT.OR P3, PT, R35, 0x1, !P0 ;  /* 0x000000012300780c */ /* 0x000fe20004761670 */
[----:B0-----:R-:W-:-:S04]  /*9b30*/  IMAD.WIDE.U32 R30, R39, UR6, R32 ;  /* 0x00000006271e7c25 */ /* 0x001fc8000f8e0020 */
[----:B------:R-:W-:Y:S01]  /*9b40*/  IMAD R39, R39, UR7, R38 ;  /* 0x0000000727277c24 */ /* 0x000fe2000f8e0226 */
[----:B------:R-:W-:-:S04]  /*9b50*/  IADD3 R30, P2, R30, UR8, RZ ;  /* 0x000000081e1e7c10 */ /* 0x000fc8000ff5e0ff */
[----:B------:R-:W-:-:S03]  /*9b60*/  IADD3.X R31, R31, UR9, R39, P2, !PT ;  /* 0x000000091f1f7c10 */ /* 0x000fc600097fe427 */
[----:B------:R-:W0:Y:S02]  /*9b70*/  @!P3 LDC.64 R38, c[0x0][0x5c0] ;  /* 0x00017000ff26bb82 */ /* 0x000e240000000a00 */
[----:B------:R-:W2:Y:S01]  /*9b80*/  @!P3 LDG.E.U8 R40, desc[UR20][R30.64] ;  /* 0x000000141e28b981 */ /* 0x000ea2000c1e1100 */
[----:B------:R-:W-:Y:S02]  /*9b90*/  ISETP.LT.OR P2, PT, R35, 0x2, !P0 ;  /* 0x000000022300780c */ /* 0x000fe40004741670 */
[----:B0-----:R-:W-:-:S04]  /*9ba0*/  @!P3 IADD3 R38, P4, P5, R26, UR28, R38 ;  /* 0x0000001c1a26bc10 */ /* 0x001fc8000fd9e026 */
[----:B------:R-:W-:Y:S02]  /*9bb0*/  @!P3 IADD3.X R39, R34, UR27, R39, P4, P5 ;  /* 0x0000001b2227bc10 */ /* 0x000fe4000a7ea427 */
[----:B--2---:R-:W-:-:S04]  /*9bc0*/  LOP3.LUT R40, R40, 0xff, RZ, 0xc0, !PT ;  /* 0x000000ff28287812 */ /* 0x004fc800078ec0ff */
[----:B------:R-:W-:-:S05]  /*9bd0*/  F2FP.F16.E4M3.UNPACK_B R40, R40 ;  /* 0x00000028ff28723e */ /* 0x000fca00020006ff */
[----:B------:R-:W-:-:S05]  /*9be0*/  HADD2.F32 R40, -RZ, R40.H0_H0 ;  /* 0x20000028ff287230 */ /* 0x000fca0000004100 */
[----:B------:R-:W-:Y:S01]  /*9bf0*/  FMUL R43, R40, UR24 ;  /* 0x00000018282b7c20 */ /* 0x000fe20008400000 */
[----:B------:R-:W-:-:S03]  /*9c00*/  PRMT R40, RZ, 0x7610, R40 ;  /* 0x00007610ff287816 */ /* 0x000fc60000000028 */
[----:B------:R-:W-:-:S05]  /*9c10*/  FFMA R43, R224, UR23, R43 ;  /* 0x00000017e02b7c23 */ /* 0x000fca000800002b */
[----:B------:R-:W-:-:S05]  /*9c20*/  F2FP.SATFINITE.E4M3.F32.PACK_AB_MERGE_C R43, RZ, R43, RZ ;  /* 0x0000002bff2b723e */ /* 0x000fca00048070ff */
[----:B------:R0:W-:Y:S04]  /*9c30*/  @!P3 STG.E.U8 desc[UR20][R38.64], R43 ;  /* 0x0000002b2600b986 */ /* 0x0001e8000c101114 */
[----:B------:R-:W2:Y:S01]  /*9c40*/  @!P2 LDG.E.U8 R40, desc[UR20][R30.64+0x1] ;  /* 0x000001141e28a981 */ /* 0x000ea2000c1e1100 */
[----:B------:R-:W-:Y:S01]  /*9c50*/  ISETP.LT.OR P3, PT, R35, 0x9, !P1 ;  /* 0x000000092300780c */ /* 0x000fe20004f61670 */
[----:B0-----:R-:W0:Y:S02]  /*9c60*/  @!P2 LDC.64 R38, c[0x0][0x5c0] ;  /* 0x00017000ff26ab82 */ /* 0x001e240000000a00 */
[----:B0-----:R-:W-:-:S04]  /*9c70*/  @!P2 IADD3 R38, P4, P5, R26, UR28, R38 ;  /* 0x0000001c1a26ac10 */ /* 0x001fc8000fd9e026 */
[----:B------:R-:W-:Y:S02]  /*9c80*/  @!P2 IADD3.X R39, R34, UR27, R39, P4, P5 ;  /* 0x0000001b2227ac10 */ /* 0x000fe4000a7ea427 */
[----:B--2---:R-:W-:-:S04]  /*9c90*/  LOP3.LUT R40, R40, 0xff, RZ, 0xc0, !PT ;  /* 0x000000ff28287812 */ /* 0x004fc800078ec0ff */
[----:B------:R-:W-:-:S05]  /*9ca0*/  F2FP.F16.E4M3.UNPACK_B R40, R40 ;  /* 0x00000028ff28723e */ /* 0x000fca00020006ff */
[----:B------:R-:W-:-:S05]  /*9cb0*/  HADD2.F32 R40, -RZ, R40.H0_H0 ;  /* 0x20000028ff287230 */ /* 0x000fca0000004100 */
[----:B------:R-:W-:-:S04]  /*9cc0*/  FMUL R40, R40, UR24 ;  /* 0x0000001828287c20 */ /* 0x000fc80008400000 */
[----:B------:R-:W-:-:S05]  /*9cd0*/  FFMA R40, R223, UR23, R40 ;  /* 0x00000017df287c23 */ /* 0x000fca0008000028 */
[----:B------:R-:W-:Y:S02]  /*9ce0*/  F2FP.SATFINITE.E4M3.F32.PACK_AB_MERGE_C R45, RZ, R40, RZ ;  /* 0x00000028ff2d723e */ /* 0x000fe400048070ff */
[----:B------:R-:W-:-:S03]  /*9cf0*/  PRMT R40, RZ, 0x7610, R40 ;  /* 0x00007610ff287816 */ /* 0x000fc60000000028 */
[----:B------:R0:W-:Y:S04]  /*9d00*/  @!P2 STG.E.U8 desc[UR20][R38.64+0x1], R45 ;  /* 0x0000012d2600a986 */ /* 0x0001e8000c101114 */
[----:B------:R-:W2:Y:S01]  /*9d10*/  @!P3 LDG.E.U8 R40, desc[UR20][R28.64+0x8] ;  /* 0x000008141c28b981 */ /* 0x000ea2000c1e1100 */
[----:B------:R-:W-:Y:S01]  /*9d20*/  ISETP.LT.OR P2, PT, R35, 0xa, !P1 ;  /* 0x0000000a2300780c */ /* 0x000fe20004f41670 */
[----:B0-----:R-:W0:Y:S02]  /*9d30*/  @!P3 LDC.64 R38, c[0x0][0x5c0] ;  /* 0x00017000ff26bb82 */ /* 0x001e240000000a00 */
[----:B0-----:R-:W-:-:S05]  /*9d40*/  @!P3 IADD3 R38, P4, R26, R38, RZ ;  /* 0x000000261a26b210 */ /* 0x001fca0007f9e0ff */
[----:B------:R-:W-:Y:S01]  /*9d50*/  @!P3 IMAD.X R39, R34, 0x1, R39, P4 ;  /* 0x000000012227b824 */ /* 0x000fe200020e0627 */
        /* <DEDUP_REMOVED lines=95> */
[----:B------:R-:W-:Y:S01]  /*a350*/  FFMA R40, R23, UR23, R40 ;  /* 0x0000001717287c23 */ /* 0x000fe20008000028 */
[----:B------:R-:W-:-:S04]  /*a360*/  PRMT R23, RZ, 0x7610, R23 ;  /* 0x00007610ff177816 */ /* 0x000fc80000000017 */
[----:B------:R-:W-:-:S05]  /*a370*/  F2FP.SATFINITE.E4M3.F32.PACK_AB_MERGE_C R43, RZ, R40, RZ ;  /* 0x00000028ff2b723e */ /* 0x000fca00048070ff */
[----:B------:R0:W-:Y:S04]  /*a380*/  @!P2 STG.E.U8 desc[UR20][R38.64+0x11], R43 ;  /* 0x0000112b2600a986 */ /* 0x0001e8000c101114 */
[----:B------:R-:W2:Y:S01]  /*a390*/  @!P3 LDG.E.U8 R23, desc[UR20][R28.64+0x18] ;  /* 0x000018141c17b981 */ /* 0x000ea2000c1e1100 */
[----:B------:R-:W-:Y:S02]  /*a3a0*/  ISETP.LT.OR P2, PT, R35, 0x1a, !P1 ;  /* 0x0000001a2300780c */ /* 0x000fe40004f41670 */
[----:B------:R-:W-:Y:S01]  /*a3b0*/  PRMT R40, RZ, 0x7610, R40 ;  /* 0x00007610ff287816 */ /* 0x000fe20000000028 */
        /* <DEDUP_REMOVED lines=9> */
[----:B------:R-:W0:Y:S03]  /*a450*/  @!P2 LDC.64 R22, c[0x0][0x5c0] ;  /* 0x00017000ff16ab82 */ /* 0x000e260000000a00 */
[----:B------:R1:W-:Y:S04]  /*a460*/  @!P3 STG.E.U8 desc[UR20][R38.64+0x18], R43 ;  /* 0x0000182b2600b986 */ /* 0x0003e8000c101114 */
[----:B------:R-:W2:Y:S01]  /*a470*/  @!P2 LDG.E.U8 R40, desc[UR20][R28.64+0x19] ;  /* 0x000019141c28a981 */ /* 0x000ea2000c1e1100 */
[----:B------:R-:W-:-:S02]  /*a480*/  ISETP.LT.OR P3, PT, R35, 0x19, !P0 ;  /* 0x000000192300780c */ /* 0x000fc40004761670 */
[----:B0-----:R-:W-:-:S05]  /*a490*/  @!P2 IADD3 R22, P4, R26, R22, RZ ;  /* 0x000000161a16a210 */ /* 0x001fca0007f9e0ff */
[----:B------:R-:W-:Y:S01]  /*a4a0*/  @!P2 IMAD.X R23, R34, 0x1, R23, P4 ;  /* 0x000000012217a824 */ /* 0x000fe200020e0617 */
[----:B--2---:R-:W-:-:S04]  /*a4b0*/  LOP3.LUT R40, R40, 0xff, RZ, 0xc0, !PT ;  /* 0x000000ff28287812 */ /* 0x004fc800078ec0ff */
[----:B------:R-:W-:-:S05]  /*a4c0*/  F2FP.F16.E4M3.UNPACK_B R40, R40 ;  /* 0x00000028ff28723e */ /* 0x000fca00020006ff */
[----:B------:R-:W-:-:S05]  /*a4d0*/  HADD2.F32 R40, -RZ, R40.H0_H0 ;  /* 0x20000028ff287230 */ /* 0x000fca0000004100 */
[----:B------:R-:W-:-:S04]  /*a4e0*/  FMUL R40, R40, UR24 ;  /* 0x0000001828287c20 */ /* 0x000fc80008400000 */
[----:B------:R-:W-:Y:S01]  /*a4f0*/  FFMA R40, R21, UR23, R40 ;  /* 0x0000001715287c23 */ /* 0x000fe20008000028 */
[----:B------:R-:W-:-:S04]  /*a500*/  PRMT R21, RZ, 0x7610, R21 ;  /* 0x00007610ff157816 */ /* 0x000fc80000000015 */
[----:B-1----:R-:W-:-:S05]  /*a510*/  F2FP.SATFINITE.E4M3.F32.PACK_AB_MERGE_C R39, RZ, R40, RZ ;  /* 0x00000028ff27723e */ /* 0x002fca00048070ff */
[----:B------:R0:W-:Y:S04]  /*a520*/  @!P2 STG.E.U8 desc[UR20][R22.64+0x19], R39 ;  /* 0x000019271600a986 */ /* 0x0001e8000c101114 */
[----:B------:R-:W2:Y:S01]  /*a530*/  @!P3 LDG.E.U8 R21, desc[UR20][R30.64+0x18] ;  /* 0x000018141e15b981 */ /* 0x000ea2000c1e1100 */
[----:B------:R-:W-:Y:S02]  /*a540*/  ISETP.LT.OR P2, PT, R35, 0x1a, !P0 ;  /* 0x0000001a2300780c */ /* 0x000fe40004741670 */
[----:B------:R-:W-:Y:S01]  /*a550*/  PRMT R38, RZ, 0x7610, R38 ;  /* 0x00007610ff267816 */ /* 0x000fe20000000026 */
        /* <DEDUP_REMOVED lines=241> */
[----:B-----5:R-:W-:-:S05]  /*b470*/  FFMA R3, R2, UR23, R3 ;  /* 0x0000001702037c23 */ /* 0x020fca0008000003 */
[----:B------:R-:W-:Y:S02]  /*b480*/  F2FP.SATFINITE.E4M3.F32.PACK_AB_MERGE_C R7, RZ, R3, RZ ;  /* 0x00000003ff07723e */ /* 0x000fe400048070ff */
[----:B------:R-:W0:Y:S03]  /*b490*/  @!P2 LDC.64 R2, c[0x0][0x5c0] ;  /* 0x00017000ff02ab82 */ /* 0x000e260000000a00 */
[----:B------:R1:W-:Y:S04]  /*b4a0*/  @!P3 STG.E.U8 desc[UR20][R4.64+0x40], R7 ;  /* 0x000040070400b986 */ /* 0x0003e8000c101114 */
[----:B------:R-:W2:Y:S01]  /*b4b0*/  @!P2 LDG.E.U8 R6, desc[UR20][R28.64+0x41] ;  /* 0x000041141c06a981 */ /* 0x000ea2000c1e1100 */
[----:B------:R-:W-:-:S02]  /*b4c0*/  ISETP.LT.OR P3, PT, R35, 0x41, !P0 ;  /* 0x000000412300780c */ /* 0x000fc40004761670 */
[----:B-1----:R-:W-:Y:S02]  /*b4d0*/  PRMT R4, RZ, 0x7610, R4 ;  /* 0x00007610ff047816 */ /* 0x002fe40000000004 */
[----:B0-----:R-:W-:-:S05]  /*b4e0*/  @!P2 IADD3 R2, P4, R26, R2, RZ ;  /* 0x000000021a02a210 */ /* 0x001fca0007f9e0ff */
[----:B------:R-:W-:Y:S01]  /*b4f0*/  @!P2 IMAD.X R3, R34, 0x1, R3, P4 ;  /* 0x000000012203a824 */ /* 0x000fe200020e0603 */
[----:B--2---:R-:W-:-:S04]  /*b500*/  LOP3.LUT R6, R6, 0xff, RZ, 0xc0, !PT ;  /* 0x000000ff06067812 */ /* 0x004fc800078ec0ff */
[----:B------:R-:W-:-:S05]  /*b510*/  F2FP.F16.E4M3.UNPACK_B R6, R6 ;  /* 0x00000006ff06723e */ /* 0x000fca00020006ff */
[----:B------:R-:W-:-:S05]  /*b520*/  HADD2.F32 R6, -RZ, R6.H0_H0 ;  /* 0x20000006ff067230 */ /* 0x000fca0000004100 */
[----:B------:R-:W-:-:S04]  /*b530*/  FMUL R6, R6, UR24 ;  /* 0x0000001806067c20 */ /* 0x000fc80008400000 */
[----:B----4-:R-:W-:Y:S02]  /*b540*/  FFMA R6, R225, UR23, R6 ;  /* 0x00000017e1067c23 */ /* 0x010fe40008000006 */
[----:B------:R-:W2:Y:S03]  /*b550*/  LDL.LU R225, [R1+0xc] ;  /* 0x00000c0001e17983 */ /* 0x000ea60000300800 */
[----:B------:R-:W-:-:S05]  /*b560*/  F2FP.SATFINITE.E4M3.F32.PACK_AB_MERGE_C R5, RZ, R6, RZ ;  /* 0x00000006ff05723e */ /* 0x000fca00048070ff */
[----:B------:R0:W-:Y:S04]  /*b570*/  @!P2 STG.E.U8 desc[UR20][R2.64+0x41], R5 ;  /* 0x000041050200a986 */ /* 0x0001e8000c101114 */
[----:B------:R-:W4:Y:S01]  /*b580*/  @!P3 LDG.E.U8 R4, desc[UR20][R30.64+0x40] ;  /* 0x000040141e04b981 */ /* 0x000f22000c1e1100 */
[----:B------:R-:W-:Y:S01]  /*b590*/  ISETP.LT.OR P2, PT, R35, 0x42, !P0 ;  /* 0x000000422300780c */ /* 0x000fe20004741670 */
[----:B0-----:R-:W0:Y:S02]  /*b5a0*/  @!P3 LDC.64 R2, c[0x0][0x5c0] ;  /* 0x00017000ff02bb82 */ /* 0x001e240000000a00 */
[----:B0-----:R-:W-:-:S04]  /*b5b0*/  @!P3 IADD3 R2, P4, P5, R26, UR28, R2 ;  /* 0x0000001c1a02bc10 */ /* 0x001fc8000fd9e002 */
[----:B------:R-:W-:Y:S02]  /*b5c0*/  @!P3 IADD3.X R3, R34, UR27, R3, P4, P5 ;  /* 0x0000001b2203bc10 */ /* 0x000fe4000a7ea403 */
[----:B----4-:R-:W-:-:S04]  /*b5d0*/  LOP3.LUT R4, R4, 0xff, RZ, 0xc0, !PT ;  /* 0x000000ff04047812 */ /* 0x010fc800078ec0ff */
[----:B------:R-:W-:-:S05]  /*b5e0*/  F2FP.F16.E4M3.UNPACK_B R4, R4 ;  /* 0x00000004ff04723e */ /* 0x000fca00020006ff */
[----:B------:R-:W-:-:S05]  /*b5f0*/  HADD2.F32 R4, -RZ, R4.H0_H0 ;  /* 0x20000004ff047230 */ /* 0x000fca0000004100 */
[----:B------:R-:W-:-:S04]  /*b600*/  FMUL R4, R4, UR24 ;  /* 0x0000001804047c20 */ /* 0x000fc80008400000 */
[----:B------:R-:W-:Y:S02]  /*b610*/  FFMA R4, R227, UR23, R4 ;  /* 0x00000017e3047c23 */ /* 0x000fe40008000004 */
[----:B------:R-:W4:Y:S03]  /*b620*/  LDL.LU R227, [R1+0x10] ;  /* 0x0000100001e37983 */ /* 0x000f260000300800 */
[----:B------:R-:W-:Y:S02]  /*b630*/  F2FP.SATFINITE.E4M3.F32.PACK_AB_MERGE_C R5, RZ, R4, RZ ;  /* 0x00000004ff05723e */ /* 0x000fe400048070ff */
[----:B------:R-:W-:-:S03]  /*b640*/  PRMT R4, RZ, 0x7610, R4 ;  /* 0x00007610ff047816 */ /* 0x000fc60000000004 */
[----:B------:R0:W-:Y:S04]  /*b650*/  @!P3 STG.E.U8 desc[UR20][R2.64+0x40], R5 ;  /* 0x000040050200b986 */ /* 0x0001e8000c101114 */
[----:B------:R-:W3:Y:S01]  /*b660*/  @!P2 LDG.E.U8 R4, desc[UR20][R30.64+0x41] ;  /* 0x000041141e04a981 */ /* 0x000ee2000c1e1100 */
[----:B------:R-:W-:Y:S01]  /*b670*/  ISETP.LT.OR P3, PT, R35, 0x49, !P1 ;  /* 0x000000492300780c */ /* 0x000fe20004f61670 */
[----:B0-----:R-:W0:Y:S02]  /*b680*/  @!P2 LDC.64 R2, c[0x0][0x5c0] ;  /* 0x00017000ff02ab82 */ /* 0x001e240000000a00 */
[----:B0-----:R-:W-:-:S04]  /*b690*/  @!P2 IADD3 R2, P4, P5, R26, UR28, R2 ;  /* 0x0000001c1a02ac10 */ /* 0x001fc8000fd9e002 */
[----:B------:R-:W-:Y:S02]  /*b6a0*/  @!P2 IADD3.X R3, R34, UR27, R3, P4, P5 ;  /* 0x0000001b2203ac10 */ /* 0x000fe4000a7ea403 */
[----:B---3--:R-:W-:-:S04]  /*b6b0*/  LOP3.LUT R4, R4, 0xff, RZ, 0xc0, !PT ;  /* 0x000000ff04047812 */ /* 0x008fc800078ec0ff */
[----:B------:R-:W-:-:S05]  /*b6c0*/  F2FP.F16.E4M3.UNPACK_B R4, R4 ;  /* 0x00000004ff04723e */ /* 0x000fca00020006ff */
[----:B------:R-:W-:-:S05]  /*b6d0*/  HADD2.F32 R4, -RZ, R4.H0_H0 ;  /* 0x20000004ff047230 */ /* 0x000fca0000004100 */
[----:B------:R-:W-:-:S04]  /*b6e0*/  FMUL R4, R4, UR24 ;  /* 0x0000001804047c20 */ /* 0x000fc80008400000 */
[----:B------:R-:W-:Y:S02]  /*b6f0*/  FFMA R4, R226, UR23, R4 ;  /* 0x00000017e2047c23 */ /* 0x000fe40008000004 */
[----:B------:R-:W3:Y:S03]  /*b700*/  LDL.LU R226, [R1+0x14] ;  /* 0x0000140001e27983 */ /* 0x000ee60000300800 */
        /* <DEDUP_REMOVED lines=12> */
[----:B------:R-:W-:Y:S02]  /*b7d0*/  FFMA R4, R225, UR23, R4 ;  /* 0x00000017e1047c23 */ /* 0x000fe40008000004 */
[----:B------:R-:W2:Y:S03]  /*b7e0*/  LDL.LU R225, [R1+0x18] ;  /* 0x0000180001e17983 */ /* 0x000ea60000300800 */
[----:B------:R-:W-:Y:S02]  /*b7f0*/  F2FP.SATFINITE.E4M3.F32.PACK_AB_MERGE_C R5, RZ, R4, RZ ;  /* 0x00000004ff05723e */ /* 0x000fe400048070ff */
[----:B------:R-:W-:-:S03]  /*b800*/  PRMT R4, RZ, 0x7610, R4 ;  /* 0x00007610ff047816 */ /* 0x000fc60000000004 */
[----:B------:R0:W-:Y:S04]  /*b810*/  @!P3 STG.E.U8 desc[UR20][R2.64+0x48], R5 ;  /* 0x000048050200b986 */ /* 0x0001e8000c101114 */
[----:B------:R-:W4:Y:S01]  /*b820*/  @!P2 LDG.E.U8 R4, desc[UR20][R28.64+0x49] ;  /* 0x000049141c04a981 */ /* 0x000f22000c1e1100 */
[----:B------:R-:W-:Y:S01]  /*b830*/  ISETP.LT.OR P3, PT, R35, 0x49, !P0 ;  /* 0x000000492300780c */ /* 0x000fe20004761670 */
[----:B0-----:R-:W0:Y:S02]  /*b840*/  @!P2 LDC.64 R2, c[0x0][0x5c0] ;  /* 0x00017000ff02ab82 */ /* 0x001e240000000a00 */
[----:B0-----:R-:W-:-:S05]  /*b850*/  @!P2 IADD3 R2, P4, R26, R2, RZ ;  /* 0x000000021a02a210 */ /* 0x001fca0007f9e0ff */
[----:B------:R-:W-:Y:S01]  /*b860*/  @!P2 IMAD.X R3, R34, 0x1, R3, P4 ;  /* 0x000000012203a824 */ /* 0x000fe200020e0603 */
        /* <DEDUP_REMOVED lines=54> */
[----:B0-----:R-:W-:-:S05]  /*bbd0*/  @!P2 IADD3 R2, P4, R26, R2, RZ ;  /* 0x000000021a02a210 */ /* 0x001fca0007f9e0ff */
[----:B------:R-:W-:Y:S01]  /*bbe0*/  @!P2 IMAD.X R3, R34, 0x1, R3, P4 ;  /* 0x000000012203a824 */ /* 0x000fe200020e0603 */
        /* <DEDUP_REMOVED lines=32> */
[----:B------:R-:W-:Y:S01]  /*bdf0*/  FFMA R4, R227, UR23, R4 ;  /* 0x00000017e3047c23 */ /* 0x000fe20008000004 */
[----:B------:R-:W-:Y:S01]  /*be00*/  ISETP.LT.OR P1, PT, R35, 0x5a, !P1 ;  /* 0x0000005a2300780c */ /* 0x000fe20004f21670 */
[----:B------:R-:W4:Y:S03]  /*be10*/  LDL.LU R227, [R1+0x34] ;  /* 0x0000340001e37983 */ /* 0x000f260000300800 */
[----:B------:R-:W-:Y:S02]  /*be20*/  F2FP.SATFINITE.E4M3.F32.PACK_AB_MERGE_C R5, RZ, R4, RZ ;  /* 0x00000004ff05723e */ /* 0x000fe400048070ff */
[----:B------:R-:W-:-:S03]  /*be30*/  PRMT R4, RZ, 0x7610, R4 ;  /* 0x00007610ff047816 */ /* 0x000fc60000000004 */
[----:B------:R0:W-:Y:S04]  /*be40*/  @!P2 STG.E.U8 desc[UR20][R2.64+0x51], R5 ;  /* 0x000051050200a986 */ /* 0x0001e8000c101114 */
[----:B------:R-:W3:Y:S01]  /*be50*/  @!P3 LDG.E.U8 R4, desc[UR20][R28.64+0x58] ;  /* 0x000058141c04b981 */ /* 0x000ee2000c1e1100 */
[----:B0-----:R-:W0:Y:S02]  /*be60*/  @!P3 LDC.64 R2, c[0x0][0x5c0] ;  /* 0x00017000ff02bb82 */ /* 0x001e240000000a00 */
[----:B0-----:R-:W-:-:S05]  /*be70*/  @!P3 IADD3 R2, P2, R26, R2, RZ ;  /* 0x000000021a02b210 */ /* 0x001fca0007f5e0ff */
[----:B------:R-:W-:Y:S01]  /*be80*/  @!P3 IMAD.X R3, R34, 0x1, R3, P2 ;  /* 0x000000012203b824 */ /* 0x000fe200010e0603 */
[----:B---3--:R-:W-:-:S04]  /*be90*/  LOP3.LUT R4, R4, 0xff, RZ, 0xc0, !PT ;  /* 0x000000ff04047812 */ /* 0x008fc800078ec0ff */
[----:B------:R-:W-:-:S05]  /*bea0*/  F2FP.F16.E4M3.UNPACK_B R4, R4 ;  /* 0x00000004ff04723e */ /* 0x000fca00020006ff */
[----:B------:R-:W-:-:S05]  /*beb0*/  HADD2.F32 R4, -RZ, R4.H0_H0 ;  /* 0x20000004ff047230 */ /* 0x000fca0000004100 */
[----:B------:R-:W-:-:S04]  /*bec0*/  FMUL R4, R4, UR24 ;  /* 0x0000001804047c20 */ /* 0x000fc80008400000 */
[----:B------:R-:W-:Y:S01]  /*bed0*/  FFMA R4, R226, UR23, R4 ;  /* 0x00000017e2047c23 */ /* 0x000fe20008000004 */
[----:B------:R-:W-:Y:S01]  /*bee0*/  ISETP.LT.OR P2, PT, R35, 0x59, !P0 ;  /* 0x000000592300780c */ /* 0x000fe20004741670 */
[----:B------:R-:W3:Y:S03]  /*bef0*/  LDL.LU R226, [R1+0x38] ;  /* 0x0000380001e27983 */ /* 0x000ee60000300800 */
[----:B------:R-:W-:Y:S02]  /*bf00*/  F2FP.SATFINITE.E4M3.F32.PACK_AB_MERGE_C R5, RZ, R4, RZ ;  /* 0x00000004ff05723e */ /* 0x000fe400048070ff */
[----:B------:R-:W-:-:S03]  /*bf10*/  PRMT R4, RZ, 0x7610, R4 ;  /* 0x00007610ff047816 */ /* 0x000fc60000000004 */
[----:B------:R0:W-:Y:S04]  /*bf20*/  @!P3 STG.E.U8 desc[UR20][R2.64+0x58], R5 ;  /* 0x000058050200b986 */ /* 0x0001e8000c101114 */
[----:B------:R-:W2:Y:S01]  /*bf30*/  @!P1 LDG.E.U8 R4, desc[UR20][R28.64+0x59] ;  /* 0x000059141c049981 */ /* 0x000ea2000c1e1100 */
        /* <DEDUP_REMOVED lines=13> */
[----:B0-----:R-:W0:Y:S01]  /*c010*/  @!P2 LDC.64 R2, c[0x0][0x5c0] ;  /* 0x00017000ff02ab82 */ /* 0x001e220000000a00 */
[----:B------:R-:W-:Y:S02]  /*c020*/  PRMT R6, RZ, 0x7610, R6 ;  /* 0x00007610ff067816 */ /* 0x000fe40000000006 */
[----:B0-----:R-:W-:-:S04]  /*c030*/  @!P2 IADD3 R2, P0, P3, R26, UR28, R2 ;  /* 0x0000001c1a02ac10 */ /* 0x001fc8000fb1e002 */
[----:B------:R-:W-:Y:S02]  /*c040*/  @!P2 IADD3.X R3, R34, UR27, R3, P0, P3 ;  /* 0x0000001b2203ac10 */ /* 0x000fe400087e6403 */
[----:B--2---:R-:W-:-:S04]  /*c050*/  LOP3.LUT R4, R4, 0xff, RZ, 0xc0, !PT ;  /* 0x000000ff04047812 */ /* 0x004fc800078ec0ff */
[----:B------:R-:W-:-:S05]  /*c060*/  F2FP.F16.E4M3.UNPACK_B R4, R4 ;  /* 0x00000004ff04723e */ /* 0x000fca00020006ff */
[----:B------:R-:W-:-:S05]  /*c070*/  HADD2.F32 R4, -RZ, R4.H0_H0 ;  /* 0x20000004ff047230 */ /* 0x000fca0000004100 */
[----:B------:R-:W-:-:S04]  /*c080*/  FMUL R4, R4, UR24 ;  /* 0x0000001804047c20 */ /* 0x000fc80008400000 */
[----:B----4-:R-:W-:Y:S01]  /*c090*/  FFMA R4, R227, UR23, R4 ;  /* 0x00000017e3047c23 */ /* 0x010fe20008000004 */
[----:B------:R-:W-:Y:S01]  /*c0a0*/  IADD3 R7, P0, R37, 0x80, RZ ;  /* 0x0000008025077810 */ /* 0x000fe20007f1e0ff */
[----:B------:R-:W2:Y:S03]  /*c0b0*/  LDL.LU R227, [R1+0x3c] ;  /* 0x00003c0001e37983 */ /* 0x000ea60000300800 */
[----:B------:R-:W-:Y:S02]  /*c0c0*/  F2FP.SATFINITE.E4M3.F32.PACK_AB_MERGE_C R9, RZ, R4, RZ ;  /* 0x00000004ff09723e */ /* 0x000fe400048070ff */
[----:B------:R-:W0:Y:S03]  /*c0d0*/  @!P1 LDC.64 R4, c[0x0][0x5c0] ;  /* 0x00017000ff049b82 */ /* 0x000e260000000a00 */
[----:B------:R1:W-:Y:S04]  /*c0e0*/  @!P2 STG.E.U8 desc[UR20][R2.64+0x58], R9 ;  /* 0x000058090200a986 */ /* 0x0003e8000c101114 */
[----:B------:R-:W4:Y:S01]  /*c0f0*/  @!P1 LDG.E.U8 R6, desc[UR20][R30.64+0x59] ;  /* 0x000059141e069981 */ /* 0x000f22000c1e1100 */
[----:B------:R-:W-:Y:S01]  /*c100*/  IMAD.X R8, RZ, RZ, R41, P0 ;  /* 0x000000ffff087224 */ /* 0x000fe200000e0629 */
[----:B------:R-:W-:-:S03]  /*c110*/  ISETP.GE.AND P0, PT, R36, 0x81, PT ;  /* 0x000000812400780c */ /* 0x000fc60003f06270 */
[----:B------:R-:W-:Y:S01]  /*c120*/  IMAD R8, R8, UR6, RZ ;  /* 0x0000000608087c24 */ /* 0x000fe2000f8e02ff */
[----:B------:R-:W-:Y:S01]  /*c130*/  ISETP.LT.OR P3, PT, R35, 0x1, !P0 ;  /* 0x000000012300780c */ /* 0x000fe20004761670 */
[----:B-1----:R-:W-:-:S04]  /*c140*/  IMAD.WIDE.U32 R2, R7, UR6, R32 ;  /* 0x0000000607027c25 */ /* 0x002fc8000f8e0020 */
[----:B------:R-:W-:Y:S01]  /*c150*/  IMAD R7, R7, UR7, R8 ;  /* 0x0000000707077c24 */ /* 0x000fe2000f8e0208 */
[----:B------:R-:W-:Y:S02]  /*c160*/  IADD3 R2, P2, R2, UR8, RZ ;  /* 0x0000000802027c10 */ /* 0x000fe4000ff5e0ff */
[----:B0-----:R-:W-:Y:S02]  /*c170*/  @!P1 IADD3 R4, P4, P5, R26, UR28, R4 ;  /* 0x0000001c1a049c10 */ /* 0x001fe4000fd9e004 */
[----:B------:R-:W-:Y:S02]  /*c180*/  IADD3.X R3, R3, UR9, R7, P2, !PT ;  /* 0x0000000903037c10 */ /* 0x000fe400097fe407 */
[----:B------:R-:W-:Y:S02]  /*c190*/  @!P1 IADD3.X R5, R34, UR27, R5, P4, P5 ;  /* 0x0000001b22059c10 */ /* 0x000fe4000a7ea405 */
[----:B----4-:R-:W-:-:S04]  /*c1a0*/  LOP3.LUT R6, R6, 0xff, RZ, 0xc0, !PT ;  /* 0x000000ff06067812 */ /* 0x010fc800078ec0ff */
[----:B------:R-:W-:-:S05]  /*c1b0*/  F2FP.F16.E4M3.UNPACK_B R6, R6 ;  /* 0x00000006ff06723e */ /* 0x000fca00020006ff */
[----:B------:R-:W-:-:S05]  /*c1c0*/  HADD2.F32 R6, -RZ, R6.H0_H0 ;  /* 0x20000006ff067230 */ /* 0x000fca0000004100 */
[----:B------:R-:W-:-:S04]  /*c1d0*/  FMUL R6, R6, UR24 ;  /* 0x0000001806067c20 */ /* 0x000fc80008400000 */
[----:B---3--:R-:W-:Y:S01]  /*c1e0*/  FFMA R6, R226, UR23, R6 ;  /* 0x00000017e2067c23 */ /* 0x008fe20008000006 */
[----:B------:R-:W-:Y:S01]  /*c1f0*/  ISETP.LT.OR P2, PT, R35, 0x2, !P0 ;  /* 0x000000022300780c */ /* 0x000fe20004741670 */
[----:B------:R-:W3:Y:S03]  /*c200*/  LDL.LU R226, [R1+0x40] ;  /* 0x0000400001e27983 */ /* 0x000ee60000300800 */
[----:B------:R-:W-:Y:S02]  /*c210*/  F2FP.SATFINITE.E4M3.F32.PACK_AB_MERGE_C R9, RZ, R6, RZ ;  /* 0x00000006ff09723e */ /* 0x000fe400048070ff */
[----:B------:R-:W-:-:S03]  /*c220*/  PRMT R6, RZ, 0x7610, R6 ;  /* 0x00007610ff067816 */ /* 0x000fc60000000006 */
[----:B------:R0:W-:Y:S04]  /*c230*/  @!P1 STG.E.U8 desc[UR20][R4.64+0x59], R9 ;  /* 0x0000590904009986 */ /* 0x0001e8000c101114 */
[----:B------:R-:W4:Y:S01]  /*c240*/  @!P3 LDG.E.U8 R6, desc[UR20][R2.64] ;  /* 0x000000140206b981 */ /* 0x000f22000c1e1100 */
[----:B0-----:R-:W0:Y:S02]  /*c250*/  @!P3 LDC.64 R4, c[0x0][0x5c0] ;  /* 0x00017000ff04bb82 */ /* 0x001e240000000a00 */
[----:B0-----:R-:W-:-:S04]  /*c260*/  @!P3 IADD3 R4, P1, P4, R26, UR26, R4 ;  /* 0x0000001a1a04bc10 */ /* 0x001fc8000fc3e004 */
[----:B------:R-:W-:Y:S02]  /*c270*/  @!P3 IADD3.X R5, R34, UR25, R5, P1, P4 ;  /* 0x000000192205bc10 */ /* 0x000fe40008fe8405 */
[----:B----4-:R-:W-:-:S04]  /*c280*/  LOP3.LUT R6, R6, 0xff, RZ, 0xc0, !PT ;  /* 0x000000ff06067812 */ /* 0x010fc800078ec0ff */
[----:B------:R-:W-:-:S05]  /*c290*/  F2FP.F16.E4M3.UNPACK_B R6, R6 ;  /* 0x00000006ff06723e */ /* 0x000fca00020006ff */
[----:B------:R-:W-:-:S05]  /*c2a0*/  HADD2.F32 R6, -RZ, R6.H0_H0 ;  /* 0x20000006ff067230 */ /* 0x000fca0000004100 */
[----:B------:R-:W-:-:S04]  /*c2b0*/  FMUL R6, R6, UR24 ;  /* 0x0000001806067c20 */ /* 0x000fc80008400000 */
[----:B--2---:R-:W-:Y:S01]  /*c2c0*/  FFMA R6, R227, UR23, R6 ;  /* 0x00000017e3067c23 */ /* 0x004fe20008000006 */
[----:B------:R-:W-:Y:S01]  /*c2d0*/  IADD3 R9, P1, R37, 0x88, RZ ;  /* 0x0000008825097810 */ /* 0x000fe20007f3e0ff */
[----:B------:R-:W2:Y:S03]  /*c2e0*/  LDL.LU R227, [R1+0x44] ;  /* 0x0000440001e37983 */ /* 0x000ea60000300800 */
[----:B------:R-:W-:Y:S01]  /*c2f0*/  F2FP.SATFINITE.E4M3.F32.PACK_AB_MERGE_C R11, RZ, R6, RZ ;  /* 0x00000006ff0b723e */ /* 0x000fe200048070ff */
[----:B------:R-:W-:Y:S01]  /*c300*/  IMAD.X R7, RZ, RZ, R41, P1 ;  /* 0x000000ffff077224 */ /* 0x000fe200008e0629 */
[----:B------:R-:W-:Y:S01]  /*c310*/  PRMT R6, RZ, 0x7610, R6 ;  /* 0x00007610ff067816 */ /* 0x000fe20000000006 */
[----:B------:R-:W-:Y:S01]  /*c320*/  IMAD.U32 R15, RZ, RZ, UR27 ;  /* 0x0000001bff0f7e24 */ /* 0x000fe2000f8e00ff */
[----:B------:R-:W4:Y:S04]  /*c330*/  LDL.LU R225, [R1+0x48] ;  /* 0x0000480001e17983 */ /* 0x000f280000300800 */
[----:B------:R0:W-:Y:S04]  /*c340*/  @!P3 STG.E.U8 desc[UR20][R4.64], R11 ;  /* 0x0000000b0400b986 */ /* 0x0001e8000c101114 */
[----:B------:R-:W3:Y:S01]  /*c350*/  @!P2 LDG.E.U8 R6, desc[UR20][R2.64+0x1] ;  /* 0x000001140206a981 */ /* 0x000ee2000c1e1100 */
[----:B------:R-:W-:Y:S01]  /*c360*/  ISETP.GE.AND P1, PT, R36, 0x89, PT ;  /* 0x000000892400780c */ /* 0x000fe20003f26270 */
[----:B------:R-:W-:-:S03]  /*c370*/  IMAD R10, R7, UR6, RZ ;  /* 0x00000006070a7c24 */ /* 0x000fc6000f8e02ff */
[----:B------:R-:W-:Y:S01]  /*c380*/  ISETP.LT.OR P3, PT, R35, 0x1, !P1 ;  /* 0x000000012300780c */ /* 0x000fe20004f61670 */
[----:B0-----:R-:W0:Y:S01]  /*c390*/  @!P2 LDC.64 R4, c[0x0][0x5c0] ;  /* 0x00017000ff04ab82 */ /* 0x001e220000000a00 */
[----:B------:R-:W-:Y:S01]  /*c3a0*/  IMAD R11, R9, UR7, R10 ;  /* 0x00000007090b7c24 */ /* 0x000fe2000f8e020a */
[----:B0-----:R-:W-:Y:S02]  /*c3b0*/  @!P2 IADD3 R8, P4, P5, R26, UR26, R4 ;  /* 0x0000001a1a08ac10 */ /* 0x001fe4000fd9e004 */
[----:B---3--:R-:W-:-:S04]  /*c3c0*/  LOP3.LUT R6, R6, 0xff, RZ, 0xc0, !PT ;  /* 0x000000ff06067812 */ /* 0x008fc800078ec0ff */
[----:B------:R-:W-:-:S05]  /*c3d0*/  F2FP.F16.E4M3.UNPACK_B R6, R6 ;  /* 0x00000006ff06723e */ /* 0x000fca00020006ff */
[----:B------:R-:W-:-:S05]  /*c3e0*/  HADD2.F32 R6, -RZ, R6.H0_H0 ;  /* 0x20000006ff067230 */ /* 0x000fca0000004100 */
[----:B------:R-:W-:Y:S01]  /*c3f0*/  FMUL R4, R6, UR24 ;  /* 0x0000001806047c20 */ /* 0x000fe20008400000 */
[----:B------:R-:W-:Y:S01]  /*c400*/  IMAD.WIDE.U32 R6, R9, UR6, R32 ;  /* 0x0000000609067c25 */ /* 0x000fe2000f8e0020 */
[----:B------:R-:W-:-:S03]  /*c410*/  @!P2 IADD3.X R9, R34, UR25, R5, P4, P5 ;  /* 0x000000192209ac10 */ /* 0x000fc6000a7ea405 */
[----:B------:R-:W-:Y:S01]  /*c420*/  FFMA R10, R226, UR23, R4 ;  /* 0x00000017e20a7c23 */ /* 0x000fe20008000004 */
[----:B------:R-:W-:-:S04]  /*c430*/  IADD3 R4, P4, R6, UR8, RZ ;  /* 0x0000000806047c10 */ /* 0x000fc8000ff9e0ff */
[----:B------:R-:W-:Y:S02]  /*c440*/  F2FP.SATFINITE.E4M3.F32.PACK_AB_MERGE_C R13, RZ, R10, RZ ;  /* 0x0000000aff0d723e */ /* 0x000fe400048070ff */
[----:B------:R-:W-:Y:S02]  /*c450*/  PRMT R10, RZ, 0x7610, R10 ;  /* 0x00007610ff0a7816 */ /* 0x000fe4000000000a */
[----:B------:R-:W-:Y:S01]  /*c460*/  IADD3.X R5, R7, UR9, R11, P4, !PT ;  /* 0x0000000907057c10 */ /* 0x000fe2000a7fe40b */
[----:B------:R0:W-:Y:S01]  /*c470*/  @!P2 STG.E.U8 desc[UR20][R8.64+0x1], R13 ;  /* 0x0000010d0800a986 */ /* 0x0001e2000c101114 */
[----:B------:R-:W1:Y:S03]  /*c480*/  @!P3 LDC.64 R6, c[0x0][0x5c0] ;  /* 0x00017000ff06bb82 */ /* 0x000e660000000a00 */
[----:B------:R-:W3:Y:S01]  /*c490*/  @!P3 LDG.E.U8 R10, desc[UR20][R4.64] ;  /* 0x00000014040ab981 */ /* 0x000ee2000c1e1100 */
[----:B------:R-:W-:Y:S01]  /*c4a0*/  IMAD.U32 R11, RZ, RZ, UR28 ;  /* 0x0000001cff0b7e24 */ /* 0x000fe2000f8e00ff */
[----:B------:R-:W-:-:S04]  /*c4b0*/  ISETP.LT.OR P2, PT, R35, 0x2, !P1 ;  /* 0x000000022300780c */ /* 0x000fc80004f41670 */
[----:B------:R-:W-:-:S04]  /*c4c0*/  @!P3 IADD3 R11, P4, P5, R11, UR26, R26 ;  /* 0x0000001a0b0bbc10 */ /* 0x000fc8000fd9e01a */
[----:B0-----:R-:W-:Y:S02]  /*c4d0*/  @!P3 IADD3.X R8, R15, UR25, R34, P4, P5 ;  /* 0x000000190f08bc10 */ /* 0x001fe4000a7ea422 */
[----:B-1----:R-:W-:-:S05]  /*c4e0*/  @!P3 IADD3 R6, P4, R11, R6, RZ ;  /* 0x000000060b06b210 */ /* 0x002fca0007f9e0ff */
[----:B------:R-:W-:Y:S01]  /*c4f0*/  @!P3 IMAD.X R7, R8, 0x1, R7, P4 ;  /* 0x000000010807b824 */ /* 0x000fe200020e0607 */
[----:B------:R-:W-:Y:S02]  /*c500*/  PRMT R8, RZ, 0x7610, R8 ;  /* 0x00007610ff087816 */ /* 0x000fe40000000008 */
[----:B---3--:R-:W-:-:S04]  /*c510*/  LOP3.LUT R10, R10, 0xff, RZ, 0xc0, !PT ;  /* 0x000000ff0a0a7812 */ /* 0x008fc800078ec0ff */
[----:B------:R-:W-:-:S05]  /*c520*/  F2FP.F16.E4M3.UNPACK_B R10, R10 ;  /* 0x0000000aff0a723e */ /* 0x000fca00020006ff */
[----:B------:R-:W-:-:S05]  /*c530*/  HADD2.F32 R10, -RZ, R10.H0_H0 ;  /* 0x2000000aff0a7230 */ /* 0x000fca0000004100 */
[----:B------:R-:W-:-:S04]  /*c540*/  FMUL R10, R10, UR24 ;  /* 0x000000180a0a7c20 */ /* 0x000fc80008400000 */
[----:B--2---:R-:W-:Y:S01]  /*c550*/  FFMA R10, R227, UR23, R10 ;  /* 0x00000017e30a7c23 */ /* 0x004fe2000800000a */
[----:B------:R-:W-:Y:S01]  /*c560*/  IMAD.U32 R11, RZ, RZ, UR28 ;  /* 0x0000001cff0b7e24 */ /* 0x000fe2000f8e00ff */
[----:B------:R-:W2:Y:S03]  /*c570*/  LDL.LU R227, [R1+0x4c] ;  /* 0x00004c0001e37983 */ /* 0x000ea60000300800 */
[----:B------:R-:W-:Y:S01]  /*c580*/  F2FP.SATFINITE.E4M3.F32.PACK_AB_MERGE_C R9, RZ, R10, RZ ;  /* 0x0000000aff09723e */ /* 0x000fe200048070ff */
[----:B------:R-:W-:Y:S01]  /*c590*/  IMAD.U32 R13, RZ, RZ, UR27 ;  /* 0x0000001bff0d7e24 */ /* 0x000fe2000f8e00ff */
[----:B------:R-:W-:Y:S01]  /*c5a0*/  @!P2 IADD3 R11, P4, P5, R11, UR26, R26 ;  /* 0x0000001a0b0bac10 */ /* 0x000fe2000fd9e01a */
[----:B------:R-:W3:Y:S04]  /*c5b0*/  LDL.LU R226, [R1+0x50] ;  /* 0x0000500001e27983 */ /* 0x000ee80000300800 */
[----:B------:R0:W-:Y:S04]  /*c5c0*/  @!P3 STG.E.U8 desc[UR20][R6.64], R9 ;  /* 0x000000090600b986 */ /* 0x0001e8000c101114 */
[----:B------:R-:W4:Y:S01]  /*c5d0*/  @!P2 LDG.E.U8 R8, desc[UR20][R4.64+0x1] ;  /* 0x000001140408a981 */ /* 0x000f22000c1e1100 */
[----:B0-----:R-:W0:Y:S01]  /*c5e0*/  @!P2 LDC.64 R6, c[0x0][0x5c0] ;  /* 0x00017000ff06ab82 */ /* 0x001e220000000a00 */
[----:B------:R-:W-:-:S02]  /*c5f0*/  ISETP.LT.OR P3, PT, R35, 0x9, !P0 ;  /* 0x000000092300780c */ /* 0x000fc40004761670 */
[----:B------:R-:W-:Y:S02]  /*c600*/  @!P2 IADD3.X R10, R13, UR25, R34, P4, P5 ;  /* 0x000000190d0aac10 */ /* 0x000fe4000a7ea422 */
[----:B0-----:R-:W-:-:S05]  /*c610*/  @!P2 IADD3 R6, P4, R11, R6, RZ ;  /* 0x000000060b06a210 */ /* 0x001fca0007f9e0ff */
[----:B------:R-:W-:Y:S01]  /*c620*/  @!P2 IMAD.X R7, R10, 0x1, R7, P4 ;  /* 0x000000010a07a824 */ /* 0x000fe200020e0607 */
[----:B----4-:R-:W-:-:S04]  /*c630*/  LOP3.LUT R8, R8, 0xff, RZ, 0xc0, !PT ;  /* 0x000000ff08087812 */ /* 0x010fc800078ec0ff */
[----:B------:R-:W-:-:S05]  /*c640*/  F2FP.F16.E4M3.UNPACK_B R8, R8 ;  /* 0x00000008ff08723e */ /* 0x000fca00020006ff */
[----:B------:R-:W-:-:S05]  /*c650*/  HADD2.F32 R8, -RZ, R8.H0_H0 ;  /* 0x20000008ff087230 */ /* 0x000fca0000004100 */
[----:B------:R-:W-:-:S04]  /*c660*/  FMUL R8, R8, UR24 ;  /* 0x0000001808087c20 */ /* 0x000fc80008400000 */
[----:B------:R-:W-:-:S05]  /*c670*/  FFMA R8, R225, UR23, R8 ;  /* 0x00000017e1087c23 */ /* 0x000fca0008000008 */
[----:B------:R-:W-:Y:S02]  /*c680*/  F2FP.SATFINITE.E4M3.F32.PACK_AB_MERGE_C R9, RZ, R8, RZ ;  /* 0x00000008ff09723e */ /* 0x000fe400048070ff */
[----:B------:R-:W-:-:S03]  /*c690*/  PRMT R8, RZ, 0x7610, R8 ;  /* 0x00007610ff087816 */ /* 0x000fc60000000008 */
[----:B------:R0:W-:Y:S04]  /*c6a0*/  @!P2 STG.E.U8 desc[UR20][R6.64+0x1], R9 ;  /* 0x000001090600a986 */ /* 0x0001e8000c101114 */
[----:B------:R-:W4:Y:S01]  /*c6b0*/  @!P3 LDG.E.U8 R8, desc[UR20][R2.64+0x8] ;  /* 0x000008140208b981 */ /* 0x000f22000c1e1100 */
[----:B0-----:R-:W0:Y:S01]  /*c6c0*/  @!P3 LDC.64 R6, c[0x0][0x5c0] ;  /* 0x00017000ff06bb82 */ /* 0x001e220000000a00 */
[----:B------:R-:W-:Y:S02]  /*c6d0*/  ISETP.LT.OR P2, PT, R35, 0xa, !P0 ;  /* 0x0000000a2300780c */ /* 0x000fe40004741670 */
[----:B0-----:R-:W-:-:S04]  /*c6e0*/  @!P3 IADD3 R6, P4, P5, R26, UR26, R6 ;  /* 0x0000001a1a06bc10 */ /* 0x001fc8000fd9e006 */
[----:B------:R-:W-:Y:S02]  /*c6f0*/  @!P3 IADD3.X R7, R34, UR25, R7, P4, P5 ;  /* 0x000000192207bc10 */ /* 0x000fe4000a7ea407 */
[----:B----4-:R-:W-:-:S04]  /*c700*/  LOP3.LUT R8, R8, 0xff, RZ, 0xc0, !PT ;  /* 0x000000ff08087812 */ /* 0x010fc800078ec0ff */
[----:B------:R-:W-:-:S05]  /*c710*/  F2FP.F16.E4M3.UNPACK_B R8, R8 ;  /* 0x00000008ff08723e */ /* 0x000fca00020006ff */
[----:B------:R-:W-:-:S05]  /*c720*/  HADD2.F32 R8, -RZ, R8.H0_H0 ;  /* 0x20000008ff087230 */ /* 0x000fca0000004100 */
[----:B------:R-:W-:-:S04]  /*c730*/  FMUL R8, R8, UR24 ;  /* 0x0000001808087c20 */ /* 0x000fc80008400000 */
[----:B--2---:R-:W-:Y:S02]  /*c740*/  FFMA R8, R227, UR23, R8 ;  /* 0x00000017e3087c23 */ /* 0x004fe40008000008 */
[----:B------:R-:W2:Y:S03]  /*c750*/  LDL.LU R227, [R1+0x54] ;  /* 0x0000540001e37983 */ /* 0x000ea60000300800 */
[----:B------:R-:W-:Y:S01]  /*c760*/  F2FP.SATFINITE.E4M3.F32.PACK_AB_MERGE_C R9, RZ, R8, RZ ;  /* 0x00000008ff09723e */ /* 0x000fe200048070ff */
[----:B------:R-:W-:Y:S01]  /*c770*/  IMAD.U32 R11, RZ, RZ, UR28 ;  /* 0x0000001cff0b7e24 */ /* 0x000fe2000f8e00ff */
[----:B------:R-:W-:Y:S01]  /*c780*/  PRMT R8, RZ, 0x7610, R8 ;  /* 0x00007610ff087816 */ /* 0x000fe20000000008 */
[----:B------:R-:W4:Y:S04]  /*c790*/  LDL.LU R225, [R1+0x58] ;  /* 0x0000580001e17983 */ /* 0x000f280000300800 */
[----:B------:R0:W-:Y:S04]  /*c7a0*/  @!P3 STG.E.U8 desc[UR20][R6.64+0x8], R9 ;  /* 0x000008090600b986 */ /* 0x0001e8000c101114 */
[----:B------:R-:W3:Y:S01]  /*c7b0*/  @!P2 LDG.E.U8 R8, desc[UR20][R2.64+0x9] ;  /* 0x000009140208a981 */ /* 0x000ee2000c1e1100 */
[----:B0-----:R-:W0:Y:S01]  /*c7c0*/  @!P2 LDC.64 R6, c[0x0][0x5c0] ;  /* 0x00017000ff06ab82 */ /* 0x001e220000000a00 */
[----:B------:R-:W-:-:S02]  /*c7d0*/  ISETP.LT.OR P3, PT, R35, 0x9, !P1 ;  /* 0x000000092300780c */ /* 0x000fc40004f61670 */
[----:B0-----:R-:W-:-:S04]  /*c7e0*/  @!P2 IADD3 R6, P4, P5, R26, UR26, R6 ;  /* 0x0000001a1a06ac10 */ /* 0x001fc8000fd9e006 */
[----:B------:R-:W-:Y:S02]  /*c7f0*/  @!P2 IADD3.X R7, R34, UR25, R7, P4, P5 ;  /* 0x000000192207ac10 */ /* 0x000fe4000a7ea407 */
[----:B---3--:R-:W-:-:S04]  /*c800*/  LOP3.LUT R8, R8, 0xff, RZ, 0xc0, !PT ;  /* 0x000000ff08087812 */ /* 0x008fc800078ec0ff */
[----:B------:R-:W-:-:S05]  /*c810*/  F2FP.F16.E4M3.UNPACK_B R8, R8 ;  /* 0x00000008ff08723e */ /* 0x000fca00020006ff */
[----:B------:R-:W-:-:S05]  /*c820*/  HADD2.F32 R8, -RZ, R8.H0_H0 ;  /* 0x20000008ff087230 */ /* 0x000fca0000004100 */
[----:B------:R-:W-:-:S04]  /*c830*/  FMUL R8, R8, UR24 ;  /* 0x0000001808087c20 */ /* 0x000fc80008400000 */
[----:B------:R-:W-:-:S05]  /*c840*/  FFMA R8, R226, UR23, R8 ;  /* 0x00000017e2087c23 */ /* 0x000fca0008000008 */
[----:B------:R-:W-:Y:S02]  /*c850*/  F2FP.SATFINITE.E4M3.F32.PACK_AB_MERGE_C R9, RZ, R8, RZ ;  /* 0x00000008ff09723e */ /* 0x000fe400048070ff */
[----:B------:R-:W-:-:S03]  /*c860*/  PRMT R8, RZ, 0x7610, R8 ;  /* 0x00007610ff087816 */ /* 0x000fc60000000008 */
[----:B------:R0:W-:Y:S04]  /*c870*/  @!P2 STG.E.U8 desc[UR20][R6.64+0x9], R9 ;  /* 0x000009090600a986 */ /* 0x0001e8000c101114 */
[----:B------:R-:W3:Y:S01]  /*c880*/  @!P3 LDG.E.U8 R8, desc[UR20][R4.64+0x8] ;  /* 0x000008140408b981 */ /* 0x000ee2000c1e1100 */
[----:B0-----:R-:W0:Y:S01]  /*c890*/  @!P3 LDC.64 R6, c[0x0][0x5c0] ;  /* 0x00017000ff06bb82 */ /* 0x001e220000000a00 */
[----:B------:R-:W-:Y:S02]  /*c8a0*/  @!P3 IADD3 R11, P4, P5, R11, UR26, R26 ;  /* 0x0000001a0b0bbc10 */ /* 0x000fe4000fd9e01a */
[----:B------:R-:W-:Y:S02]  /*c8b0*/  ISETP.LT.OR P2, PT, R35, 0xa, !P1 ;  /* 0x0000000a2300780c */ /* 0x000fe40004f41670 */
[----:B------:R-:W-:-:S02]  /*c8c0*/  @!P3 IADD3.X R10, R13, UR25, R34, P4, P5 ;  /* 0x000000190d0abc10 */ /* 0x000fc4000a7ea422 */
[----:B0-----:R-:W-:-:S05]  /*c8d0*/  @!P3 IADD3 R6, P4, R11, R6, RZ ;  /* 0x000000060b06b210 */ /* 0x001fca0007f9e0ff */
[----:B------:R-:W-:Y:S01]  /*c8e0*/  @!P3 IMAD.X R7, R10, 0x1, R7, P4 ;  /* 0x000000010a07b824 */ /* 0x000fe200020e0607 */
        /* <DEDUP_REMOVED lines=8> */
[----:B------:R-:W3:Y:S01]  /*c970*/  LDL.LU R226, [R1+0x60] ;  /* 0x0000600001e27983 */ /* 0x000ee20000300800 */
[----:B------:R-:W-:-:S03]  /*c980*/  PRMT R8, RZ, 0x7610, R8 ;  /* 0x00007610ff087816 */ /* 0x000fc60000000008 */
[----:B------:R0:W-:Y:S04]  /*c990*/  @!P3 STG.E.U8 desc[UR20][R6.64+0x8], R9 ;  /* 0x000008090600b986 */ /* 0x0001e8000c101114 */
[----:B------:R-:W4:Y:S01]  /*c9a0*/  @!P2 LDG.E.U8 R8, desc[UR20][R4.64+0x9] ;  /* 0x000009140408a981 */ /* 0x000f22000c1e1100 */
[----:B0-----:R-:W0:Y:S01]  /*c9b0*/  @!P2 LDC.64 R6, c[0x0][0x5c0] ;  /* 0x00017000ff06ab82 */ /* 0x001e220000000a00 */
[----:B------:R-:W-:Y:S02]  /*c9c0*/  @!P2 IADD3 R11, P4, P5, R11, UR26, R26 ;  /* 0x0000001a0b0bac10 */ /* 0x000fe4000fd9e01a */
[----:B------:R-:W-:Y:S02]  /*c9d0*/  ISETP.LT.OR P3, PT, R35, 0x11, !P0 ;  /* 0x000000112300780c */ /* 0x000fe40004761670 */
[----:B------:R-:W-:-:S02]  /*c9e0*/  @!P2 IADD3.X R10, R13, UR25, R34, P4, P5 ;  /* 0x000000190d0aac10 */ /* 0x000fc4000a7ea422 */
        /* <DEDUP_REMOVED lines=469> */
[----:B------:R-:W-:Y:S01]  /*e740*/  FFMA R8, R226, UR23, R8 ;  /* 0x00000017e2087c23 */ /* 0x000fe20008000008 */
[----:B------:R-:W-:Y:S01]  /*e750*/  @!P3 IADD3 R11, P4, P5, R11, UR26, R26 ;  /* 0x0000001a0b0bbc10 */ /* 0x000fe2000fd9e01a */
[----:B------:R-:W3:Y:S03]  /*e760*/  LDL.LU R226, [R1+0xdc] ;  /* 0x0000dc0001e27983 */ /* 0x000ee60000300800 */
[----:B------:R-:W-:Y:S02]  /*e770*/  F2FP.SATFINITE.E4M3.F32.PACK_AB_MERGE_C R9, RZ, R8, RZ ;  /* 0x00000008ff09723e */ /* 0x000fe400048070ff */
[----:B------:R-:W-:-:S03]  /*e780*/  PRMT R8, RZ, 0x7610, R8 ;  /* 0x00007610ff087816 */ /* 0x000fc60000000008 */
[----:B------:R0:W-:Y:S04]  /*e790*/  @!P2 STG.E.U8 desc[UR20][R6.64+0x49], R9 ;  /* 0x000049090600a986 */ /* 0x0001e8000c101114 */
[----:B------:R-:W2:Y:S01]  /*e7a0*/  @!P3 LDG.E.U8 R8, desc[UR20][R4.64+0x48] ;  /* 0x000048140408b981 */ /* 0x000ea2000c1e1100 */
[----:B0-----:R-:W0:Y:S01]  /*e7b0*/  @!P3 LDC.64 R6, c[0x0][0x5c0] ;  /* 0x00017000ff06bb82 */ /* 0x001e220000000a00 */
[----:B------:R-:W-:Y:S02]  /*e7c0*/  ISETP.LT.OR P2, PT, R35, 0x4a, !P1 ;  /* 0x0000004a2300780c */ /* 0x000fe40004f41670 */
[----:B------:R-:W-:Y:S02]  /*e7d0*/  @!P3 IADD3.X R10, R13, UR25, R34, P4, P5 ;  /* 0x000000190d0abc10 */ /* 0x000fe4000a7ea422 */
[----:B0-----:R-:W-:-:S05]  /*e7e0*/  @!P3 IADD3 R6, P4, R11, R6, RZ ;  /* 0x000000060b06b210 */ /* 0x001fca0007f9e0ff */
[----:B------:R-:W-:Y:S01]  /*e7f0*/  @!P3 IMAD.X R7, R10, 0x1, R7, P4 ;  /* 0x000000010a07b824 */ /* 0x000fe200020e0607 */
[----:B--2---:R-:W-:-:S04]  /*e800*/  LOP3.LUT R8, R8, 0xff, RZ, 0xc0, !PT ;  /* 0x000000ff08087812 */ /* 0x004fc800078ec0ff */
[----:B------:R-:W-:-:S05]  /*e810*/  F2FP.F16.E4M3.UNPACK_B R8, R8 ;  /* 0x00000008ff08723e */ /* 0x000fca00020006ff */
[----:B------:R-:W-:-:S05]  /*e820*/  HADD2.F32 R8, -RZ, R8.H0_H0 ;  /* 0x20000008ff087230 */ /* 0x000fca0000004100 */
[----:B------:R-:W-:-:S04]  /*e830*/  FMUL R8, R8, UR24 ;  /* 0x0000001808087c20 */ /* 0x000fc80008400000 */
[----:B------:R-:W-:Y:S01]  /*e840*/  FFMA R8, R227, UR23, R8 ;  /* 0x00000017e3087c23 */ /* 0x000fe20008000008 */
[----:B------:R-:W-:Y:S01]  /*e850*/  IMAD.U32 R11, RZ, RZ, UR28 ;  /* 0x0000001cff0b7e24 */ /* 0x000fe2000f8e00ff */
[----:B------:R-:W2:Y:S03]  /*e860*/  LDL.LU R227, [R1+0xe0] ;  /* 0x0000e00001e37983 */ /* 0x000ea60000300800 */
[----:B------:R-:W-:Y:S02]  /*e870*/  F2FP.SATFINITE.E4M3.F32.PACK_AB_MERGE_C R9, RZ, R8, RZ ;  /* 0x00000008ff09723e */ /* 0x000fe400048070ff */
        /* <DEDUP_REMOVED lines=26> */
[----:B---3--:R-:W-:Y:S02]  /*ea20*/  FFMA R8, R226, UR23, R8 ;  /* 0x00000017e2087c23 */ /* 0x008fe40008000008 */
[----:B------:R-:W3:Y:S03]  /*ea30*/  LDL.LU R226, [R1+0xe4] ;  /* 0x0000e40001e27983 */ /* 0x000ee60000300800 */
        /* <DEDUP_REMOVED lines=12> */
[----:B--2---:R-:W-:Y:S01]  /*eb00*/  FFMA R8, R227, UR23, R8 ;  /* 0x00000017e3087c23 */ /* 0x004fe20008000008 */
[----:B------:R-:W-:Y:S01]  /*eb10*/  IMAD.U32 R11, RZ, RZ, UR28 ;  /* 0x0000001cff0b7e24 */ /* 0x000fe2000f8e00ff */
[----:B------:R-:W2:Y:S03]  /*eb20*/  LDL.LU R227, [R1+0xe8] ;  /* 0x0000e80001e37983 */ /* 0x000ea60000300800 */
[----:B------:R-:W-:Y:S01]  /*eb30*/  F2FP.SATFINITE.E4M3.F32.PACK_AB_MERGE_C R9, RZ, R8, RZ ;  /* 0x00000008ff09723e */ /* 0x000fe200048070ff */
[----:B------:R-:W4:Y:S01]  /*eb40*/  LDL.LU R225, [R1+0xec] ;  /* 0x0000ec0001e17983 */ /* 0x000f220000300800 */
        /* <DEDUP_REMOVED lines=13> */
[----:B------:R-:W-:Y:S01]  /*ec20*/  FFMA R8, R226, UR23, R8 ;  /* 0x00000017e2087c23 */ /* 0x000fe20008000008 */
[----:B------:R-:W-:Y:S01]  /*ec30*/  IMAD.U32 R11, RZ, RZ, UR28 ;  /* 0x0000001cff0b7e24 */ /* 0x000fe2000f8e00ff */
[----:B------:R-:W3:Y:S03]  /*ec40*/  LDL.LU R226, [R1+0xf0] ;  /* 0x0000f00001e27983 */ /* 0x000ee60000300800 */
[----:B------:R-:W-:Y:S02]  /*ec50*/  F2FP.SATFINITE.E4M3.F32.PACK_AB_MERGE_C R9, RZ, R8, RZ ;  /* 0x00000008ff09723e */ /* 0x000fe400048070ff */
[----:B------:R-:W-:-:S03]  /*ec60*/  PRMT R8, RZ, 0x7610, R8 ;  /* 0x00007610ff087816 */ /* 0x000fc60000000008 */
[----:B------:R0:W-:Y:S04]  /*ec70*/  @!P3 STG.E.U8 desc[UR20][R6.64+0x50], R9 ;  /* 0x000050090600b986 */ /* 0x0001e8000c101114 */
[----:B------:R-:W2:Y:S01]  /*ec80*/  @!P2 LDG.E.U8 R8, desc[UR20][R4.64+0x51] ;  /* 0x000051140408a981 */ /* 0x000ea2000c1e1100 */
[----:B0-----:R-:W0:Y:S01]  /*ec90*/  @!P2 LDC.64 R6, c[0x0][0x5c0] ;  /* 0x00017000ff06ab82 */ /* 0x001e220000000a00 */
[----:B------:R-:W-:Y:S02]  /*eca0*/  @!P2 IADD3 R11, P4, P5, R11, UR26, R26 ;  /* 0x0000001a0b0bac10 */ /* 0x000fe4000fd9e01a */
[----:B------:R-:W-:Y:S02]  /*ecb0*/  ISETP.LT.OR P3, PT, R35, 0x59, !P0 ;  /* 0x000000592300780c */ /* 0x000fe40004761670 */
[----:B------:R-:W-:-:S02]  /*ecc0*/  @!P2 IADD3.X R10, R13, UR25, R34, P4, P5 ;  /* 0x000000190d0aac10 */ /* 0x000fc4000a7ea422 */
[----:B0-----:R-:W-:-:S05]  /*ecd0*/  @!P2 IADD3 R6, P4, R11, R6, RZ ;  /* 0x000000060b06a210 */ /* 0x001fca0007f9e0ff */
[----:B------:R-:W-:Y:S01]  /*ece0*/  @!P2 IMAD.X R7, R10, 0x1, R7, P4 ;  /* 0x000000010a07a824 */ /* 0x000fe200020e0607 */
[----:B--2---:R-:W-:-:S04]  /*ecf0*/  LOP3.LUT R8, R8, 0xff, RZ, 0xc0, !PT ;  /* 0x000000ff08087812 */ /* 0x004fc800078ec0ff */
[----:B------:R-:W-:-:S05]  /*ed00*/  F2FP.F16.E4M3.UNPACK_B R8, R8 ;  /* 0x00000008ff08723e */ /* 0x000fca00020006ff */
[----:B------:R-:W-:-:S05]  /*ed10*/  HADD2.F32 R8, -RZ, R8.H0_H0 ;  /* 0x20000008ff087230 */ /* 0x000fca0000004100 */
[----:B------:R-:W-:-:S04]  /*ed20*/  FMUL R8, R8, UR24 ;  /* 0x0000001808087c20 */ /* 0x000fc80008400000 */
[----:B------:R-:W-:Y:S01]  /*ed30*/  FFMA R8, R227, UR23, R8 ;  /* 0x00000017e3087c23 */ /* 0x000fe20008000008 */
[----:B------:R-:W-:Y:S01]  /*ed40*/  ISETP.LT.OR P0, PT, R35, 0x5a, !P0 ;  /* 0x0000005a2300780c */ /* 0x000fe20004701670 */
[----:B------:R-:W2:Y:S03]  /*ed50*/  LDL.LU R227, [R1+0xf4] ;  /* 0x0000f40001e37983 */ /* 0x000ea60000300800 */
        /* <DEDUP_REMOVED lines=15> */
[----:B------:R1:W4:Y:S02]  /*ee50*/  @!P0 LDG.E.U8 R8, desc[UR20][R2.64+0x59] ;  /* 0x0000591402088981 */ /* 0x000324000c1e1100 */
[----:B-1----:R-:W1:Y:S01]  /*ee60*/  @!P0 LDC.64 R2, c[0x0][0x5c0] ;  /* 0x00017000ff028b82 */ /* 0x002e620000000a00 */
[----:B------:R-:W-:Y:S02]  /*ee70*/  ISETP.LT.OR P2, PT, R35, 0x59, !P1 ;  /* 0x000000592300780c */ /* 0x000fe40004f41670 */
[----:B0-----:R-:W-:Y:S02]  /*ee80*/  PRMT R6, RZ, 0x7610, R6 ;  /* 0x00007610ff067816 */ /* 0x001fe40000000006 */
[----:B-1----:R-:W-:-:S04]  /*ee90*/  @!P0 IADD3 R2, P3, P4, R26, UR26, R2 ;  /* 0x0000001a1a028c10 */ /* 0x002fc8000fc7e002 */
[----:B------:R-:W-:Y:S02]  /*eea0*/  @!P0 IADD3.X R3, R34, UR25, R3, P3, P4 ;  /* 0x0000001922038c10 */ /* 0x000fe40009fe8403 */
[----:B----4-:R-:W-:-:S04]  /*eeb0*/  LOP3.LUT R8, R8, 0xff, RZ, 0xc0, !PT ;  /* 0x000000ff08087812 */ /* 0x010fc800078ec0ff */
[----:B------:R-:W-:-:S05]  /*eec0*/  F2FP.F16.E4M3.UNPACK_B R8, R8 ;  /* 0x00000008ff08723e */ /* 0x000fca00020006ff */
[----:B------:R-:W-:-:S05]  /*eed0*/  HADD2.F32 R8, -RZ, R8.H0_H0 ;  /* 0x20000008ff087230 */ /* 0x000fca0000004100 */
[----:B------:R-:W-:-:S04]  /*eee0*/  FMUL R8, R8, UR24 ;  /* 0x0000001808087c20 */ /* 0x000fc80008400000 */
[----:B---3--:R-:W-:Y:S01]  /*eef0*/  FFMA R8, R226, UR23, R8 ;  /* 0x00000017e2087c23 */ /* 0x008fe20008000008 */
[----:B------:R-:W-:Y:S02]  /*ef00*/  IMAD.U32 R9, RZ, RZ, UR28 ;  /* 0x0000001cff097e24 */ /* 0x000fe4000f8e00ff */
[----:B------:R-:W-:Y:S01]  /*ef10*/  IMAD.U32 R11, RZ, RZ, UR27 ;  /* 0x0000001bff0b7e24 */ /* 0x000fe2000f8e00ff */
[----:B------:R-:W-:Y:S01]  /*ef20*/  ISETP.LT.OR P1, PT, R35, 0x5a, !P1 ;  /* 0x0000005a2300780c */ /* 0x000fe20004f21670 */
[----:B------:R-:W3:Y:S01]  /*ef30*/  LDL.LU R226, [R1+0xf8] ;  /* 0x0000f80001e27983 */ /* 0x000ee20000300800 */
[----:B------:R-:W-:-:S05]  /*ef40*/  F2FP.SATFINITE.E4M3.F32.PACK_AB_MERGE_C R7, RZ, R8, RZ ;  /* 0x00000008ff07723e */ /* 0x000fca00048070ff */
[----:B------:R0:W-:Y:S04]  /*ef50*/  @!P0 STG.E.U8 desc[UR20][R2.64+0x59], R7 ;  /* 0x0000590702008986 */ /* 0x0001e8000c101114 */
[----:B------:R-:W4:Y:S01]  /*ef60*/  @!P2 LDG.E.U8 R6, desc[UR20][R4.64+0x58] ;  /* 0x000058140406a981 */ /* 0x000f22000c1e1100 */
[----:B0-----:R-:W0:Y:S01]  /*ef70*/  @!P2 LDC.64 R2, c[0x0][0x5c0] ;  /* 0x00017000ff02ab82 */ /* 0x001e220000000a00 */
[----:B------:R-:W-:-:S04]  /*ef80*/  @!P2 IADD3 R9, P0, P3, R9, UR26, R26 ;  /* 0x0000001a0909ac10 */ /* 0x000fc8000fb1e01a */
[----:B------:R-:W-:Y:S02]  /*ef90*/  @!P2 IADD3.X R8, R11, UR25, R34, P0, P3 ;  /* 0x000000190b08ac10 */ /* 0x000fe400087e6422 */
[----:B0-----:R-:W-:-:S05]  /*efa0*/  @!P2 IADD3 R2, P4, R9, R2, RZ ;  /* 0x000000020902a210 */ /* 0x001fca0007f9e0ff */
[----:B------:R-:W-:Y:S01]  /*efb0*/  @!P2 IMAD.X R3, R8, 0x1, R3, P4 ;  /* 0x000000010803a824 */ /* 0x000fe200020e0603 */
[----:B------:R-:W-:Y:S02]  /*efc0*/  PRMT R8, RZ, 0x7610, R8 ;  /* 0x00007610ff087816 */ /* 0x000fe40000000008 */
[----:B----4-:R-:W-:-:S04]  /*efd0*/  LOP3.LUT R6, R6, 0xff, RZ, 0xc0, !PT ;  /* 0x000000ff06067812 */ /* 0x010fc800078ec0ff */
[----:B------:R-:W-:-:S05]  /*efe0*/  F2FP.F16.E4M3.UNPACK_B R6, R6 ;  /* 0x00000006ff06723e */ /* 0x000fca00020006ff */
[----:B------:R-:W-:-:S05]  /*eff0*/  HADD2.F32 R6, -RZ, R6.H0_H0 ;  /* 0x20000006ff067230 */ /* 0x000fca0000004100 */
[----:B------:R-:W-:-:S04]  /*f000*/  FMUL R6, R6, UR24 ;  /* 0x0000001806067c20 */ /* 0x000fc80008400000 */
[----:B--2---:R-:W-:Y:S01]  /*f010*/  FFMA R6, R227, UR23, R6 ;  /* 0x00000017e3067c23 */ /* 0x004fe20008000006 */
[----:B------:R-:W-:Y:S01]  /*f020*/  IADD3 R9, P0, R37, 0x100, RZ ;  /* 0x0000010025097810 */ /* 0x000fe20007f1e0ff */
[----:B------:R-:W-:Y:S01]  /*f030*/  IMAD.U32 R13, RZ, RZ, UR28 ;  /* 0x0000001cff0d7e24 */ /* 0x000fe2000f8e00ff */
[----:B------:R-:W2:Y:S02]  /*f040*/  LDL.LU R227, [R1+0xfc] ;  /* 0x0000fc0001e37983 */ /* 0x000ea40000300800 */
[----:B------:R-:W-:Y:S02]  /*f050*/  F2FP.SATFINITE.E4M3.F32.PACK_AB_MERGE_C R11, RZ, R6, RZ ;  /* 0x00000006ff0b723e */ /* 0x000fe400048070ff */
[----:B------:R-:W0:Y:S03]  /*f060*/  @!P1 LDC.64 R6, c[0x0][0x5c0] ;  /* 0x00017000ff069b82 */ /* 0x000e260000000a00 */
[----:B------:R1:W-:Y:S04]  /*f070*/  @!P2 STG.E.U8 desc[UR20][R2.64+0x58], R11 ;  /* 0x0000580b0200a986 */ /* 0x0003e8000c101114 */
[----:B------:R4:W3:Y:S01]  /*f080*/  @!P1 LDG.E.U8 R8, desc[UR20][R4.64+0x59] ;  /* 0x0000591404089981 */ /* 0x0008e2000c1e1100 */
[----:B------:R-:W-:Y:S01]  /*f090*/  IMAD.X R10, RZ, RZ, R41, P0 ;  /* 0x000000ffff0a7224 */ /* 0x000fe200000e0629 */
[----:B------:R-:W-:-:S03]  /*f0a0*/  ISETP.GE.AND P0, PT, R36, 0x101, PT ;  /* 0x000001012400780c */ /* 0x000fc60003f06270 */
[----:B------:R-:W-:Y:S02]  /*f0b0*/  IMAD R10, R10, UR6, RZ ;  /* 0x000000060a0a7c24 */ /* 0x000fe4000f8e02ff */
[----:B-1----:R-:W-:Y:S01]  /*f0c0*/  IMAD.U32 R11, RZ, RZ, UR27 ;  /* 0x0000001bff0b7e24 */ /* 0x002fe2000f8e00ff */
[----:B----4-:R-:W-:Y:S01]  /*f0d0*/  @!P1 IADD3 R5, P4, P5, R13, UR26, R26 ;  /* 0x0000001a0d059c10 */ /* 0x010fe2000fd9e01a */
[----:B------:R-:W-:Y:S01]  /*f0e0*/  IMAD.WIDE.U32 R2, R9, UR6, R32 ;  /* 0x0000000609027c25 */ /* 0x000fe2000f8e0020 */
[----:B------:R-:W-:Y:S02]  /*f0f0*/  ISETP.LT.OR P2, PT, R35, 0x1, !P0 ;  /* 0x000000012300780c */ /* 0x000fe40004741670 */
[----:B------:R-:W-:Y:S01]  /*f100*/  @!P1 IADD3.X R4, R11, UR25, R34, P4, P5 ;  /* 0x000000190b049c10 */ /* 0x000fe2000a7ea422 */
[----:B------:R-:W-:Y:S01]  /*f110*/  IMAD R9, R9, UR7, R10 ;  /* 0x0000000709097c24 */ /* 0x000fe2000f8e020a */
[----:B0-----:R-:W-:Y:S02]  /*f120*/  @!P1 IADD3 R6, P3, R5, R6, RZ ;  /* 0x0000000605069210 */ /* 0x001fe40007f7e0ff */
[----:B------:R-:W-:-:S03]  /*f130*/  IADD3 R2, P4, R2, UR8, RZ ;  /* 0x0000000802027c10 */ /* 0x000fc6000ff9e0ff */
[----:B------:R-:W-:Y:S01]  /*f140*/  @!P1 IMAD.X R7, R4, 0x1, R7, P3 ;  /* 0x0000000104079824 */ /* 0x000fe200018e0607 */
[----:B------:R-:W-:-:S03]  /*f150*/  IADD3.X R3, R3, UR9, R9, P4, !PT ;  /* 0x0000000903037c10 */ /* 0x000fc6000a7fe409 */
[----:B------:R-:W0:Y:S01]  /*f160*/  @!P2 LDC.64 R4, c[0x0][0x5c0] ;  /* 0x00017000ff04ab82 */ /* 0x000e220000000a00 */
        /* <DEDUP_REMOVED lines=10> */
[----:B------:R-:W4:Y:S01]  /*f210*/  @!P2 LDG.E.U8 R8, desc[UR20][R2.64] ;  /* 0x000000140208a981 */ /* 0x000f22000c1e1100 */
[----:B0-----:R-:W-:-:S04]  /*f220*/  @!P2 IADD3 R4, P1, P4, R26, UR15, R4 ;  /* 0x0000000f1a04ac10 */ /* 0x001fc8000fc3e004 */
[----:B------:R-:W-:Y:S01]  /*f230*/  @!P2 IADD3.X R5, R34, UR14, R5, P1, P4 ;  /* 0x0000000e2205ac10 */ /* 0x000fe20008fe8405 */
[----:B-1----:R-:W0:Y:S01]  /*f240*/  @!P3 LDC.64 R6, c[0x0][0x5c0] ;  /* 0x00017000ff06bb82 */ /* 0x002e220000000a00 */
        /* <DEDUP_REMOVED lines=10> */
[----:B------:R-:W4:Y:S04]  /*f2f0*/  LDL.LU R225, [R1+0x108] ;  /* 0x0001080001e17983 */ /* 0x000f280000300800 */
[----:B------:R1:W-:Y:S04]  /*f300*/  @!P2 STG.E.U8 desc[UR20][R4.64], R11 ;  /* 0x0000000b0400a986 */ /* 0x0003e8000c101114 */
[----:B------:R-:W3:Y:S01]  /*f310*/  @!P3 LDG.E.U8 R8, desc[UR20][R2.64+0x1] ;  /* 0x000001140208b981 */ /* 0x000ee2000c1e1100 */
[----:B------:R-:W-:Y:S01]  /*f320*/  ISETP.GE.AND P1, PT, R36, 0x109, PT ;  /* 0x000001092400780c */ /* 0x000fe20003f26270 */
[----:B------:R-:W-:Y:S01]  /*f330*/  IMAD R10, R10, UR6, RZ ;  /* 0x000000060a0a7c24 */ /* 0x000fe2000f8e02ff */
[----:B0-----:R-:W-:-:S02]  /*f340*/  @!P3 IADD3 R6, P4, P5, R26, UR15, R6 ;  /* 0x0000000f1a06bc10 */ /* 0x001fc4000fd9e006 */
[----:B------:R-:W-:Y:S01]  /*f350*/  ISETP.LT.OR P2, PT, R35, 0x1, !P1 ;  /* 0x000000012300780c */ /* 0x000fe20004f41670 */
[----:B-1----:R-:W-:Y:S01]  /*f360*/  IMAD.WIDE.U32 R4, R9, UR6, R32 ;  /* 0x0000000609047c25 */ /* 0x002fe2000f8e0020 */
[----:B------:R-:W-:-:S03]  /*f370*/  @!P3 IADD3.X R7, R34, UR14, R7, P4, P5 ;  /* 0x0000000e2207bc10 */ /* 0x000fc6000a7ea407 */
[--C-:B------:R-:W-:Y:S01]  /*f380*/  IMAD R9, R9, UR7, R10.reuse ;  /* 0x0000000709097c24 */ /* 0x100fe2000f8e020a */
[----:B------:R-:W-:Y:S02]  /*f390*/  IADD3 R4, P4, R4, UR8, RZ ;  /* 0x0000000804047c10 */ /* 0x000fe4000ff9e0ff */
[----:B------:R-:W-:Y:S02]  /*f3a0*/  PRMT R10, RZ, 0x7610, R10 ;  /* 0x00007610ff0a7816 */ /* 0x000fe4000000000a */
[----:B------:R-:W-:Y:S02]  /*f3b0*/  IADD3.X R5, R5, UR9, R9, P4, !PT ;  /* 0x0000000905057c10 */ /* 0x000fe4000a7fe409 */
[----:B---3--:R-:W-:-:S04]  /*f3c0*/  LOP3.LUT R8, R8, 0xff, RZ, 0xc0, !PT ;  /* 0x000000ff08087812 */ /* 0x008fc800078ec0ff */
[----:B------:R-:W-:-:S05]  /*f3d0*/  F2FP.F16.E4M3.UNPACK_B R8, R8 ;  /* 0x00000008ff08723e */ /* 0x000fca00020006ff */
[----:B------:R-:W-:-:S05]  /*f3e0*/  HADD2.F32 R8, -RZ, R8.H0_H0 ;  /* 0x20000008ff087230 */ /* 0x000fca0000004100 */
[----:B------:R-:W-:-:S04]  /*f3f0*/  FMUL R8, R8, UR24 ;  /* 0x0000001808087c20 */ /* 0x000fc80008400000 */
[----:B------:R-:W-:-:S05]  /*f400*/  FFMA R8, R226, UR23, R8 ;  /* 0x00000017e2087c23 */ /* 0x000fca0008000008 */
[----:B------:R-:W-:Y:S02]  /*f410*/  F2FP.SATFINITE.E4M3.F32.PACK_AB_MERGE_C R13, RZ, R8, RZ ;  /* 0x00000008ff0d723e */ /* 0x000fe400048070ff */
[----:B------:R-:W0:Y:S03]  /*f420*/  @!P2 LDC.64 R8, c[0x0][0x5c0] ;  /* 0x00017000ff08ab82 */ /* 0x000e260000000a00 */
[----:B------:R1:W-:Y:S04]  /*f430*/  @!P3 STG.E.U8 desc[UR20][R6.64+0x1], R13 ;  /* 0x0000010d0600b986 */ /* 0x0003e8000c101114 */
[----:B------:R-:W3:Y:S01]  /*f440*/  @!P2 LDG.E.U8 R10, desc[UR20][R4.64] ;  /* 0x00000014040aa981 */ /* 0x000ee2000c1e1100 */
[----:B------:R-:W-:Y:S01]  /*f450*/  IMAD.U32 R11, RZ, RZ, UR28 ;  /* 0x0000001cff0b7e24 */ /* 0x000fe2000f8e00ff */
[----:B------:R-:W-:-:S04]  /*f460*/  ISETP.LT.OR P3, PT, R35, 0x2, !P1 ;  /* 0x000000022300780c */ /* 0x000fc80004f61670 */
[----:B------:R-:W-:-:S04]  /*f470*/  @!P2 IADD3 R11, P4, P5, R11, UR15, R26 ;  /* 0x0000000f0b0bac10 */ /* 0x000fc8000fd9e01a */
[----:B-1----:R-:W-:Y:S02]  /*f480*/  @!P2 IADD3.X R6, R15, UR14, R34, P4, P5 ;  /* 0x0000000e0f06ac10 */ /* 0x002fe4000a7ea422 */
[----:B0-----:R-:W-:-:S05]  /*f490*/  @!P2 IADD3 R8, P4, R11, R8, RZ ;  /* 0x000000080b08a210 */ /* 0x001fca0007f9e0ff */
[----:B------:R-:W-:Y:S02]  /*f4a0*/  @!P2 IMAD.X R9, R6, 0x1, R9, P4 ;  /* 0x000000010609a824 */ /* 0x000fe400020e0609 */
[----:B------:R-:W0:Y:S01]  /*f4b0*/  @!P3 LDC.64 R6, c[0x0][0x5c0] ;  /* 0x00017000ff06bb82 */ /* 0x000e220000000a00 */
        /* <DEDUP_REMOVED lines=12> */
[----:B------:R-:W-:Y:S02]  /*f580*/  @!P3 IADD3 R13, P4, P5, R13, UR15, R26 ;  /* 0x0000000f0d0dbc10 */ /* 0x000fe4000fd9e01a */
[----:B------:R-:W-:Y:S02]  /*f590*/  ISETP.LT.OR P2, PT, R35, 0x9, !P0 ;  /* 0x000000092300780c */ /* 0x000fe40004741670 */
[----:B------:R-:W-:Y:S02]  /*f5a0*/  @!P3 IADD3.X R12, R15, UR14, R34, P4, P5 ;  /* 0x0000000e0f0cbc10 */ /* 0x000fe4000a7ea422 */
[----:B0-----:R-:W-:-:S05]  /*f5b0*/  @!P3 IADD3 R8, P4, R13, R6, RZ ;  /* 0x000000060d08b210 */ /* 0x001fca0007f9e0ff */
[----:B------:R-:W-:-:S04]  /*f5c0*/  @!P3 IMAD.X R9, R12, 0x1, R7, P4 ;  /* 0x000000010c09b824 */ /* 0x000fc800020e0607 */
[----:B------:R-:W0:Y:S01]  /*f5d0*/  @!P2 LDC.64 R6, c[0x0][0x5c0] ;  /* 0x00017000ff06ab82 */ /* 0x000e220000000a00 */
        /* <DEDUP_REMOVED lines=9> */
[----:B------:R-:W-:Y:S02]  /*f670*/  ISETP.LT.OR P3, PT, R35, 0xa, !P0 ;  /* 0x0000000a2300780c */ /* 0x000fe40004761670 */
[----:B-1----:R-:W-:Y:S02]  /*f680*/  PRMT R8, RZ, 0x7610, R8 ;  /* 0x00007610ff087816 */ /* 0x002fe40000000008 */
[----:B----4-:R-:W-:-:S04]  /*f690*/  LOP3.LUT R10, R10, 0xff, RZ, 0xc0, !PT ;  /* 0x000000ff0a0a7812 */ /* 0x010fc800078ec0ff */
[----:B------:R-:W-:-:S05]  /*f6a0*/  F2FP.F16.E4M3.UNPACK_B R10, R10 ;  /* 0x0000000aff0a723e */ /* 0x000fca00020006ff */
[----:B------:R-:W-:-:S05]  /*f6b0*/  HADD2.F32 R10, -RZ, R10.H0_H0 ;  /* 0x2000000aff0a7230 */ /* 0x000fca0000004100 */
[----:B------:R-:W-:Y:S01]  /*f6c0*/  FMUL R11, R10, UR24 ;  /* 0x000000180a0b7c20 */ /* 0x000fe20008400000 */
[----:B0-----:R-:W-:-:S03]  /*f6d0*/  @!P2 IADD3 R10, P4, P5, R26, UR15, R6 ;  /* 0x0000000f1a0aac10 */ /* 0x001fc6000fd9e006 */
[----:B--2---:R-:W-:Y:S01]  /*f6e0*/  FFMA R6, R227, UR23, R11 ;  /* 0x00000017e3067c23 */ /* 0x004fe2000800000b */
[----:B------:R-:W-:Y:S01]  /*f6f0*/  @!P2 IADD3.X R11, R34, UR14, R7, P4, P5 ;  /* 0x0000000e220bac10 */ /* 0x000fe2000a7ea407 */
[----:B------:R-:W2:Y:S03]  /*f700*/  LDL.LU R227, [R1+0x114] ;  /* 0x0001140001e37983 */ /* 0x000ea60000300800 */
[----:B------:R-:W-:Y:S01]  /*f710*/  F2FP.SATFINITE.E4M3.F32.PACK_AB_MERGE_C R13, RZ, R6, RZ ;  /* 0x00000006ff0d723e */ /* 0x000fe200048070ff */
[----:B------:R-:W4:Y:S01]  /*f720*/  LDL.LU R225, [R1+0x118] ;  /* 0x0001180001e17983 */ /* 0x000f220000300800 */
[----:B------:R-:W0:Y:S03]  /*f730*/  @!P3 LDC.64 R6, c[0x0][0x5c0] ;  /* 0x00017000ff06bb82 */ /* 0x000e260000000a00 */
[----:B------:R1:W-:Y:S04]  /*f740*/  @!P2 STG.E.U8 desc[UR20][R10.64+0x8], R13 ;  /* 0x0000080d0a00a986 */ /* 0x0003e8000c101114 */
[----:B------:R-:W3:Y:S01]  /*f750*/  @!P3 LDG.E.U8 R8, desc[UR20][R2.64+0x9] ;  /* 0x000009140208b981 */ /* 0x000ee2000c1e1100 */
[----:B------:R-:W-:-:S02]  /*f760*/  ISETP.LT.OR P2, PT, R35, 0x9, !P1 ;  /* 0x000000092300780c */ /* 0x000fc40004f41670 */
[----:B-1----:R-:W-:Y:S02]  /*f770*/  PRMT R10, RZ, 0x7610, R10 ;  /* 0x00007610ff0a7816 */ /* 0x002fe4000000000a */
[----:B---3--:R-:W-:-:S04]  /*f780*/  LOP3.LUT R8, R8, 0xff, RZ, 0xc0, !PT ;  /* 0x000000ff08087812 */ /* 0x008fc800078ec0ff */
[----:B------:R-:W-:-:S05]  /*f790*/  F2FP.F16.E4M3.UNPACK_B R8, R8 ;  /* 0x00000008ff08723e */ /* 0x000fca00020006ff */
[----:B------:R-:W-:-:S05]  /*f7a0*/  HADD2.F32 R8, -RZ, R8.H0_H0 ;  /* 0x20000008ff087230 */ /* 0x000fca0000004100 */
[----:B------:R-:W-:Y:S01]  /*f7b0*/  FMUL R9, R8, UR24 ;  /* 0x0000001808097c20 */ /* 0x000fe20008400000 */
[----:B0-----:R-:W-:-:S03]  /*f7c0*/  @!P3 IADD3 R8, P4, P5, R26, UR15, R6 ;  /* 0x0000000f1a08bc10 */ /* 0x001fc6000fd9e006 */
[----:B------:R-:W-:Y:S01]  /*f7d0*/  FFMA R6, R226, UR23, R9 ;  /* 0x00000017e2067c23 */ /* 0x000fe20008000009 */
[----:B------:R-:W-:-:S04]  /*f7e0*/  @!P3 IADD3.X R9, R34, UR14, R7, P4, P5 ;  /* 0x0000000e2209bc10 */ /* 0x000fc8000a7ea407 */
[----:B------:R-:W-:Y:S02]  /*f7f0*/  F2FP.SATFINITE.E4M3.F32.PACK_AB_MERGE_C R11, RZ, R6, RZ ;  /* 0x00000006ff0b723e */ /* 0x000fe400048070ff */
[----:B------:R-:W0:Y:S03]  /*f800*/  @!P2 LDC.64 R6, c[0x0][0x5c0] ;  /* 0x00017000ff06ab82 */ /* 0x000e260000000a00 */
[----:B------:R0:W-:Y:S04]  /*f810*/  @!P3 STG.E.U8 desc[UR20][R8.64+0x9], R11 ;  /* 0x0000090b0800b986 */ /* 0x0001e8000c101114 */
[----:B------:R-:W3:Y:S01]  /*f820*/  @!P2 LDG.E.U8 R10, desc[UR20][R4.64+0x8] ;  /* 0x00000814040aa981 */ /* 0x000ee2000c1e1100 */
[----:B------:R-:W-:Y:S01]  /*f830*/  IMAD.U32 R13, RZ, RZ, UR28 ;  /* 0x0000001cff0d7e24 */ /* 0x000fe2000f8e00ff */
[----:B------:R-:W-:-:S04]  /*f840*/  ISETP.LT.OR P3, PT, R35, 0xa, !P1 ;  /* 0x0000000a2300780c */ /* 0x000fc80004f61670 */
[----:B------:R-:W-:-:S04]  /*f850*/  @!P2 IADD3 R13, P4, P5, R13, UR15, R26 ;  /* 0x0000000f0d0dac10 */ /* 0x000fc8000fd9e01a */
[----:B------:R-:W-:Y:S02]  /*f860*/  @!P2 IADD3.X R12, R15, UR14, R34, P4, P5 ;  /* 0x0000000e0f0cac10 */ /* 0x000fe4000a7ea422 */
        /* <DEDUP_REMOVED lines=17> */
[----:B-1----:R-:W-:Y:S02]  /*f980*/  @!P3 IADD3.X R8, R15, UR14, R34, P4, P5 ;  /* 0x0000000e0f08bc10 */ /* 0x002fe4000a7ea422 */
[----:B0-----:R-:W-:-:S05]  /*f990*/  @!P3 IADD3 R6, P4, R13, R6, RZ ;  /* 0x000000060d06b210 */ /* 0x001fca0007f9e0ff */
[----:B------:R-:W-:Y:S01]  /*f9a0*/  @!P3 IMAD.X R7, R8, 0x1, R7, P4 ;  /* 0x000000010807b824 */ /* 0x000fe200020e0607 */
[----:B------:R-:W-:-:S03]  /*f9b0*/  PRMT R8, RZ, 0x7610, R8 ;  /* 0x00007610ff087816 */ /* 0x000fc60000000008 */
[----:B------:R-:W0:Y:S01]  /*f9c0*/  @!P2 LDC.64 R12, c[0x0][0x5c0] ;  /* 0x00017000ff0cab82 */ /* 0x000e220000000a00 */
[----:B----4-:R-:W-:-:S04]  /*f9d0*/  LOP3.LUT R10, R10, 0xff, RZ, 0xc0, !PT ;  /* 0x000000ff0a0a7812 */ /* 0x010fc800078ec0ff */
[----:B------:R-:W-:-:S05]  /*f9e0*/  F2FP.F16.E4M3.UNPACK_B R10, R10 ;  /* 0x0000000aff0a723e */ /* 0x000fca00020006ff */
[----:B------:R-:W-:-:S05]  /*f9f0*/  HADD2.F32 R10, -RZ, R10.H0_H0 ;  /* 0x2000000aff0a7230 */ /* 0x000fca0000004100 */
[----:B------:R-:W-:-:S04]  /*fa00*/  FMUL R10, R10, UR24 ;  /* 0x000000180a0a7c20 */ /* 0x000fc80008400000 */
[----:B------:R-:W-:-:S05]  /*fa10*/  FFMA R10, R225, UR23, R10 ;  /* 0x00000017e10a7c23 */ /* 0x000fca000800000a */
[----:B------:R-:W-:-:S05]  /*fa20*/  F2FP.SATFINITE.E4M3.F32.PACK_AB_MERGE_C R11, RZ, R10, RZ ;  /* 0x0000000aff0b723e */ /* 0x000fca00048070ff */
        /* <DEDUP_REMOVED lines=11> */
[----:B------:R-:W2:Y:S01]  /*fae0*/  LDL.LU R227, [R1+0x124] ;  /* 0x0001240001e37983 */ /* 0x000ea20000300800 */
[----:B------:R-:W0:Y:S02]  /*faf0*/  @!P3 LDC.64 R12, c[0x0][0x5c0] ;  /* 0x00017000ff0cbb82 */ /* 0x000e240000000a00 */
[----:B------:R-:W-:Y:S01]  /*fb00*/  F2FP.SATFINITE.E4M3.F32.PACK_AB_MERGE_C R11, RZ, R10, RZ ;  /* 0x0000000aff0b723e */ /* 0x000fe200048070ff */
[----:B------:R-:W4:Y:S04]  /*fb10*/  LDL.LU R225, [R1+0x128] ;  /* 0x0001280001e17983 */ /* 0x000f280000300800 */
        /* <DEDUP_REMOVED lines=10> */
[----:B------:R-:W-:Y:S02]  /*fbc0*/  @!P3 IADD3.X R7, R34, UR14, R13, P4, P5 ;  /* 0x0000000e2207bc10 */ /* 0x000fe4000a7ea40d */
[----:B------:R-:W0:Y:S02]  /*fbd0*/  @!P2 LDC.64 R12, c[0x0][0x5c0] ;  /* 0x00017000ff0cab82 */ /* 0x000e240000000a00 */
[----:B------:R-:W-:-:S05]  /*fbe0*/  F2FP.SATFINITE.E4M3.F32.PACK_AB_MERGE_C R9, RZ, R10, RZ ;  /* 0x0000000aff09723e */ /* 0x000fca00048070ff */
        /* <DEDUP_REMOVED lines=431> */
[----:B------:R-:W-:Y:S01]  /*116e0*/  @!P3 IADD3.X R7, R34, UR14, R13, P4, P5 ;  /* 0x0000000e2207bc10 */ /* 0x000fe2000a7ea40d */
[----:B------:R-:W-:Y:S01]  /*116f0*/  IMAD.U32 R11, RZ, RZ, UR28 ;  /* 0x0000001cff0b7e24 */ /* 0x000fe2000f8e00ff */
[----:B------:R-:W0:Y:S01]  /*11700*/  @!P2 LDC.64 R12, c[0x0][0x5c0] ;  /* 0x00017000ff0cab82 */ /* 0x000e220000000a00 */
[----:B------:R-:W3:Y:S01]  /*11710*/  LDL.LU R226, [R1+0x19c] ;  /* 0x00019c0001e27983 */ /* 0x000ee20000300800 */
[----:B------:R-:W-:-:S05]  /*11720*/  F2FP.SATFINITE.E4M3.F32.PACK_AB_MERGE_C R9, RZ, R10, RZ ;  /* 0x0000000aff09723e */ /* 0x000fca00048070ff */
[----:B------:R0:W-:Y:S04]  /*11730*/  @!P3 STG.E.U8 desc[UR20][R6.64+0x49], R9 ;  /* 0x000049090600b986 */ /* 0x0001e8000c101114 */
[----:B------:R-:W2:Y:S01]  /*11740*/  @!P2 LDG.E.U8 R8, desc[UR20][R4.64+0x48] ;  /* 0x000048140408a981 */ /* 0x000ea2000c1e1100 */
[----:B------:R-:W-:Y:S02]  /*11750*/  @!P2 IADD3 R11, P4, P5, R11, UR15, R26 ;  /* 0x0000000f0b0bac10 */ /* 0x000fe4000fd9e01a */
[----:B------:R-:W-:Y:S02]  /*11760*/  ISETP.LT.OR P3, PT, R35, 0x4a, !P1 ;  /* 0x0000004a2300780c */ /* 0x000fe40004f61670 */
[----:B------:R-:W-:Y:S02]  /*11770*/  @!P2 IADD3.X R10, R15, UR14, R34, P4, P5 ;  /* 0x0000000e0f0aac10 */ /* 0x000fe4000a7ea422 */
[----:B0-----:R-:W-:-:S05]  /*11780*/  @!P2 IADD3 R6, P4, R11, R12, RZ ;  /* 0x0000000c0b06a210 */ /* 0x001fca0007f9e0ff */
[----:B------:R-:W-:-:S04]  /*11790*/  @!P2 IMAD.X R7, R10, 0x1, R13, P4 ;  /* 0x000000010a07a824 */ /* 0x000fc800020e060d */
[----:B------:R-:W0:Y:S01]  /*117a0*/  @!P3 LDC.64 R12, c[0x0][0x5c0] ;  /* 0x00017000ff0cbb82 */ /* 0x000e220000000a00 */
        /* <DEDUP_REMOVED lines=33> */
[----:B---3--:R-:W-:Y:S01]  /*119c0*/  FFMA R10, R226, UR23, R9 ;  /* 0x00000017e20a7c23 */ /* 0x008fe20008000009 */
[----:B------:R-:W-:Y:S01]  /*119d0*/  @!P2 IADD3.X R9, R34, UR14, R13, P4, P5 ;  /* 0x0000000e2209ac10 */ /* 0x000fe2000a7ea40d */
[----:B------:R-:W3:Y:S01]  /*119e0*/  LDL.LU R226, [R1+0x1a4] ;  /* 0x0001a40001e27983 */ /* 0x000ee20000300800 */
[----:B------:R-:W0:Y:S02]  /*119f0*/  @!P3 LDC.64 R12, c[0x0][0x5c0] ;  /* 0x00017000ff0cbb82 */ /* 0x000e240000000a00 */
        /* <DEDUP_REMOVED lines=12> */
[----:B------:R-:W-:Y:S01]  /*11ac0*/  IMAD.U32 R11, RZ, RZ, UR28 ;  /* 0x0000001cff0b7e24 */ /* 0x000fe2000f8e00ff */
[----:B------:R-:W0:Y:S01]  /*11ad0*/  @!P2 LDC.64 R12, c[0x0][0x5c0] ;  /* 0x00017000ff0cab82 */ /* 0x000e220000000a00 */
[----:B------:R-:W2:Y:S01]  /*11ae0*/  LDL.LU R227, [R1+0x1a8] ;  /* 0x0001a80001e37983 */ /* 0x000ea20000300800 */
[----:B------:R-:W-:Y:S02]  /*11af0*/  F2FP.SATFINITE.E4M3.F32.PACK_AB_MERGE_C R9, RZ, R10, RZ ;  /* 0x0000000aff09723e */ /* 0x000fe400048070ff */
[----:B------:R-:W-:Y:S01]  /*11b00*/  @!P2 IADD3 R11, P4, P5, R11, UR15, R26 ;  /* 0x0000000f0b0bac10 */ /* 0x000fe2000fd9e01a */
[----:B------:R-:W4:Y:S04]  /*11b10*/  LDL.LU R225, [R1+0x1ac] ;  /* 0x0001ac0001e17983 */ /* 0x000f280000300800 */
[----:B------:R0:W-:Y:S04]  /*11b20*/  @!P3 STG.E.U8 desc[UR20][R6.64+0x51], R9 ;  /* 0x000051090600b986 */ /* 0x0001e8000c101114 */
[----:B------:R-:W3:Y:S01]  /*11b30*/  @!P2 LDG.E.U8 R8, desc[UR20][R4.64+0x50] ;  /* 0x000050140408a981 */ /* 0x000ee2000c1e1100 */
[----:B------:R-:W-:-:S02]  /*11b40*/  ISETP.LT.OR P3, PT, R35, 0x52, !P1 ;  /* 0x000000522300780c */ /* 0x000fc40004f61670 */
[----:B------:R-:W-:Y:S02]  /*11b50*/  @!P2 IADD3.X R10, R15, UR14, R34, P4, P5 ;  /* 0x0000000e0f0aac10 */ /* 0x000fe4000a7ea422 */
[----:B0-----:R-:W-:-:S05]  /*11b60*/  @!P2 IADD3 R6, P4, R11, R12, RZ ;  /* 0x0000000c0b06a210 */ /* 0x001fca0007f9e0ff */
[----:B------:R-:W-:-:S04]  /*11b70*/  @!P2 IMAD.X R7, R10, 0x1, R13, P4 ;  /* 0x000000010a07a824 */ /* 0x000fc800020e060d */
[----:B------:R-:W0:Y:S01]  /*11b80*/  @!P3 LDC.64 R12, c[0x0][0x5c0] ;  /* 0x00017000ff0cbb82 */ /* 0x000e220000000a00 */
        /* <DEDUP_REMOVED lines=28> */
[----:B-1----:R-:W-:Y:S02]  /*11d50*/  PRMT R6, RZ, 0x7610, R6 ;  /* 0x00007610ff067816 */ /* 0x002fe40000000006 */
[----:B----4-:R-:W-:-:S04]  /*11d60*/  LOP3.LUT R8, R8, 0xff, RZ, 0xc0, !PT ;  /* 0x000000ff08087812 */ /* 0x010fc800078ec0ff */
        /* <DEDUP_REMOVED lines=9> */
[----:B------:R4:W3:Y:S01]  /*11e00*/  @!P0 LDG.E.U8 R6, desc[UR20][R2.64+0x59] ;  /* 0x0000591402068981 */ /* 0x0008e2000c1e1100 */
[----:B------:R-:W-:Y:S02]  /*11e10*/  ISETP.LT.OR P2, PT, R35, 0x59, !P1 ;  /* 0x000000592300780c */ /* 0x000fe40004f41670 */
[----:B----4-:R-:W-:Y:S02]  /*11e20*/  PRMT R2, RZ, 0x7610, R2 ;  /* 0x00007610ff027816 */ /* 0x010fe40000000002 */
[----:B---3--:R-:W-:-:S04]  /*11e30*/  LOP3.LUT R6, R6, 0xff, RZ, 0xc0, !PT ;  /* 0x000000ff06067812 */ /* 0x008fc800078ec0ff */
[----:B------:R-:W-:-:S05]  /*11e40*/  F2FP.F16.E4M3.UNPACK_B R6, R6 ;  /* 0x00000006ff06723e */ /* 0x000fca00020006ff */
[----:B------:R-:W-:-:S05]  /*11e50*/  HADD2.F32 R6, -RZ, R6.H0_H0 ;  /* 0x20000006ff067230 */ /* 0x000fca0000004100 */
[----:B------:R-:W-:Y:S01]  /*11e60*/  FMUL R7, R6, UR24 ;  /* 0x0000001806077c20 */ /* 0x000fe20008400000 */
[----:B0-----:R-:W-:-:S03]  /*11e70*/  @!P0 IADD3 R6, P3, P4, R26, UR15, R12 ;  /* 0x0000000f1a068c10 */ /* 0x001fc6000fc7e00c */
[----:B------:R-:W-:Y:S01]  /*11e80*/  FFMA R10, R226, UR23, R7 ;  /* 0x00000017e20a7c23 */ /* 0x000fe20008000007 */
[----:B------:R-:W-:Y:S01]  /*11e90*/  @!P0 IADD3.X R7, R34, UR14, R13, P3, P4 ;  /* 0x0000000e22078c10 */ /* 0x000fe20009fe840d */
[----:B-1----:R-:W-:Y:S01]  /*11ea0*/  IMAD.U32 R11, RZ, RZ, UR28 ;  /* 0x0000001cff0b7e24 */ /* 0x002fe2000f8e00ff */
[----:B------:R-:W0:Y:S01]  /*11eb0*/  @!P2 LDC.64 R12, c[0x0][0x5c0] ;  /* 0x00017000ff0cab82 */ /* 0x000e220000000a00 */
[----:B------:R-:W-:Y:S01]  /*11ec0*/  ISETP.LT.OR P1, PT, R35, 0x5a, !P1 ;  /* 0x0000005a2300780c */ /* 0x000fe20004f21670 */
[----:B------:R-:W3:Y:S01]  /*11ed0*/  LDL.LU R226, [R1+0x1b8] ;  /* 0x0001b80001e27983 */ /* 0x000ee20000300800 */
[----:B------:R-:W-:-:S05]  /*11ee0*/  F2FP.SATFINITE.E4M3.F32.PACK_AB_MERGE_C R9, RZ, R10, RZ ;  /* 0x0000000aff09723e */ /* 0x000fca00048070ff */
[----:B------:R2:W-:Y:S04]  /*11ef0*/  @!P0 STG.E.U8 desc[UR20][R6.64+0x59], R9 ;  /* 0x0000590906008986 */ /* 0x0005e8000c101114 */
[----:B------:R-:W4:Y:S01]  /*11f00*/  @!P2 LDG.E.U8 R2, desc[UR20][R4.64+0x58] ;  /* 0x000058140402a981 */ /* 0x000f22000c1e1100 */
[----:B------:R-:W-:-:S04]  /*11f10*/  @!P2 IADD3 R11, P0, P3, R11, UR15, R26 ;  /* 0x0000000f0b0bac10 */ /* 0x000fc8000fb1e01a */
[----:B------:R-:W-:Y:S02]  /*11f20*/  @!P2 IADD3.X R8, R15, UR14, R34, P0, P3 ;  /* 0x0000000e0f08ac10 */ /* 0x000fe400087e6422 */
[----:B----4-:R-:W-:-:S04]  /*11f30*/  LOP3.LUT R2, R2, 0xff, RZ, 0xc0, !PT ;  /* 0x000000ff02027812 */ /* 0x010fc800078ec0ff */
[----:B------:R-:W-:-:S05]  /*11f40*/  F2FP.F16.E4M3.UNPACK_B R2, R2 ;  /* 0x00000002ff02723e */ /* 0x000fca00020006ff */
[----:B------:R-:W-:-:S05]  /*11f50*/  HADD2.F32 R2, -RZ, R2.H0_H0 ;  /* 0x20000002ff027230 */ /* 0x000fca0000004100 */
[----:B------:R-:W-:Y:S01]  /*11f60*/  FMUL R3, R2, UR24 ;  /* 0x0000001802037c20 */ /* 0x000fe20008400000 */
[----:B0-----:R-:W-:-:S03]  /*11f70*/  @!P2 IADD3 R2, P4, R11, R12, RZ ;  /* 0x0000000c0b02a210 */ /* 0x001fc60007f9e0ff */
[----:B--2---:R-:W-:Y:S02]  /*11f80*/  FFMA R6, R227, UR23, R3 ;  /* 0x00000017e3067c23 */ /* 0x004fe40008000003 */
[----:B------:R-:W-:Y:S01]  /*11f90*/  @!P2 IMAD.X R3, R8, 0x1, R13, P4 ;  /* 0x000000010803a824 */ /* 0x000fe200020e060d */
[----:B------:R-:W-:Y:S01]  /*11fa0*/  IADD3 R7, P0, R37, 0x180, RZ ;  /* 0x0000018025077810 */ /* 0x000fe20007f1e0ff */
[----:B------:R-:W0:Y:S01]  /*11fb0*/  @!P1 LDC.64 R12, c[0x0][0x5c0] ;  /* 0x00017000ff0c9b82 */ /* 0x000e220000000a00 */
[----:B------:R-:W-:Y:S01]  /*11fc0*/  F2FP.SATFINITE.E4M3.F32.PACK_AB_MERGE_C R11, RZ, R6, RZ ;  /* 0x00000006ff0b723e */ /* 0x000fe200048070ff */
[----:B------:R-:W-:Y:S01]  /*11fd0*/  IMAD.U32 R15, RZ, RZ, UR28 ;  /* 0x0000001cff0f7e24 */ /* 0x000fe2000f8e00ff */
[----:B------:R-:W-:Y:S01]  /*11fe0*/  PRMT R6, RZ, 0x7610, R6 ;  /* 0x00007610ff067816 */ /* 0x000fe20000000006 */
[----:B------:R-:W2:Y:S04]  /*11ff0*/  LDL.LU R227, [R1+0x1bc] ;  /* 0x0001bc0001e37983 */ /* 0x000ea80000300800 */
[----:B------:R1:W-:Y:S04]  /*12000*/  @!P2 STG.E.U8 desc[UR20][R2.64+0x58], R11 ;  /* 0x0000580b0200a986 */ /* 0x0003e8000c101114 */
[----:B------:R4:W3:Y:S01]  /*12010*/  @!P1 LDG.E.U8 R6, desc[UR20][R4.64+0x59] ;  /* 0x0000591404069981 */ /* 0x0008e2000c1e1100 */
[----:B------:R-:W-:Y:S01]  /*12020*/  IMAD.X R9, RZ, RZ, R41, P0 ;  /* 0x000000ffff097224 */ /* 0x000fe200000e0629 */
[----:B------:R-:W-:Y:S01]  /*12030*/  ISETP.GE.AND P0, PT, R36, 0x181, PT ;  /* 0x000001812400780c */ /* 0x000fe20003f06270 */
[----:B-1----:R-:W-:Y:S01]  /*12040*/  IMAD.U32 R11, RZ, RZ, UR27 ;  /* 0x0000001bff0b7e24 */ /* 0x002fe2000f8e00ff */
[----:B----4-:R-:W-:Y:S01]  /*12050*/  @!P1 IADD3 R5, P4, P5, R15, UR15, R26 ;  /* 0x0000000f0f059c10 */ /* 0x010fe2000fd9e01a */
[----:B------:R-:W-:Y:S01]  /*12060*/  IMAD R4, R9, UR6, RZ ;  /* 0x0000000609047c24 */ /* 0x000fe2000f8e02ff */
[----:B------:R-:W-:Y:S01]  /*12070*/  ISETP.LT.OR P2, PT, R35, 0x1, !P0 ;  /* 0x000000012300780c */ /* 0x000fe20004741670 */
[----:B------:R-:W-:Y:S01]  /*12080*/  IMAD.WIDE.U32 R2, R7, UR6, R32 ;  /* 0x0000000607027c25 */ /* 0x000fe2000f8e0020 */
[----:B------:R-:W-:-:S02]  /*12090*/  @!P1 IADD3.X R10, R11, UR14, R34, P4, P5 ;  /* 0x0000000e0b0a9c10 */ /* 0x000fc4000a7ea422 */
[----:B------:R-:W-:Y:S02]  /*120a0*/  IADD3 R2, P4, R2, UR8, RZ ;  /* 0x0000000802027c10 */ /* 0x000fe4000ff9e0ff */
[----:B---3--:R-:W-:-:S04]  /*120b0*/  LOP3.LUT R6, R6, 0xff, RZ, 0xc0, !PT ;  /* 0x000000ff06067812 */ /* 0x008fc800078ec0ff */
[----:B------:R-:W-:-:S05]  /*120c0*/  F2FP.F16.E4M3.UNPACK_B R6, R6 ;  /* 0x00000006ff06723e */ /* 0x000fca00020006ff */
[----:B------:R-:W-:-:S05]  /*120d0*/  HADD2.F32 R6, -RZ, R6.H0_H0 ;  /* 0x20000006ff067230 */ /* 0x000fca0000004100 */
[----:B------:R-:W-:-:S04]  /*120e0*/  FMUL R6, R6, UR24 ;  /* 0x0000001806067c20 */ /* 0x000fc80008400000 */
[----:B------:R-:W-:Y:S01]  /*120f0*/  FFMA R8, R226, UR23, R6 ;  /* 0x00000017e2087c23 */ /* 0x000fe20008000006 */
[----:B0-----:R-:W-:Y:S01]  /*12100*/  @!P1 IADD3 R6, P3, R5, R12, RZ ;  /* 0x0000000c05069210 */ /* 0x001fe20007f7e0ff */
[--C-:B------:R-:W-:Y:S01]  /*12110*/  IMAD R5, R7, UR7, R4.reuse ;  /* 0x0000000707057c24 */ /* 0x100fe2000f8e0204 */
[----:B------:R-:W-:Y:S01]  /*12120*/  PRMT R4, RZ, 0x7610, R4 ;  /* 0x00007610ff047816 */ /* 0x000fe20000000004 */
[----:B------:R-:W3:Y:S01]  /*12130*/  LDL.LU R226, [R1+0x1c0] ;  /* 0x0001c00001e27983 */ /* 0x000ee20000300800 */
[----:B------:R-:W-:Y:S01]  /*12140*/  F2FP.SATFINITE.E4M3.F32.PACK_AB_MERGE_C R9, RZ, R8, RZ ;  /* 0x00000008ff09723e */ /* 0x000fe200048070ff */
[----:B------:R-:W-:Y:S01]  /*12150*/  @!P1 IMAD.X R7, R10, 0x1, R13, P3 ;  /* 0x000000010a079824 */ /* 0x000fe200018e060d */
[----:B------:R-:W-:Y:S01]  /*12160*/  IADD3.X R3, R3, UR9, R5, P4, !PT ;  /* 0x0000000903037c10 */ /* 0x000fe2000a7fe405 */
[----:B------:R-:W0:Y:S03]  /*12170*/  @!P2 LDC.64 R10, c[0x0][0x5c0] ;  /* 0x00017000ff0aab82 */ /* 0x000e260000000a00 */
[----:B------:R1:W-:Y:S04]  /*12180*/  @!P1 STG.E.U8 desc[UR20][R6.64+0x59], R9 ;  /* 0x0000590906009986 */ /* 0x0003e8000c101114 */
[----:B------:R-:W4:Y:S01]  /*12190*/  @!P2 LDG.E.U8 R4, desc[UR20][R2.64] ;  /* 0x000000140204a981 */ /* 0x000f22000c1e1100 */
[----:B------:R-:W-:Y:S01]  /*121a0*/  @!P2 IMAD.MOV.U32 R5, RZ, RZ, R34 ;  /* 0x000000ffff05a224 */ /* 0x000fe200078e0022 */
[----:B------:R-:W-:Y:S01]  /*121b0*/  ISETP.LT.OR P3, PT, R35, 0x2, !P0 ;  /* 0x000000022300780c */ /* 0x000fe20004761670 */
[----:B-1----:R-:W-:Y:S01]  /*121c0*/  @!P2 IMAD R6, R25, 0x180, RZ ;  /* 0x000001801906a824 */ /* 0x002fe200078e02ff */
[----:B----4-:R-:W-:-:S04]  /*121d0*/  LOP3.LUT R4, R4, 0xff, RZ, 0xc0, !PT ;  /* 0x000000ff04047812 */ /* 0x010fc800078ec0ff */
[----:B------:R-:W-:-:S05]  /*121e0*/  F2FP.F16.E4M3.UNPACK_B R4, R4 ;  /* 0x00000004ff04723e */ /* 0x000fca00020006ff */
[----:B------:R-:W-:-:S05]  /*121f0*/  HADD2.F32 R4, -RZ, R4.H0_H0 ;  /* 0x20000004ff047230 */ /* 0x000fca0000004100 */
[----:B------:R-:W-:Y:S01]  /*12200*/  FMUL R8, R4, UR24 ;  /* 0x0000001804087c20 */ /* 0x000fe20008400000 */
[----:B------:R-:W-:-:S04]  /*12210*/  @!P2 IMAD.MOV.U32 R4, RZ, RZ, R26 ;  /* 0x000000ffff04a224 */ /* 0x000fc800078e001a */
[----:B------:R-:W-:-:S04]  /*12220*/  @!P2 IMAD.WIDE.U32 R4, R24, 0x180, R4 ;  /* 0x000001801804a825 */ /* 0x000fc800078e0004 */
[----:B--2---:R-:W-:Y:S02]  /*12230*/  FFMA R8, R227, UR23, R8 ;  /* 0x00000017e3087c23 */ /* 0x004fe40008000008 */
[----:B------:R-:W2:Y:S01]  /*12240*/  LDL.LU R227, [R1+0x1c4] ;  /* 0x0001c40001e37983 */ /* 0x000ea20000300800 */
[----:B0-----:R-:W-:Y:S02]  /*12250*/  @!P2 IADD3 R4, P1, R4, R10, RZ ;  /* 0x0000000a0404a210 */ /* 0x001fe40007f3e0ff */
[----:B------:R-:W-:Y:S01]  /*12260*/  F2FP.SATFINITE.E4M3.F32.PACK_AB_MERGE_C R7, RZ, R8, RZ ;  /* 0x00000008ff07723e */ /* 0x000fe200048070ff */
[----:B------:R-:W4:Y:S01]  /*12270*/  LDL.LU R225, [R1+0x1c8] ;  /* 0x0001c80001e17983 */ /* 0x000f220000300800 */
[--C-:B------:R-:W-:Y:S02]  /*12280*/  @!P2 IADD3.X R5, R11, R5, R6.reuse, P1, !PT ;  /* 0x000000050b05a210 */ /* 0x100fe40000ffe406 */
[----:B------:R-:W-:Y:S01]  /*12290*/  PRMT R6, RZ, 0x7610, R6 ;  /* 0x00007610ff067816 */ /* 0x000fe20000000006 */
[----:B------:R-:W0:Y:S02]  /*122a0*/  @!P3 LDC.64 R10, c[0x0][0x5c0] ;  /* 0x00017000ff0abb82 */ /* 0x000e240000000a00 */
[----:B------:R1:W-:Y:S04]  /*122b0*/  @!P2 STG.E.U8 desc[UR20][R4.64], R7 ;  /* 0x000000070400a986 */ /* 0x0003e8000c101114 */
[----:B------:R-:W3:Y:S01]  /*122c0*/  @!P3 LDG.E.U8 R6, desc[UR20][R2.64+0x1] ;  /* 0x000001140206b981 */ /* 0x000ee2000c1e1100 */
[----:B------:R-:W-:Y:S01]  /*122d0*/  IADD3 R37, P1, R37, 0x188, RZ ;  /* 0x0000018825257810 */ /* 0x000fe20007f3e0ff */
[----:B-1----:R-:W-:-:S02]  /*122e0*/  @!P3 IMAD.MOV.U32 R4, RZ, RZ, R26 ;  /* 0x000000ffff04b224 */ /* 0x002fc400078e001a */
[----:B------:R-:W-:Y:S02]  /*122f0*/  @!P3 IMAD.MOV.U32 R5, RZ, RZ, R34 ;  /* 0x000000ffff05b224 */ /* 0x000fe400078e0022 */
[----:B------:R-:W-:Y:S01]  /*12300*/  IMAD.X R40, RZ, RZ, R41, P1 ;  /* 0x000000ffff287224 */ /* 0x000fe200008e0629 */
[----:B------:R-:W-:Y:S01]  /*12310*/  ISETP.GE.AND P1, PT, R36, 0x189, PT ;  /* 0x000001892400780c */ /* 0x000fe20003f26270 */
[----:B------:R-:W-:-:S03]  /*12320*/  @!P3 IMAD.WIDE.U32 R4, R24, 0x180, R4 ;  /* 0x000001801804b825 */ /* 0x000fc600078e0004 */
[----:B------:R-:W-:Y:S01]  /*12330*/  ISETP.LT.OR P2, PT, R35, 0x1, !P1 ;  /* 0x000000012300780c */ /* 0x000fe20004f41670 */
[----:B------:R-:W-:Y:S02]  /*12340*/  IMAD R40, R40, UR6, RZ ;  /* 0x0000000628287c24 */ /* 0x000fe4000f8e02ff */
[----:B------:R-:W-:-:S04]  /*12350*/  IMAD.WIDE.U32 R32, R37, UR6, R32 ;  /* 0x0000000625207c25 */ /* 0x000fc8000f8e0020 */
[----:B------:R-:W-:Y:S02]  /*12360*/  @!P3 IMAD R7, R25, 0x180, RZ ;  /* 0x000001801907b824 */ /* 0x000fe400078e02ff */
[----:B------:R-:W-:-:S04]  /*12370*/  IMAD R37, R37, UR7, R40 ;  /* 0x0000000725257c24 */ /* 0x000fc8000f8e0228 */
[----:B------:R-:W1:Y:S01]  /*12380*/  @!P2 LDC.64 R14, c[0x0][0x5c0] ;  /* 0x00017000ff0eab82 */ /* 0x000e620000000a00 */
[----:B---3--:R-:W-:-:S04]  /*12390*/  LOP3.LUT R6, R6, 0xff, RZ, 0xc0, !PT ;  /* 0x000000ff06067812 */ /* 0x008fc800078ec0ff */
[----:B------:R-:W-:-:S05]  /*123a0*/  F2FP.F16.E4M3.UNPACK_B R6, R6 ;  /* 0x00000006ff06723e */ /* 0x000fca00020006ff */
[----:B------:R-:W-:-:S05]  /*123b0*/  HADD2.F32 R6, -RZ, R6.H0_H0 ;  /* 0x20000006ff067230 */ /* 0x000fca0000004100 */
[----:B------:R-:W-:-:S04]  /*123c0*/  FMUL R6, R6, UR24 ;  /* 0x0000001806067c20 */ /* 0x000fc80008400000 */
[----:B------:R-:W-:Y:S01]  /*123d0*/  FFMA R8, R226, UR23, R6 ;  /* 0x00000017e2087c23 */ /* 0x000fe20008000006 */
[----:B0-----:R-:W-:Y:S02]  /*123e0*/  @!P3 IADD3 R6, P5, R4, R10, RZ ;  /* 0x0000000a0406b210 */ /* 0x001fe40007fbe0ff */
[----:B------:R-:W-:Y:S02]  /*123f0*/  IADD3 R4, P4, R32, UR8, RZ ;  /* 0x0000000820047c10 */ /* 0x000fe4000ff9e0ff */
[----:B------:R-:W-:Y:S02]  /*12400*/  @!P3 IADD3.X R7, R11, R5, R7, P5, !PT ;  /* 0x000000050b07b210 */ /* 0x000fe40002ffe407 */
[----:B------:R-:W-:Y:S02]  /*12410*/  F2FP.SATFINITE.E4M3.F32.PACK_AB_MERGE_C R11, RZ, R8, RZ ;  /* 0x00000008ff0b723e */ /* 0x000fe400048070ff */
[----:B------:R-:W-:Y:S02]  /*12420*/  PRMT R8, RZ, 0x7610, R8 ;  /* 0x00007610ff087816 */ /* 0x000fe40000000008 */
[----:B------:R-:W-:Y:S01]  /*12430*/  IADD3.X R5, R33, UR9, R37, P4, !PT ;  /* 0x0000000921057c10 */ /* 0x000fe2000a7fe425 */
[----:B------:R0:W-:Y:S04]  /*12440*/  @!P3 STG.E.U8 desc[UR20][R6.64+0x1], R11 ;  /* 0x0000010b0600b986 */ /* 0x0001e8000c101114 */
[----:B------:R-:W3:Y:S01]  /*12450*/  @!P2 LDG.E.U8 R8, desc[UR20][R4.64] ;  /* 0x000000140408a981 */ /* 0x000ee2000c1e1100 */
[----:B------:R-:W-:Y:S01]  /*12460*/  @!P2 IMAD R13, R25, 0x180, RZ ;  /* 0x00000180190da824 */ /* 0x000fe200078e02ff */
[----:B------:R-:W-:Y:S01]  /*12470*/  ISETP.LT.OR P3, PT, R35, 0x2, !P1 ;  /* 0x000000022300780c */ /* 0x000fe20004f61670 */
[----:B0-----:R-:W-:-:S02]  /*12480*/  @!P2 IMAD.MOV.U32 R6, RZ, RZ, R26 ;  /* 0x000000ffff06a224 */ /* 0x001fc400078e001a */
[----:B------:R-:W-:Y:S01]  /*12490*/  @!P2 IMAD.MOV.U32 R7, RZ, RZ, R34 ;  /* 0x000000ffff07a224 */ /* 0x000fe200078e0022 */
[----:B---3--:R-:W-:-:S04]  /*124a0*/  LOP3.LUT R8, R8, 0xff, RZ, 0xc0, !PT ;  /* 0x000000ff08087812 */ /* 0x008fc800078ec0ff */
[----:B------:R-:W-:-:S05]  /*124b0*/  F2FP.F16.E4M3.UNPACK_B R8, R8 ;  /* 0x00000008ff08723e */ /* 0x000fca00020006ff */
[----:B------:R-:W-:Y:S02]  /*124c0*/  HADD2.F32 R10, -RZ, R8.H0_H0 ;  /* 0x20000008ff0a7230 */ /* 0x000fe40000004100 */
[----:B------:R-:W-:-:S04]  /*124d0*/  @!P2 IMAD.WIDE.U32 R8, R24, 0x180, R6 ;  /* 0x000001801808a825 */ /* 0x000fc800078e0006 */
[----:B------:R-:W-:Y:S01]  /*124e0*/  FMUL R10, R10, UR24 ;  /* 0x000000180a0a7c20 */ /* 0x000fe20008400000 */
[----:B------:R-:W-:Y:S01]  /*124f0*/  @!P2 IMAD.IADD R12, R9, 0x1, R13 ;  /* 0x00000001090ca824 */ /* 0x000fe200078e020d */
[----:B-1----:R-:W-:Y:S02]  /*12500*/  @!P2 IADD3 R6, P4, P5, R8, UR28, R14 ;  /* 0x0000001c0806ac10 */ /* 0x002fe4000fd9e00e */
[----:B--2---:R-:W-:Y:S01]  /*12510*/  FFMA R10, R227, UR23, R10 ;  /* 0x00000017e30a7c23 */ /* 0x004fe2000800000a */
[----:B------:R-:W-:Y:S01]  /*12520*/  PRMT R8, RZ, 0x7610, R8 ;  /* 0x00007610ff087816 */ /* 0x000fe20000000008 */
[----:B------:R-:W-:Y:S01]  /*12530*/  @!P3 IMAD R13, R25, 0x180, RZ ;  /* 0x00000180190db824 */ /* 0x000fe200078e02ff */
[----:B------:R-:W-:Y:S01]  /*12540*/  @!P2 IADD3.X R7, R12, UR27, R15, P4, P5 ;  /* 0x0000001b0c07ac10 */ /* 0x000fe2000a7ea40f */
[----:B------:R-:W2:Y:S01]  /*12550*/  LDL.LU R227, [R1+0x1cc] ;  /* 0x0001cc0001e37983 */ /* 0x000ea20000300800 */
[----:B------:R-:W-:Y:S01]  /*12560*/  F2FP.SATFINITE.E4M3.F32.PACK_AB_MERGE_C R11, RZ, R10, RZ ;  /* 0x0000000aff0b723e */ /* 0x000fe200048070ff */
[----:B------:R-:W0:Y:S02]  /*12570*/  @!P3 LDC.64 R14, c[0x0][0x5c0] ;  /* 0x00017000ff0ebb82 */ /* 0x000e240000000a00 */
[----:B------:R-:W3:Y:S04]  /*12580*/  LDL.LU R226, [R1+0x1d0] ;  /* 0x0001d00001e27983 */ /* 0x000ee80000300800 */
[----:B------:R1:W-:Y:S04]  /*12590*/  @!P2 STG.E.U8 desc[UR20][R6.64], R11 ;  /* 0x0000000b0600a986 */ /* 0x0003e8000c101114 */
[----:B------:R-:W4:Y:S01]  /*125a0*/  @!P3 LDG.E.U8 R8, desc[UR20][R4.64+0x1] ;  /* 0x000001140408b981 */ /* 0x000f22000c1e1100 */
[----:B------:R-:W-:Y:S01]  /*125b0*/  ISETP.LT.OR P2, PT, R35, 0x9, !P0 ;  /* 0x000000092300780c */ /* 0x000fe20004741670 */
[----:B-1----:R-:W-:-:S02]  /*125c0*/  @!P3 IMAD.MOV.U32 R6, RZ, RZ, R26 ;  /* 0x000000ffff06b224 */ /* 0x002fc400078e001a */
[----:B------:R-:W-:Y:S01]  /*125d0*/  @!P3 IMAD.MOV.U32 R7, RZ, RZ, R34 ;  /* 0x000000ffff07b224 */ /* 0x000fe200078e0022 */
[----:B----4-:R-:W-:-:S04]  /*125e0*/  LOP3.LUT R8, R8, 0xff, RZ, 0xc0, !PT ;  /* 0x000000ff08087812 */ /* 0x010fc800078ec0ff */
[----:B------:R-:W-:-:S05]  /*125f0*/  F2FP.F16.E4M3.UNPACK_B R8, R8 ;  /* 0x00000008ff08723e */ /* 0x000fca00020006ff */
[----:B------:R-:W-:Y:S02]  /*12600*/  HADD2.F32 R10, -RZ, R8.H0_H0 ;  /* 0x20000008ff0a7230 */ /* 0x000fe40000004100 */
[----:B------:R-:W-:-:S04]  /*12610*/  @!P3 IMAD.WIDE.U32 R8, R24, 0x180, R6 ;  /* 0x000001801808b825 */ /* 0x000fc800078e0006 */
[----:B------:R-:W-:Y:S01]  /*12620*/  FMUL R10, R10, UR24 ;  /* 0x000000180a0a7c20 */ /* 0x000fe20008400000 */
[----:B------:R-:W-:Y:S01]  /*12630*/  @!P3 IMAD.IADD R6, R9, 0x1, R13 ;  /* 0x000000010906b824 */ /* 0x000fe200078e020d */
[----:B0-----:R-:W-:Y:S01]  /*12640*/  @!P3 IADD3 R8, P4, P5, R8, UR28, R14 ;  /* 0x0000001c0808bc10 */ /* 0x001fe2000fd9e00e */
[----:B------:R-:W0:Y:S01]  /*12650*/  @!P2 LDC.64 R12, c[0x0][0x5c0] ;  /* 0x00017000ff0cab82 */ /* 0x000e220000000a00 */
[----:B------:R-:W-:Y:S02]  /*12660*/  FFMA R10, R225, UR23, R10 ;  /* 0x00000017e10a7c23 */ /* 0x000fe4000800000a */
[----:B------:R-:W-:Y:S02]  /*12670*/  @!P3 IADD3.X R9, R6, UR27, R15, P4, P5 ;  /* 0x0000001b0609bc10 */ /* 0x000fe4000a7ea40f */
[----:B------:R-:W-:Y:S02]  /*12680*/  PRMT R6, RZ, 0x7610, R6 ;  /* 0x00007610ff067816 */ /* 0x000fe40000000006 */
[----:B------:R-:W-:-:S05]  /*12690*/  F2FP.SATFINITE.E4M3.F32.PACK_AB_MERGE_C R11, RZ, R10, RZ ;  /* 0x0000000aff0b723e */ /* 0x000fca00048070ff */
        /* <DEDUP_REMOVED lines=21> */
[----:B------:R-:W-:Y:S01]  /*127f0*/  ISETP.LT.OR P2, PT, R35, 0x9, !P1 ;  /* 0x000000092300780c */ /* 0x000fe20004f41670 */
[----:B-1----:R-:W-:-:S02]  /*12800*/  @!P3 IMAD.MOV.U32 R6, RZ, RZ, R26 ;  /* 0x000000ffff06b224 */ /* 0x002fc400078e001a */
[----:B------:R-:W-:-:S10]  /*12810*/  @!P3 IMAD.MOV.U32 R7, RZ, RZ, R34 ;  /* 0x000000ffff07b224 */ /* 0x000fd400078e0022 */
[----:B------:R-:W1:Y:S01]  /*12820*/  @!P2 LDC.64 R14, c[0x0][0x5c0] ;  /* 0x00017000ff0eab82 */ /* 0x000e620000000a00 */
[----:B---3--:R-:W-:-:S04]  /*12830*/  LOP3.LUT R8, R8, 0xff, RZ, 0xc0, !PT ;  /* 0x000000ff08087812 */ /* 0x008fc800078ec0ff */
[----:B------:R-:W-:-:S05]  /*12840*/  F2FP.F16.E4M3.UNPACK_B R8, R8 ;  /* 0x00000008ff08723e */ /* 0x000fca00020006ff */
[----:B------:R-:W-:-:S05]  /*12850*/  HADD2.F32 R8, -RZ, R8.H0_H0 ;  /* 0x20000008ff087230 */ /* 0x000fca0000004100 */
[----:B------:R-:W-:Y:S01]  /*12860*/  FMUL R10, R8, UR24 ;  /* 0x00000018080a7c20 */ /* 0x000fe20008400000 */
[----:B------:R-:W-:-:S04]  /*12870*/  @!P3 IMAD.WIDE.U32 R8, R24, 0x180, R6 ;  /* 0x000001801808b825 */ /* 0x000fc800078e0006 */
[----:B------:R-:W-:Y:S01]  /*12880*/  FFMA R10, R226, UR23, R10 ;  /* 0x00000017e20a7c23 */ /* 0x000fe2000800000a */
[----:B------:R-:W-:Y:S01]  /*12890*/  @!P3 IMAD R7, R25, 0x180, RZ ;  /* 0x000001801907b824 */ /* 0x000fe200078e02ff */
[----:B0-----:R-:W-:Y:S02]  /*128a0*/  @!P3 IADD3 R6, P4, R8, R12, RZ ;  /* 0x0000000c0806b210 */ /* 0x001fe40007f9e0ff */
[----:B------:R-:W-:Y:S02]  /*128b0*/  PRMT R8, RZ, 0x7610, R8 ;  /* 0x00007610ff087816 */ /* 0x000fe40000000008 */
[----:B------:R-:W-:Y:S02]  /*128c0*/  @!P3 IADD3.X R7, R13, R9, R7, P4, !PT ;  /* 0x000000090d07b210 */ /* 0x000fe400027fe407 */
[----:B------:R-:W-:-:S05]  /*128d0*/  F2FP.SATFINITE.E4M3.F32.PACK_AB_MERGE_C R11, RZ, R10, RZ ;  /* 0x0000000aff0b723e */ /* 0x000fca00048070ff */
[----:B------:R0:W-:Y:S04]  /*128e0*/  @!P3 STG.E.U8 desc[UR20][R6.64+0x9], R11 ;  /* 0x0000090b0600b986 */ /* 0x0001e8000c101114 */
[----:B------:R-:W3:Y:S01]  /*128f0*/  @!P2 LDG.E.U8 R8, desc[UR20][R4.64+0x8] ;  /* 0x000008140408a981 */ /* 0x000ee2000c1e1100 */
[----:B------:R-:W-:Y:S02]  /*12900*/  @!P2 IMAD R13, R25, 0x180, RZ ;  /* 0x00000180190da824 */ /* 0x000fe400078e02ff */
[----:B0-----:R-:W-:Y:S02]  /*12910*/  @!P2 IMAD.MOV.U32 R6, RZ, RZ, R26 ;  /* 0x000000ffff06a224 */ /* 0x001fe400078e001a */
[----:B------:R-:W-:Y:S01]  /*12920*/  @!P2 IMAD.MOV.U32 R7, RZ, RZ, R34 ;  /* 0x000000ffff07a224 */ /* 0x000fe200078e0022 */
[----:B------:R-:W-:-:S02]  /*12930*/  ISETP.LT.OR P3, PT, R35, 0xa, !P1 ;  /* 0x0000000a2300780c */ /* 0x000fc40004f61670 */
[----:B---3--:R-:W-:-:S04]  /*12940*/  LOP3.LUT R8, R8, 0xff, RZ, 0xc0, !PT ;  /* 0x000000ff08087812 */ /* 0x008fc800078ec0ff */
[----:B------:R-:W-:-:S05]  /*12950*/  F2FP.F16.E4M3.UNPACK_B R8, R8 ;  /* 0x00000008ff08723e */ /* 0x000fca00020006ff */
[----:B------:R-:W-:Y:S02]  /*12960*/  HADD2.F32 R10, -RZ, R8.H0_H0 ;  /* 0x20000008ff0a7230 */ /* 0x000fe40000004100 */
[----:B------:R-:W-:-:S04]  /*12970*/  @!P2 IMAD.WIDE.U32 R8, R24, 0x180, R6 ;  /* 0x000001801808a825 */ /* 0x000fc800078e0006 */
[----:B------:R-:W-:Y:S01]  /*12980*/  FMUL R10, R10, UR24 ;  /* 0x000000180a0a7c20 */ /* 0x000fe20008400000 */
[----:B------:R-:W-:Y:S01]  /*12990*/  @!P2 IMAD.IADD R6, R9, 0x1, R13 ;  /* 0x000000010906a824 */ /* 0x000fe200078e020d */
[----:B-1----:R-:W-:Y:S02]  /*129a0*/  @!P2 IADD3 R8, P4, P5, R8, UR28, R14 ;  /* 0x0000001c0808ac10 */ /* 0x002fe4000fd9e00e */
[----:B--2---:R-:W-:Y:S02]  /*129b0*/  FFMA R10, R227, UR23, R10 ;  /* 0x00000017e30a7c23 */ /* 0x004fe4000800000a */
[----:B------:R-:W-:Y:S01]  /*129c0*/  @!P2 IADD3.X R9, R6, UR27, R15, P4, P5 ;  /* 0x0000001b0609ac10 */ /* 0x000fe2000a7ea40f */
[----:B------:R-:W-:Y:S01]  /*129d0*/  @!P3 IMAD.MOV.U32 R7, RZ, RZ, R34 ;  /* 0x000000ffff07b224 */ /* 0x000fe200078e0022 */
[----:B------:R-:W-:Y:S01]  /*129e0*/  PRMT R6, RZ, 0x7610, R6 ;  /* 0x00007610ff067816 */ /* 0x000fe20000000006 */
[----:B------:R-:W0:Y:S01]  /*129f0*/  @!P3 LDC.64 R14, c[0x0][0x5c0] ;  /* 0x00017000ff0ebb82 */ /* 0x000e220000000a00 */
[----:B------:R-:W-:Y:S01]  /*12a00*/  F2FP.SATFINITE.E4M3.F32.PACK_AB_MERGE_C R11, RZ, R10, RZ ;  /* 0x0000000aff0b723e */ /* 0x000fe200048070ff */
[----:B------:R-:W-:Y:S01]  /*12a10*/  @!P3 IMAD R13, R25, 0x180, RZ ;  /* 0x00000180190db824 */ /* 0x000fe200078e02ff */
[----:B------:R-:W2:Y:S04]  /*12a20*/  LDL.LU R227, [R1+0x1dc] ;  /* 0x0001dc0001e37983 */ /* 0x000ea80000300800 */
[----:B------:R1:W-:Y:S04]  /*12a30*/  @!P2 STG.E.U8 desc[UR20][R8.64+0x8], R11 ;  /* 0x0000080b0800a986 */ /* 0x0003e8000c101114 */
[----:B------:R-:W3:Y:S01]  /*12a40*/  @!P3 LDG.E.U8 R6, desc[UR20][R4.64+0x9] ;  /* 0x000009140406b981 */ /* 0x000ee2000c1e1100 */
[----:B------:R-:W-:-:S03]  /*12a50*/  ISETP.LT.OR P2, PT, R35, 0x11, !P0 ;  /* 0x000000112300780c */ /* 0x000fc60004741670 */
[----:B------:R-:W2:Y:S01]  /*12a60*/  LDL.LU R226, [R1+0x1e0] ;  /* 0x0001e00001e27983 */ /* 0x000ea20000300800 */
[----:B---3--:R-:W-:-:S04]  /*12a70*/  LOP3.LUT R6, R6, 0xff, RZ, 0xc0, !PT ;  /* 0x000000ff06067812 */ /* 0x008fc800078ec0ff */
[----:B------:R-:W-:-:S05]  /*12a80*/  F2FP.F16.E4M3.UNPACK_B R6, R6 ;  /* 0x00000006ff06723e */ /* 0x000fca00020006ff */
[----:B------:R-:W-:Y:S02]  /*12a90*/  HADD2.F32 R10, -RZ, R6.H0_H0 ;  /* 0x20000006ff0a7230 */ /* 0x000fe40000004100 */
[----:B------:R-:W-:-:S03]  /*12aa0*/  @!P3 IMAD.MOV.U32 R6, RZ, RZ, R26 ;  /* 0x000000ffff06b224 */ /* 0x000fc600078e001a */
[----:B------:R-:W-:Y:S01]  /*12ab0*/  FMUL R10, R10, UR24 ;  /* 0x000000180a0a7c20 */ /* 0x000fe20008400000 */
[----:B------:R-:W-:-:S04]  /*12ac0*/  @!P3 IMAD.WIDE.U32 R6, R24, 0x180, R6 ;  /* 0x000001801806b825 */ /* 0x000fc800078e0006 */
[----:B----4-:R-:W-:Y:S01]  /*12ad0*/  FFMA R10, R225, UR23, R10 ;  /* 0x00000017e10a7c23 */ /* 0x010fe2000800000a */
[----:B-1----:R-:W-:Y:S01]  /*12ae0*/  @!P3 IMAD.IADD R8, R7, 0x1, R13 ;  /* 0x000000010708b824 */ /* 0x002fe200078e020d */
[----:B0-----:R-:W-:Y:S01]  /*12af0*/  @!P3 IADD3 R6, P4, P5, R6, UR28, R14 ;  /* 0x0000001c0606bc10 */ /* 0x001fe2000fd9e00e */
[----:B------:R-:W0:Y:S02]  /*12b00*/  @!P2 LDC.64 R12, c[0x0][0x5c0] ;  /* 0x00017000ff0cab82 */ /* 0x000e240000000a00 */
[----:B------:R-:W-:Y:S02]  /*12b10*/  F2FP.SATFINITE.E4M3.F32.PACK_AB_MERGE_C R11, RZ, R10, RZ ;  /* 0x0000000aff0b723e */ /* 0x000fe400048070ff */
[----:B------:R-:W-:Y:S02]  /*12b20*/  @!P3 IADD3.X R7, R8, UR27, R15, P4, P5 ;  /* 0x0000001b0807bc10 */ /* 0x000fe4000a7ea40f */
[----:B------:R-:W-:-:S03]  /*12b30*/  PRMT R8, RZ, 0x7610, R8 ;  /* 0x00007610ff087816 */ /* 0x000fc60000000008 */
[----:B------:R1:W-:Y:S04]  /*12b40*/  @!P3 STG.E.U8 desc[UR20][R6.64+0x9], R11 ;  /* 0x0000090b0600b986 */ /* 0x0003e8000c101114 */
[----:B------:R-:W3:Y:S01]  /*12b50*/  @!P2 LDG.E.U8 R8, desc[UR20][R2.64+0x10] ;  /* 0x000010140208a981 */ /* 0x000ee2000c1e1100 */
[----:B------:R-:W-:Y:S01]  /*12b60*/  ISETP.LT.OR P3, PT, R35, 0x12, !P0 ;  /* 0x000000122300780c */ /* 0x000fe20004761670 */
[----:B-1----:R-:W-:Y:S02]  /*12b70*/  @!P2 IMAD.MOV.U32 R6, RZ, RZ, R26 ;  /* 0x000000ffff06a224 */ /* 0x002fe400078e001a */
[----:B------:R-:W-:Y:S01]  /*12b80*/  @!P2 IMAD.MOV.U32 R7, RZ, RZ, R34 ;  /* 0x000000ffff07a224 */ /* 0x000fe200078e0022 */
[----:B---3--:R-:W-:-:S04]  /*12b90*/  LOP3.LUT R8, R8, 0xff, RZ, 0xc0, !PT ;  /* 0x000000ff08087812 */ /* 0x008fc800078ec0ff */
[----:B------:R-:W-:-:S05]  /*12ba0*/  F2FP.F16.E4M3.UNPACK_B R8, R8 ;  /* 0x00000008ff08723e */ /* 0x000fca00020006ff */
[----:B------:R-:W-:-:S05]  /*12bb0*/  HADD2.F32 R8, -RZ, R8.H0_H0 ;  /* 0x20000008ff087230 */ /* 0x000fca0000004100 */
[----:B------:R-:W-:Y:S01]  /*12bc0*/  FMUL R10, R8, UR24 ;  /* 0x00000018080a7c20 */ /* 0x000fe20008400000 */
[----:B------:R-:W-:-:S04]  /*12bd0*/  @!P2 IMAD.WIDE.U32 R8, R24, 0x180, R6 ;  /* 0x000001801808a825 */ /* 0x000fc800078e0006 */
[----:B--2---:R-:W-:Y:S01]  /*12be0*/  FFMA R10, R227, UR23, R10 ;  /* 0x00000017e30a7c23 */ /* 0x004fe2000800000a */
[----:B------:R-:W-:Y:S01]  /*12bf0*/  @!P2 IMAD R7, R25, 0x180, RZ ;  /* 0x000001801907a824 */ /* 0x000fe200078e02ff */
[----:B0-----:R-:W-:Y:S01]  /*12c00*/  @!P2 IADD3 R6, P4, R8, R12, RZ ;  /* 0x0000000c0806a210 */ /* 0x001fe20007f9e0ff */
[----:B------:R-:W2:Y:S01]  /*12c10*/  LDL.LU R227, [R1+0x1e4] ;  /* 0x0001e40001e37983 */ /* 0x000ea20000300800 */
[----:B------:R-:W-:Y:S02]  /*12c20*/  PRMT R8, RZ, 0x7610, R8 ;  /* 0x00007610ff087816 */ /* 0x000fe40000000008 */
[----:B------:R-:W-:Y:S01]  /*12c30*/  @!P2 IADD3.X R7, R13, R9, R7, P4, !PT ;  /* 0x000000090d07a210 */ /* 0x000fe200027fe407 */
[----:B------:R-:W3:Y:S01]  /*12c40*/  LDL.LU R225, [R1+0x1e8] ;  /* 0x0001e80001e17983 */ /* 0x000ee20000300800 */
[----:B------:R-:W-:Y:S01]  /*12c50*/  F2FP.SATFINITE.E4M3.F32.PACK_AB_MERGE_C R11, RZ, R10, RZ ;  /* 0x0000000aff0b723e */ /* 0x000fe200048070ff */
[----:B------:R-:W0:Y:S04]  /*12c60*/  @!P3 LDC.64 R12, c[0x0][0x5c0] ;  /* 0x00017000ff0cbb82 */ /* 0x000e280000000a00 */
[----:B------:R1:W-:Y:S04]  /*12c70*/  @!P2 STG.E.U8 desc[UR20][R6.64+0x10], R11 ;  /* 0x0000100b0600a986 */ /* 0x0003e8000c101114 */
[----:B------:R-:W4:Y:S01]  /*12c80*/  @!P3 LDG.E.U8 R8, desc[UR20][R2.64+0x11] ;  /* 0x000011140208b981 */ /* 0x000f22000c1e1100 */
[----:B------:R-:W-:Y:S01]  /*12c90*/  ISETP.LT.OR P2, PT, R35, 0x11, !P1 ;  /* 0x000000112300780c */ /* 0x000fe20004f41670 */
[----:B-1----:R-:W-:-:S02]  /*12ca0*/  @!P3 IMAD.MOV.U32 R6, RZ, RZ, R26 ;  /* 0x000000ffff06b224 */ /* 0x002fc400078e001a */
[----:B------:R-:W-:-:S10]  /*12cb0*/  @!P3 IMAD.MOV.U32 R7, RZ, RZ, R34 ;  /* 0x000000ffff07b224 */ /* 0x000fd400078e0022 */
[----:B------:R-:W1:Y:S01]  /*12cc0*/  @!P2 LDC.64 R14, c[0x0][0x5c0] ;  /* 0x00017000ff0eab82 */ /* 0x000e620000000a00 */
[----:B----4-:R-:W-:-:S04]  /*12cd0*/  LOP3.LUT R8, R8, 0xff, RZ, 0xc0, !PT ;  /* 0x000000ff08087812 */ /* 0x010fc800078ec0ff */
        /* <DEDUP_REMOVED lines=11> */
[----:B------:R-:W4:Y:S01]  /*12d90*/  @!P2 LDG.E.U8 R8, desc[UR20][R4.64+0x10] ;  /* 0x000010140408a981 */ /* 0x000f22000c1e1100 */
[----:B------:R-:W-:Y:S02]  /*12da0*/  @!P2 IMAD R13, R25, 0x180, RZ ;  /* 0x00000180190da824 */ /* 0x000fe400078e02ff */
[----:B0-----:R-:W-:Y:S02]  /*12db0*/  @!P2 IMAD.MOV.U32 R6, RZ, RZ, R26 ;  /* 0x000000ffff06a224 */ /* 0x001fe400078e001a */
[----:B------:R-:W-:Y:S01]  /*12dc0*/  @!P2 IMAD.MOV.U32 R7, RZ, RZ, R34 ;  /* 0x000000ffff07a224 */ /* 0x000fe200078e0022 */
[----:B------:R-:W-:-:S02]  /*12dd0*/  ISETP.LT.OR P3, PT, R35, 0x12, !P1 ;  /* 0x000000122300780c */ /* 0x000fc40004f61670 */
[----:B----4-:R-:W-:-:S04]  /*12de0*/  LOP3.LUT R8, R8, 0xff, RZ, 0xc0, !PT ;  /* 0x000000ff08087812 */ /* 0x010fc800078ec0ff */
        /* <DEDUP_REMOVED lines=15> */
[----:B------:R-:W4:Y:S01]  /*12ee0*/  @!P3 LDG.E.U8 R6, desc[UR20][R4.64+0x11] ;  /* 0x000011140406b981 */ /* 0x000f22000c1e1100 */
[----:B------:R-:W-:-:S03]  /*12ef0*/  ISETP.LT.OR P2, PT, R35, 0x19, !P0 ;  /* 0x000000192300780c */ /* 0x000fc60004741670 */
[----:B------:R-:W2:Y:S01]  /*12f00*/  LDL.LU R226, [R1+0x1f0] ;  /* 0x0001f00001e27983 */ /* 0x000ea20000300800 */
[----:B----4-:R-:W-:-:S04]  /*12f10*/  LOP3.LUT R6, R6, 0xff, RZ, 0xc0, !PT ;  /* 0x000000ff06067812 */ /* 0x010fc800078ec0ff */
[----:B------:R-:W-:-:S05]  /*12f20*/  F2FP.F16.E4M3.UNPACK_B R6, R6 ;  /* 0x00000006ff06723e */ /* 0x000fca00020006ff */
[----:B------:R-:W-:Y:S02]  /*12f30*/  HADD2.F32 R10, -RZ, R6.H0_H0 ;  /* 0x20000006ff0a7230 */ /* 0x000fe40000004100 */
[----:B------:R-:W-:-:S03]  /*12f40*/  @!P3 IMAD.MOV.U32 R6, RZ, RZ, R26 ;  /* 0x000000ffff06b224 */ /* 0x000fc600078e001a */
[----:B------:R-:W-:Y:S01]  /*12f50*/  FMUL R10, R10, UR24 ;  /* 0x000000180a0a7c20 */ /* 0x000fe20008400000 */
[----:B------:R-:W-:-:S04]  /*12f60*/  @!P3 IMAD.WIDE.U32 R6, R24, 0x180, R6 ;  /* 0x000001801806b825 */ /* 0x000fc800078e0006 */
[----:B---3--:R-:W-:Y:S01]  /*12f70*/  FFMA R10, R225, UR23, R10 ;  /* 0x00000017e10a7c23 */ /* 0x008fe2000800000a */
        /* <DEDUP_REMOVED lines=613> */
[----:B------:R-:W-:Y:S02]  /*155d0*/  @!P2 IADD3.X R7, R13, R9, R7, P3, !PT ;  /* 0x000000090d07a210 */ /* 0x000fe40001ffe407 */
[----:B------:R-:W-:Y:S01]  /*155e0*/  F2FP.SATFINITE.E4M3.F32.PACK_AB_MERGE_C R11, RZ, R10, RZ ;  /* 0x0000000aff0b723e */ /* 0x000fe200048070ff */
[----:B------:R-:W0:Y:S04]  /*155f0*/  @!P0 LDC.64 R12, c[0x0][0x5c0] ;  /* 0x00017000ff0c8b82 */ /* 0x000e280000000a00 */
[----:B------:R1:W-:Y:S04]  /*15600*/  @!P2 STG.E.U8 desc[UR20][R6.64+0x58], R11 ;  /* 0x0000580b0600a986 */ /* 0x0003e8000c101114 */
[----:B------:R3:W4:Y:S01]  /*15610*/  @!P0 LDG.E.U8 R8, desc[UR20][R2.64+0x59] ;  /* 0x0000591402088981 */ /* 0x000722000c1e1100 */
[----:B------:R-:W-:Y:S01]  /*15620*/  ISETP.LT.OR P2, PT, R35, 0x59, !P1 ;  /* 0x000000592300780c */ /* 0x000fe20004f41670 */
[----:B---3--:R-:W-:-:S02]  /*15630*/  @!P0 IMAD.MOV.U32 R2, RZ, RZ, R26 ;  /* 0x000000ffff028224 */ /* 0x008fc400078e001a */
[----:B------:R-:W-:Y:S02]  /*15640*/  @!P0 IMAD.MOV.U32 R3, RZ, RZ, R34 ;  /* 0x000000ffff038224 */ /* 0x000fe400078e0022 */
[----:B-1----:R-:W-:Y:S01]  /*15650*/  @!P0 IMAD R6, R25, 0x180, RZ ;  /* 0x0000018019068824 */ /* 0x002fe200078e02ff */
[----:B----4-:R-:W-:-:S04]  /*15660*/  LOP3.LUT R8, R8, 0xff, RZ, 0xc0, !PT ;  /* 0x000000ff08087812 */ /* 0x010fc800078ec0ff */
[----:B------:R-:W-:-:S05]  /*15670*/  F2FP.F16.E4M3.UNPACK_B R8, R8 ;  /* 0x00000008ff08723e */ /* 0x000fca00020006ff */
[----:B------:R-:W-:-:S05]  /*15680*/  HADD2.F32 R8, -RZ, R8.H0_H0 ;  /* 0x20000008ff087230 */ /* 0x000fca0000004100 */
[----:B------:R-:W-:Y:S01]  /*15690*/  FMUL R10, R8, UR24 ;  /* 0x00000018080a7c20 */ /* 0x000fe20008400000 */
[----:B------:R-:W-:-:S04]  /*156a0*/  @!P0 IMAD.WIDE.U32 R8, R24, 0x180, R2 ;  /* 0x0000018018088825 */ /* 0x000fc800078e0002 */
[----:B------:R-:W-:Y:S01]  /*156b0*/  FFMA R10, R226, UR23, R10 ;  /* 0x00000017e20a7c23 */ /* 0x000fe2000800000a */
[----:B0-----:R-:W-:-:S04]  /*156c0*/  @!P0 IADD3 R2, P3, R8, R12, RZ ;  /* 0x0000000c08028210 */ /* 0x001fc80007f7e0ff */
[--C-:B------:R-:W-:Y:S02]  /*156d0*/  @!P0 IADD3.X R3, R13, R9, R6.reuse, P3, !PT ;  /* 0x000000090d038210 */ /* 0x100fe40001ffe406 */
[----:B------:R-:W-:Y:S01]  /*156e0*/  F2FP.SATFINITE.E4M3.F32.PACK_AB_MERGE_C R9, RZ, R10, RZ ;  /* 0x0000000aff09723e */ /* 0x000fe200048070ff */
[----:B------:R-:W0:Y:S01]  /*156f0*/  @!P2 LDC.64 R12, c[0x0][0x5c0] ;  /* 0x00017000ff0cab82 */ /* 0x000e220000000a00 */
[----:B------:R-:W-:-:S03]  /*15700*/  PRMT R6, RZ, 0x7610, R6 ;  /* 0x00007610ff067816 */ /* 0x000fc60000000006 */
[----:B------:R1:W-:Y:S04]  /*15710*/  @!P0 STG.E.U8 desc[UR20][R2.64+0x59], R9 ;  /* 0x0000590902008986 */ /* 0x0003e8000c101114 */
[----:B------:R-:W3:Y:S01]  /*15720*/  @!P2 LDG.E.U8 R6, desc[UR20][R4.64+0x58] ;  /* 0x000058140406a981 */ /* 0x000ee2000c1e1100 */
[----:B------:R-:W-:Y:S02]  /*15730*/  @!P2 IMAD R11, R25, 0x180, RZ ;  /* 0x00000180190ba824 */ /* 0x000fe400078e02ff */
[----:B-1----:R-:W-:Y:S02]  /*15740*/  @!P2 IMAD.MOV.U32 R2, RZ, RZ, R26 ;  /* 0x000000ffff02a224 */ /* 0x002fe400078e001a */
[----:B------:R-:W-:Y:S01]  /*15750*/  @!P2 IMAD.MOV.U32 R3, RZ, RZ, R34 ;  /* 0x000000ffff03a224 */ /* 0x000fe200078e0022 */
[----:B------:R-:W-:Y:S01]  /*15760*/  ISETP.LT.OR P1, PT, R35, 0x5a, !P1 ;  /* 0x0000005a2300780c */ /* 0x000fe20004f21670 */
[----:B------:R-:W-:Y:S01]  /*15770*/  BSSY B1, `(.L_x_34) ;  /* 0x000000f000017945 */ /* 0x000fe20003800000 */
[----:B---3--:R-:W-:-:S04]  /*15780*/  LOP3.LUT R6, R6, 0xff, RZ, 0xc0, !PT ;  /* 0x000000ff06067812 */ /* 0x008fc800078ec0ff */
[----:B------:R-:W-:-:S05]  /*15790*/  F2FP.F16.E4M3.UNPACK_B R6, R6 ;  /* 0x00000006ff06723e */ /* 0x000fca00020006ff */
[----:B------:R-:W-:Y:S02]  /*157a0*/  HADD2.F32 R8, -RZ, R6.H0_H0 ;  /* 0x20000006ff087230 */ /* 0x000fe40000004100 */
[----:B------:R-:W-:-:S04]  /*157b0*/  @!P2 IMAD.WIDE.U32 R6, R24, 0x180, R2 ;  /* 0x000001801806a825 */ /* 0x000fc800078e0002 */
[----:B------:R-:W-:Y:S01]  /*157c0*/  FMUL R8, R8, UR24 ;  /* 0x0000001808087c20 */ /* 0x000fe20008400000 */
[----:B------:R-:W-:Y:S01]  /*157d0*/  @!P2 IMAD.IADD R10, R7, 0x1, R11 ;  /* 0x00000001070aa824 */ /* 0x000fe200078e020b */
[----:B0-----:R-:W-:Y:S02]  /*157e0*/  @!P2 IADD3 R6, P0, P3, R6, UR28, R12 ;  /* 0x0000001c0606ac10 */ /* 0x001fe4000fb1e00c */
[----:B--2---:R-:W-:Y:S02]  /*157f0*/  FFMA R8, R227, UR23, R8 ;  /* 0x00000017e3087c23 */ /* 0x004fe40008000008 */
[----:B------:R-:W-:-:S03]  /*15800*/  @!P2 IADD3.X R7, R10, UR27, R13, P0, P3 ;  /* 0x0000001b0a07ac10 */ /* 0x000fc600087e640d */
[----:B------:R-:W-:-:S05]  /*15810*/  F2FP.SATFINITE.E4M3.F32.PACK_AB_MERGE_C R3, RZ, R8, RZ ;  /* 0x00000008ff03723e */ /* 0x000fca00048070ff */
[----:B------:R0:W-:Y:S01]  /*15820*/  @!P2 STG.E.U8 desc[UR20][R6.64+0x58], R3 ;  /* 0x000058030600a986 */ /* 0x0001e2000c101114 */
[----:B------:R-:W-:Y:S01]  /*15830*/  PRMT R2, RZ, 0x7610, R2 ;  /* 0x00007610ff027816 */ /* 0x000fe20000000002 */
[----:B------:R-:W-:Y:S06]  /*15840*/  @P1 BRA `(.L_x_35) ;  /* 0x0000000000041947 */ /* 0x000fec0003800000 */
[----:B------:R1:W5:Y:S02]  /*15850*/  LDG.E.U8 R2, desc[UR20][R4.64+0x59] ;  /* 0x0000591404027981 */ /* 0x000364000c1e1100 */
.L_x_35:
[----:B------:R-:W-:Y:S05]  /*15860*/  BSYNC B1 ;  /* 0x0000000000017941 */ /* 0x000fea0003800000 */
.L_x_34:
[----:B------:R-:W-:Y:S05]  /*15870*/  @P1 BRA `(.L_x_36) ;  /* 0x0000009400441947 */ /* 0x000fea0003800000 */
[----:B-1----:R-:W2:Y:S01]  /*15880*/  LDL.LU R4, [R1+0x278] ;  /* 0x0002780001047983 */ /* 0x002ea20000300800 */
[----:B-----5:R-:W-:Y:S01]  /*15890*/  LOP3.LUT R2, R2, 0xff, RZ, 0xc0, !PT ;  /* 0x000000ff02027812 */ /* 0x020fe200078ec0ff */
[----:B------:R-:W-:Y:S01]  /*158a0*/  IMAD.MOV.U32 R27, RZ, RZ, R34 ;  /* 0x000000ffff1b7224 */ /* 0x000fe200078e0022 */
[----:B------:R-:W-:Y:S01]  /*158b0*/  ULDC.64 UR6, c[0x0][0x5c0] ;  /* 0x0001700000067ab9 */ /* 0x000fe20000000a00 */
[----:B------:R-:W-:Y:S01]  /*158c0*/  IMAD R25, R25, 0x180, RZ ;  /* 0x0000018019197824 */ /* 0x000fe200078e02ff */
[----:B------:R-:W-:Y:S01]  /*158d0*/  F2FP.F16.E4M3.UNPACK_B R2, R2 ;  /* 0x00000002ff02723e */ /* 0x000fe200020006ff */
[----:B------:R-:W-:-:S04]  /*158e0*/  IMAD.WIDE.U32 R26, R24, 0x180, R26 ;  /* 0x00000180181a7825 */ /* 0x000fc800078e001a */
[----:B------:R-:W-:Y:S02]  /*158f0*/  HADD2.F32 R2, -RZ, R2.H0_H0 ;  /* 0x20000002ff027230 */ /* 0x000fe40000004100 */
[----:B0-----:R-:W-:Y:S02]  /*15900*/  IMAD.U32 R3, RZ, RZ, UR6 ;  /* 0x00000006ff037e24 */ /* 0x001fe4000f8e00ff */
[----:B------:R-:W-:Y:S02]  /*15910*/  IMAD.IADD R25, R27, 0x1, R25 ;  /* 0x000000011b197824 */ /* 0x000fe400078e0219 */
[----:B------:R-:W-:Y:S01]  /*15920*/  FMUL R2, R2, UR24 ;  /* 0x0000001802027c20 */ /* 0x000fe20008400000 */
[----:B------:R-:W-:-:S03]  /*15930*/  IADD3 R26, P0, P1, R26, UR28, R3 ;  /* 0x0000001c1a1a7c10 */ /* 0x000fc6000f91e003 */
[----:B--2---:R-:W-:Y:S01]  /*15940*/  FFMA R2, R4, UR23, R2 ;  /* 0x0000001704027c23 */ /* 0x004fe20008000002 */
[----:B------:R-:W-:-:S04]  /*15950*/  IMAD.U32 R4, RZ, RZ, UR7 ;  /* 0x00000007ff047e24 */ /* 0x000fc8000f8e00ff */
[----:B------:R-:W-:Y:S02]  /*15960*/  F2FP.SATFINITE.E4M3.F32.PACK_AB_MERGE_C R3, RZ, R2, RZ ;  /* 0x00000002ff03723e */ /* 0x000fe400048070ff */
[----:B------:R-:W-:-:S05]  /*15970*/  IADD3.X R27, R25, UR27, R4, P0, P1 ;  /* 0x0000001b191b7c10 */ /* 0x000fca00087e2404 */
[----:B------:R2:W-:Y:S01]  /*15980*/  STG.E.U8 desc[UR20][R26.64+0x59], R3 ;  /* 0x000059031a007986 */ /* 0x0005e2000c101114 */
[----:B------:R-:W-:Y:S05]  /*15990*/  BRA `(.L_x_36) ;  /* 0x0000009000fc7947 */ /* 0x000fea0003800000 */
.L_x_33:
[----:B------:R-:W-:Y:S01]  /*159a0*/  ISETP.GE.AND P2, PT, R36, 0x9, PT ;  /* 0x000000092400780c */ /* 0x000fe20003f46270 */
[----:B------:R-:W2:Y:S01]  /*159b0*/  LDL.LU R227, [R1] ;  /* 0x0000000001e37983 */ /* 0x000ea20000300800 */
[----:B------:R-:W-:Y:S01]  /*159c0*/  LOP3.LUT R29, R29, 0xffffbfff, RZ, 0xc0, !PT ;  /* 0xffffbfff1d1d7812 */ /* 0x000fe200078ec0ff */
[----:B------:R-:W-:Y:S01]  /*159d0*/  FMUL R226, R226, UR23 ;  /* 0x00000017e2e27c20 */ /* 0x000fe20008400000 */
[C---:B------:R-:W-:Y:S02]  /*159e0*/  ISETP.LT.OR P5, PT, R35.reuse, 0x1, !P2 ;  /* 0x000000012300780c */ /* 0x040fe400057a1670 */
[C---:B------:R-:W-:Y:S02]  /*159f0*/  ISETP.LT.OR P1, PT, R35.reuse, 0x2, !P2 ;  /* 0x000000022300780c */ /* 0x040fe40005721670 */
[C---:B------:R-:W-:Y:S02]  /*15a00*/  ISETP.LT.OR P6, PT, R35.reuse, 0x9, !P2 ;  /* 0x000000092300780c */ /* 0x040fe400057c1670 */
[----:B------:R-:W-:-:S02]  /*15a10*/  ISETP.LT.OR P4, PT, R35, 0xa, !P2 ;  /* 0x0000000a2300780c */ /* 0x000fc40005781670 */
[----:B------:R-:W-:Y:S02]  /*15a20*/  LOP3.LUT R28, R28, 0xffffffbf, RZ, 0xc0, !PT ;  /* 0xffffffbf1c1c7812 */ /* 0x000fe400078ec0ff */
[----:B------:R-:W-:Y:S01]  /*15a30*/  F2FP.SATFINITE.E4M3.F32.PACK_AB_MERGE_C R37, RZ, R226, RZ ;  /* 0x000000e2ff25723e */ /* 0x000fe200048070ff */
[----:B------:R-:W-:Y:S01]  /*15a40*/  FMUL R225, R225, UR23 ;  /* 0x00000017e1e17c20 */ /* 0x000fe20008400000 */
[----:B------:R-:W-:Y:S01]  /*15a50*/  FMUL R224, R224, UR23 ;  /* 0x00000017e0e07c20 */ /* 0x000fe20008400000 */
[----:B------:R-:W0:Y:S01]  /*15a60*/  @!P5 LDC.64 R38, c[0x0][0x5c0] ;  /* 0x00017000ff26db82 */ /* 0x000e220000000a00 */
[----:B------:R-:W-:Y:S01]  /*15a70*/  @P5 LOP3.LUT R29, R29, 0x4000, RZ, 0xfc, !PT ;  /* 0x000040001d1d5812 */ /* 0x000fe200078efcff */
[----:B------:R-:W-:Y:S01]  /*15a80*/  FMUL R223, R223, UR23 ;  /* 0x00000017dfdf7c20 */ /* 0x000fe20008400000 */
[----:B------:R-:W-:Y:S01]  /*15a90*/  FMUL R222, R222, UR23 ;  /* 0x00000017dede7c20 */ /* 0x000fe20008400000 */
[----:B------:R-:W-:Y:S01]  /*15aa0*/  FMUL R221, R221, UR23 ;  /* 0x00000017dddd7c20 */ /* 0x000fe20008400000 */
[----:B------:R-:W-:Y:S01]  /*15ab0*/  LOP3.LUT R29, R29, 0xffffdfff, RZ, 0xc0, !PT ;  /* 0xffffdfff1d1d7812 */ /* 0x000fe200078ec0ff */
[----:B------:R-:W-:Y:S01]  /*15ac0*/  FMUL R220, R220, UR23 ;  /* 0x00000017dcdc7c20 */ /* 0x000fe20008400000 */
[----:B------:R-:W-:Y:S01]  /*15ad0*/  FMUL R219, R219, UR23 ;  /* 0x00000017dbdb7c20 */ /* 0x000fe20008400000 */
[----:B------:R-:W1:Y:S01]  /*15ae0*/  @!P1 LDC.64 R32, c[0x0][0x5c0] ;  /* 0x00017000ff209b82 */ /* 0x000e620000000a00 */
[----:B------:R-:W-:Y:S01]  /*15af0*/  @P1 LOP3.LUT R29, R29, 0x2000, RZ, 0xfc, !PT ;  /* 0x000020001d1d1812 */ /* 0x000fe200078efcff */
[----:B------:R-:W-:Y:S01]  /*15b00*/  FMUL R218, R218, UR23 ;  /* 0x00000017dada7c20 */ /* 0x000fe20008400000 */
[----:B------:R-:W-:Y:S01]  /*15b10*/  FMUL R217, R217, UR23 ;  /* 0x00000017d9d97c20 */ /* 0x000fe20008400000 */
[----:B------:R-:W-:Y:S01]  /*15b20*/  FMUL R216, R216, UR23 ;  /* 0x00000017d8d87c20 */ /* 0x000fe20008400000 */
[----:B------:R-:W-:Y:S01]  /*15b30*/  FMUL R23, R23, UR23 ;  /* 0x0000001717177c20 */ /* 0x000fe20008400000 */
[----:B------:R-:W-:Y:S01]  /*15b40*/  FMUL R22, R22, UR23 ;  /* 0x0000001716167c20 */ /* 0x000fe20008400000 */
[----:B------:R-:W-:Y:S01]  /*15b50*/  FMUL R21, R21, UR23 ;  /* 0x0000001715157c20 */ /* 0x000fe20008400000 */
[----:B------:R-:W3:Y:S01]  /*15b60*/  @!P6 LDC.64 R30, c[0x0][0x5c0] ;  /* 0x00017000ff1eeb82 */ /* 0x000ee20000000a00 */
[----:B------:R-:W-:Y:S01]  /*15b70*/  FMUL R20, R20, UR23 ;  /* 0x0000001714147c20 */ /* 0x000fe20008400000 */
[----:B------:R-:W-:Y:S01]  /*15b80*/  FMUL R19, R19, UR23 ;  /* 0x0000001713137c20 */ /* 0x000fe20008400000 */
[----:B------:R-:W-:Y:S01]  /*15b90*/  FMUL R18, R18, UR23 ;  /* 0x0000001712127c20 */ /* 0x000fe20008400000 */
[----:B------:R-:W-:Y:S01]  /*15ba0*/  FMUL R17, R17, UR23 ;  /* 0x0000001711117c20 */ /* 0x000fe20008400000 */
[----:B------:R-:W-:Y:S01]  /*15bb0*/  FMUL R16, R16, UR23 ;  /* 0x0000001710107c20 */ /* 0x000fe20008400000 */
[----:B------:R-:W-:Y:S01]  /*15bc0*/  FMUL R15, R15, UR23 ;  /* 0x000000170f0f7c20 */ /* 0x000fe20008400000 */
[----:B------:R-:W-:Y:S01]  /*15bd0*/  FMUL R14, R14, UR23 ;  /* 0x000000170e0e7c20 */ /* 0x000fe20008400000 */
[----:B0-----:R-:W-:Y:S01]  /*15be0*/  @!P5 IADD3 R38, P0, P3, R26, UR28, R38 ;  /* 0x0000001c1a26dc10 */ /* 0x001fe2000fb1e026 */
[----:B------:R-:W-:Y:S01]  /*15bf0*/  FMUL R13, R13, UR23 ;  /* 0x000000170d0d7c20 */ /* 0x000fe20008400000 */
[----:B------:R-:W-:Y:S01]  /*15c00*/  FMUL R12, R12, UR23 ;  /* 0x000000170c0c7c20 */ /* 0x000fe20008400000 */
[----:B------:R-:W-:Y:S01]  /*15c10*/  FMUL R11, R11, UR23 ;  /* 0x000000170b0b7c20 */ /* 0x000fe20008400000 */
[----:B------:R-:W-:Y:S01]  /*15c20*/  @!P5 IADD3.X R39, R34, UR27, R39, P0, P3 ;  /* 0x0000001b2227dc10 */ /* 0x000fe200087e6427 */
[----:B------:R-:W-:Y:S01]  /*15c30*/  FMUL R10, R10, UR23 ;  /* 0x000000170a0a7c20 */ /* 0x000fe20008400000 */
[----:B------:R-:W-:Y:S01]  /*15c40*/  FMUL R9, R9, UR23 ;  /* 0x0000001709097c20 */ /* 0x000fe20008400000 */
[----:B------:R-:W-:Y:S01]  /*15c50*/  FMUL R8, R8, UR23 ;  /* 0x0000001708087c20 */ /* 0x000fe20008400000 */
[----:B-1----:R-:W-:-:S02]  /*15c60*/  @!P1 IADD3 R32, P0, P3, R26, UR28, R32 ;  /* 0x0000001c1a209c10 */ /* 0x002fc4000fb1e020 */
[----:B-----5:R-:W-:Y:S01]  /*15c70*/  LOP3.LUT R0, R0, 0xfffffffe, RZ, 0xc0, !PT ;  /* 0xfffffffe00007812 */ /* 0x020fe200078ec0ff */
[----:B------:R-:W-:Y:S01]  /*15c80*/  FMUL R7, R7, UR23 ;  /* 0x0000001707077c20 */ /* 0x000fe20008400000 */
[----:B------:R-:W-:Y:S01]  /*15c90*/  @!P1 IADD3.X R33, R34, UR27, R33, P0, P3 ;  /* 0x0000001b22219c10 */ /* 0x000fe200087e6421 */
[----:B------:R-:W-:Y:S01]  /*15ca0*/  FMUL R6, R6, UR23 ;  /* 0x0000001706067c20 */ /* 0x000fe20008400000 */
[----:B------:R-:W-:Y:S01]  /*15cb0*/  ISETP.LT.OR P1, PT, R35, 0x11, !P2 ;  /* 0x000000112300780c */ /* 0x000fe20005721670 */
[----:B------:R-:W-:Y:S01]  /*15cc0*/  FMUL R5, R5, UR23 ;  /* 0x0000001705057c20 */ /* 0x000fe20008400000 */
[----:B---3--:R-:W-:Y:S01]  /*15cd0*/  @!P6 IADD3 R40, P0, P3, R26, UR28, R30 ;  /* 0x0000001c1a28ec10 */ /* 0x008fe2000fb1e01e */
[----:B------:R-:W-:Y:S01]  /*15ce0*/  FMUL R4, R4, UR23 ;  /* 0x0000001704047c20 */ /* 0x000fe20008400000 */
[----:B------:R-:W3:Y:S02]  /*15cf0*/  LDL.LU R226, [R1+0x4] ;  /* 0x0000040001e27983 */ /* 0x000ee40000300800 */
[----:B------:R-:W-:-:S02]  /*15d00*/  @!P6 IADD3.X R41, R34, UR27, R31, P0, P3 ;  /* 0x0000001b2229ec10 */ /* 0x000fc400087e641f */
[----:B------:R-:W0:Y:S02]  /*15d10*/  @!P4 LDC.64 R30, c[0x0][0x5c0] ;  /* 0x00017000ff1ecb82 */ /* 0x000e240000000a00 */
[----:B0-----:R-:W-:-:S04]  /*15d20*/  @!P4 IADD3 R42, P0, P3, R26, UR28, R30 ;  /* 0x0000001c1a2acc10 */ /* 0x001fc8000fb1e01e */
[----:B------:R-:W-:Y:S02]  /*15d30*/  @!P4 IADD3.X R43, R34, UR27, R31, P0, P3 ;  /* 0x0000001b222bcc10 */ /* 0x000fe400087e641f */
[----:B------:R-:W0:Y:S02]  /*15d40*/  @!P1 LDC.64 R30, c[0x0][0x5c0] ;  /* 0x00017000ff1e9b82 */ /* 0x000e240000000a00 */
[----:B0-----:R-:W-:-:S04]  /*15d50*/  @!P1 IADD3 R44, P0, P3, R26, UR28, R30 ;  /* 0x0000001c1a2c9c10 */ /* 0x001fc8000fb1e01e */
[----:B------:R-:W-:Y:S02]  /*15d60*/  @!P1 IADD3.X R45, R34, UR27, R31, P0, P3 ;  /* 0x0000001b222d9c10 */ /* 0x000fe400087e641f */
[----:B------:R-:W-:-:S13]  /*15d70*/  ISETP.LT.OR P1, PT, R35, 0x12, !P2 ;  /* 0x000000122300780c */ /* 0x000fda0005721670 */
[----:B------:R-:W0:Y:S02]  /*15d80*/  @!P1 LDC.64 R30, c[0x0][0x5c0] ;  /* 0x00017000ff1e9b82 */ /* 0x000e240000000a00 */
[----:B0-----:R-:W-:-:S04]  /*15d90*/  @!P1 IADD3 R46, P0, P3, R26, UR28, R30 ;  /* 0x0000001c1a2e9c10 */ /* 0x001fc8000fb1e01e */
[----:B------:R-:W-:Y:S02]  /*15da0*/  @!P1 IADD3.X R47, R34, UR27, R31, P0, P3 ;  /* 0x0000001b222f9c10 */ /* 0x000fe400087e641f */
[C---:B------:R-:W-:Y:S02]  /*15db0*/  ISETP.LT.OR P3, PT, R35.reuse, 0x19, !P2 ;  /* 0x000000192300780c */ /* 0x040fe40005761670 */
[----:B------:R-:W-:-:S11]  /*15dc0*/  ISETP.LT.OR P1, PT, R35, 0x1a, !P2 ;  /* 0x0000001a2300780c */ /* 0x000fd60005721670 */
[----:B------:R-:W0:Y:S02]  /*15dd0*/  @!P3 LDC.64 R30, c[0x0][0x5c0] ;  /* 0x00017000ff1ebb82 */ /* 0x000e240000000a00 */
[----:B------:R-:W-:-:S04]  /*15de0*/  @P1 LOP3.LUT R28, R28, 0x40, RZ, 0xfc, !PT ;  /* 0x000000401c1c1812 */ /* 0x000fc800078efcff */
[----:B------:R-:W-:Y:S02]  /*15df0*/  LOP3.LUT R28, R28, 0xffffff7f, RZ, 0xc0, !PT ;  /* 0xffffff7f1c1c7812 */ /* 0x000fe400078ec0ff */
[----:B0-----:R-:W-:-:S04]  /*15e00*/  @!P3 IADD3 R48, P0, P4, R26, UR28, R30 ;  /* 0x0000001c1a30bc10 */ /* 0x001fc8000fc1e01e */
[----:B------:R-:W-:Y:S02]  /*15e10*/  @!P3 IADD3.X R49, R34, UR27, R31, P0, P4 ;  /* 0x0000001b2231bc10 */ /* 0x000fe400087e841f */
[----:B------:R-:W0:Y:S02]  /*15e20*/  @!P1 LDC.64 R30, c[0x0][0x5c0] ;  /* 0x00017000ff1e9b82 */ /* 0x000e240000000a00 */
[----:B0-----:R-:W-:-:S04]  /*15e30*/  @!P1 IADD3 R50, P0, P4, R26, UR28, R30 ;  /* 0x0000001c1a329c10 */ /* 0x001fc8000fc1e01e */
[----:B------:R-:W-:Y:S02]  /*15e40*/  @!P1 IADD3.X R51, R34, UR27, R31, P0, P4 ;  /* 0x0000001b22339c10 */ /* 0x000fe400087e841f */
[----:B------:R-:W-:-:S13]  /*15e50*/  ISETP.LT.OR P1, PT, R35, 0x21, !P2 ;  /* 0x000000212300780c */ /* 0x000fda0005721670 */
[----:B------:R-:W0:Y:S01]  /*15e60*/  @!P1 LDC.64 R30, c[0x0][0x5c0] ;  /* 0x00017000ff1e9b82 */ /* 0x000e220000000a00 */
[----:B------:R-:W-:-:S04]  /*15e70*/  @P1 LOP3.LUT R28, R28, 0x80, RZ, 0xfc, !PT ;  /* 0x000000801c1c1812 */ /* 0x000fc800078efcff */
[----:B------:R-:W-:Y:S02]  /*15e80*/  LOP3.LUT R28, R28, 0xfffffeff, RZ, 0xc0, !PT ;  /* 0xfffffeff1c1c7812 */ /* 0x000fe400078ec0ff */
[----:B0-----:R-:W-:-:S04]  /*15e90*/  @!P1 IADD3 R52, P0, P4, R26, UR28, R30 ;  /* 0x0000001c1a349c10 */ /* 0x001fc8000fc1e01e */
[----:B------:R-:W-:Y:S02]  /*15ea0*/  @!P1 IADD3.X R53, R34, UR27, R31, P0, P4 ;  /* 0x0000001b22359c10 */ /* 0x000fe400087e841f */
[----:B------:R-:W-:-:S13]  /*15eb0*/  ISETP.LT.OR P1, PT, R35, 0x22, !P2 ;  /* 0x000000222300780c */ /* 0x000fda0005721670 */
[----:B------:R-:W0:Y:S01]  /*15ec0*/  @!P1 LDC.64 R30, c[0x0][0x5c0] ;  /* 0x00017000ff1e9b82 */ /* 0x000e220000000a00 */
[----:B------:R-:W-:Y:S02]  /*15ed0*/  @P1 LOP3.LUT R28, R28, 0x100, RZ, 0xfc, !PT ;  /* 0x000001001c1c1812 */ /* 0x000fe400078efcff */
[----:B0-----:R-:W-:-:S04]  /*15ee0*/  @!P1 IADD3 R56, P0, P4, R26, UR28, R30 ;  /* 0x0000001c1a389c10 */ /* 0x001fc8000fc1e01e */
[----:B------:R-:W-:Y:S02]  /*15ef0*/  @!P1 IADD3.X R57, R34, UR27, R31, P0, P4 ;  /* 0x0000001b22399c10 */ /* 0x000fe400087e841f */
[----:B------:R-:W-:-:S04]  /*15f00*/  ISETP.GE.AND P0, PT, R36, 0x1, PT ;  /* 0x000000012400780c */ /* 0x000fc80003f06270 */
[----:B------:R-:W-:-:S13]  /*15f10*/  ISETP.LT.OR P4, PT, R35, 0x1, !P0 ;  /* 0x000000012300780c */ /* 0x000fda0004781670 */
[----:B------:R-:W0:Y:S02]  /*15f20*/  @!P4 LDC.64 R30, c[0x0][0x5c0] ;  /* 0x00017000ff1ecb82 */ /* 0x000e240000000a00 */
[----:B0-----:R-:W-:-:S05]  /*15f30*/  @!P4 IADD3 R30, P1, R26, R30, RZ ;  /* 0x0000001e1a1ec210 */ /* 0x001fca0007f3e0ff */
[----:B------:R-:W-:-:S05]  /*15f40*/  @!P4 IMAD.X R31, R34, 0x1, R31, P1 ;  /* 0x00000001221fc824 */ /* 0x000fca00008e061f */
[----:B------:R0:W-:Y:S01]  /*15f50*/  @!P4 STG.E.U8 desc[UR20][R30.64], R37 ;  /* 0x000000251e00c986 */ /* 0x0001e2000c101114 */
[----:B------:R-:W-:-:S13]  /*15f60*/  ISETP.LT.OR P4, PT, R35, 0x29, !P2 ;  /* 0x000000292300780c */ /* 0x000fda0005781670 */
[----:B0-----:R-:W0:Y:S02]  /*15f70*/  @!P4 LDC.64 R30, c[0x0][0x5c0] ;  /* 0x00017000ff1ecb82 */ /* 0x001e240000000a00 */
[----:B0-----:R-:W-:-:S04]  /*15f80*/  @!P4 IADD3 R58, P1, P5, R26, UR28, R30 ;  /* 0x0000001c1a3acc10 */ /* 0x001fc8000fd3e01e */
[----:B------:R-:W-:Y:S02]  /*15f90*/  @!P4 IADD3.X R59, R34, UR27, R31, P1, P5 ;  /* 0x0000001b223bcc10 */ /* 0x000fe40008fea41f */
[----:B------:R-:W-:-:S13]  /*15fa0*/  ISETP.LT.OR P1, PT, R35, 0x2, !P0 ;  /* 0x000000022300780c */ /* 0x000fda0004721670 */
[----:B------:R-:W0:Y:S01]  /*15fb0*/  @!P1 LDC.64 R30, c[0x0][0x5c0] ;  /* 0x00017000ff1e9b82 */ /* 0x000e220000000a00 */
[----:B------:R-:W-:Y:S02]  /*15fc0*/  F2FP.SATFINITE.E4M3.F32.PACK_AB_MERGE_C R225, RZ, R225, RZ ;  /* 0x000000e1ffe1723e */ /* 0x000fe400048070ff */
[----:B0-----:R-:W-:-:S05]  /*15fd0*/  @!P1 IADD3 R30, P5, R26, R30, RZ ;  /* 0x0000001e1a1e9210 */ /* 0x001fca0007fbe0ff */
[----:B------:R-:W-:Y:S01]  /*15fe0*/  @!P1 IMAD.X R31, R34, 0x1, R31, P5 ;  /* 0x00000001221f9824 */ /* 0x000fe200028e061f */
[----:B------:R-:W-:-:S04]  /*15ff0*/  ISETP.LT.OR P5, PT, R35, 0x2a, !P2 ;  /* 0x0000002a2300780c */ /* 0x000fc800057a1670 */
[----:B------:R0:W-:Y:S09]  /*16000*/  @!P1 STG.E.U8 desc[UR20][R30.64+0x1], R225 ;  /* 0x000001e11e009986 */ /* 0x0001f2000c101114 */
[----:B0-----:R-:W0:Y:S01]  /*16010*/  @!P5 LDC.64 R30, c[0x0][0x5c0] ;  /* 0x00017000ff1edb82 */ /* 0x001e220000000a00 */
[----:B------:R-:W-:Y:S01]  /*16020*/  LOP3.LUT R29, R29, 0xffffefff, RZ, 0xc0, !PT ;  /* 0xffffefff1d1d7812 */ /* 0x000fe200078ec0ff */
[----:B------:R-:W4:Y:S03]  /*16030*/  LDL.LU R225, [R1+0x8] ;  /* 0x0000080001e17983 */ /* 0x000f260000300800 */
[----:B------:R-:W-:-:S02]  /*16040*/  @P4 LOP3.LUT R29, R29, 0x1000, RZ, 0xfc, !PT ;  /* 0x000010001d1d4812 */ /* 0x000fc400078efcff */
[----:B0-----:R-:W-:-:S04]  /*16050*/  @!P5 IADD3 R54, P1, P4, R26, UR28, R30 ;  /* 0x0000001c1a36dc10 */ /* 0x001fc8000fc3e01e */
[----:B------:R-:W-:Y:S02]  /*16060*/  @!P5 IADD3.X R55, R34, UR27, R31, P1, P4 ;  /* 0x0000001b2237dc10 */ /* 0x000fe40008fe841f */
[----:B------:R-:W-:Y:S02]  /*16070*/  ISETP.LT.OR P4, PT, R35, 0x31, !P2 ;  /* 0x000000312300780c */ /* 0x000fe40005781670 */
[----:B------:R-:W-:-:S11]  /*16080*/  LOP3.LUT R28, R28, 0xfffffffb, RZ, 0xc0, !PT ;  /* 0xfffffffb1c1c7812 */ /* 0x000fd600078ec0ff */
[----:B------:R-:W0:Y:S01]  /*16090*/  @!P4 LDC.64 R30, c[0x0][0x5c0] ;  /* 0x00017000ff1ecb82 */ /* 0x000e220000000a00 */
[----:B------:R-:W-:Y:S02]  /*160a0*/  @P5 LOP3.LUT R28, R28, 0x4, RZ, 0xfc, !PT ;  /* 0x000000041c1c5812 */ /* 0x000fe400078efcff */
[----:B------:R-:W-:Y:S02]  /*160b0*/  LOP3.LUT P5, RZ, R29, 0x4000, RZ, 0xc0, !PT ;  /* 0x000040001dff7812 */ /* 0x000fe400078ac0ff */
[----:B------:R-:W-:-:S11]  /*160c0*/  F2FP.SATFINITE.E4M3.F32.PACK_AB_MERGE_C R37, RZ, R224, RZ ;  /* 0x000000e0ff25723e */ /* 0x000fd600048070ff */
[----:B------:R0:W-:Y:S02]  /*160d0*/  @!P5 STG.E.U8 desc[UR20][R38.64], R37 ;  /* 0x000000252600d986 */ /* 0x0001e4000c101114 */
[----:B0-----:R-:W-:-:S04]  /*160e0*/  @!P4 IADD3 R38, P1, P5, R26, UR28, R30 ;  /* 0x0000001c1a26cc10 */ /* 0x001fc8000fd3e01e */
[----:B------:R-:W-:Y:S02]  /*160f0*/  @!P4 IADD3.X R39, R34, UR27, R31, P1, P5 ;  /* 0x0000001b2227cc10 */ /* 0x000fe40008fea41f */
[----:B------:R-:W-:-:S13]  /*16100*/  ISETP.LT.OR P1, PT, R35, 0x32, !P2 ;  /* 0x000000322300780c */ /* 0x000fda0005721670 */
[----:B------:R-:W0:Y:S01]  /*16110*/  @!P1 LDC.64 R30, c[0x0][0x5c0] ;  /* 0x00017000ff1e9b82 */ /* 0x000e220000000a00 */
[----:B------:R-:W-:-:S04]  /*16120*/  LOP3.LUT R28, R28, 0xfffffffd, RZ, 0xc0, !PT ;  /* 0xfffffffd1c1c7812 */ /* 0x000fc800078ec0ff */
[----:B------:R-:W-:-:S04]  /*16130*/  @P4 LOP3.LUT R28, R28, 0x2, RZ, 0xfc, !PT ;  /* 0x000000021c1c4812 */ /* 0x000fc800078efcff */
[----:B------:R-:W-:-:S04]  /*16140*/  LOP3.LUT R28, R28, 0xfffffdff, RZ, 0xc0, !PT ;  /* 0xfffffdff1c1c7812 */ /* 0x000fc800078ec0ff */
[----:B------:R-:W-:Y:S02]  /*16150*/  @P1 LOP3.LUT R28, R28, 0x200, RZ, 0xfc, !PT ;  /* 0x000002001c1c1812 */ /* 0x000fe400078efcff */
[----:B0-----:R-:W-:-:S04]  /*16160*/  @!P1 IADD3 R62, P4, P5, R26, UR28, R30 ;  /* 0x0000001c1a3e9c10 */ /* 0x001fc8000fd9e01e */
[----:B------:R-:W-:Y:S02]  /*16170*/  @!P1 IADD3.X R63, R34, UR27, R31, P4, P5 ;  /* 0x0000001b223f9c10 */ /* 0x000fe4000a7ea41f */
[----:B------:R-:W-:Y:S02]  /*16180*/  LOP3.LUT P1, RZ, R29, 0x2000, RZ, 0xc0, !PT ;  /* 0x000020001dff7812 */ /* 0x000fe4000782c0ff */
[----:B------:R-:W-:-:S11]  /*16190*/  F2FP.SATFINITE.E4M3.F32.PACK_AB_MERGE_C R223, RZ, R223, RZ ;  /* 0x000000dfffdf723e */ /* 0x000fd600048070ff */
[----:B------:R-:W-:Y:S01]  /*161a0*/  @!P1 STG.E.U8 desc[UR20][R32.64+0x1], R223 ;  /* 0x000001df20009986 */ /* 0x000fe2000c101114 */
[----:B------:R-:W-:-:S13]  /*161b0*/  ISETP.LT.OR P1, PT, R35, 0x9, !P0 ;  /* 0x000000092300780c */ /* 0x000fda0004721670 */
[----:B------:R-:W0:Y:S01]  /*161c0*/  @!P1 LDC.64 R30, c[0x0][0x5c0] ;  /* 0x00017000ff1e9b82 */ /* 0x000e220000000a00 */
[----:B------:R-:W-:Y:S02]  /*161d0*/  ISETP.LT.OR P4, PT, R35, 0x39, !P2 ;  /* 0x000000392300780c */ /* 0x000fe40005781670 */
[----:B------:R-:W-:Y:S02]  /*161e0*/  F2FP.SATFINITE.E4M3.F32.PACK_AB_MERGE_C R37, RZ, R222, RZ ;  /* 0x000000deff25723e */ /* 0x000fe400048070ff */
[----:B0-----:R-:W-:-:S05]  /*161f0*/  @!P1 IADD3 R30, P5, R26, R30, RZ ;  /* 0x0000001e1a1e9210 */ /* 0x001fca0007fbe0ff */
[----:B------:R-:W-:-:S05]  /*16200*/  @!P1 IMAD.X R31, R34, 0x1, R31, P5 ;  /* 0x00000001221f9824 */ /* 0x000fca00028e061f */
[----:B------:R0:W-:Y:S02]  /*16210*/  @!P1 STG.E.U8 desc[UR20][R30.64+0x8], R37 ;  /* 0x000008251e009986 */ /* 0x0001e4000c101114 */
[----:B0-----:R-:W0:Y:S02]  /*16220*/  @!P4 LDC.64 R30, c[0x0][0x5c0] ;  /* 0x00017000ff1ecb82 */ /* 0x001e240000000a00 */
[----:B0-----:R-:W-:-:S04]  /*16230*/  @!P4 IADD3 R60, P1, P5, R26, UR28, R30 ;  /* 0x0000001c1a3ccc10 */ /* 0x001fc8000fd3e01e */
[----:B------:R-:W-:Y:S02]  /*16240*/  @!P4 IADD3.X R61, R34, UR27, R31, P1, P5 ;  /* 0x0000001b223dcc10 */ /* 0x000fe40008fea41f */
[----:B------:R-:W-:-:S13]  /*16250*/  ISETP.LT.OR P1, PT, R35, 0xa, !P0 ;  /* 0x0000000a2300780c */ /* 0x000fda0004721670 */
[----:B------:R-:W0:Y:S01]  /*16260*/  @!P1 LDC.64 R30, c[0x0][0x5c0] ;  /* 0x00017000ff1e9b82 */ /* 0x000e220000000a00 */
[----:B------:R-:W-:-:S04]  /*16270*/  LOP3.LUT R28, R28, 0xfffff7ff, RZ, 0xc0, !PT ;  /* 0xfffff7ff1c1c7812 */ /* 0x000fc800078ec0ff */
[----:B------:R-:W-:Y:S02]  /*16280*/  @P4 LOP3.LUT R28, R28, 0x800, RZ, 0xfc, !PT ;  /* 0x000008001c1c4812 */ /* 0x000fe400078efcff */
[----:B------:R-:W-:Y:S02]  /*16290*/  ISETP.LT.OR P4, PT, R35, 0x3a, !P2 ;  /* 0x0000003a2300780c */ /* 0x000fe40005781670 */
[----:B------:R-:W-:Y:S02]  /*162a0*/  F2FP.SATFINITE.E4M3.F32.PACK_AB_MERGE_C R221, RZ, R221, RZ ;  /* 0x000000ddffdd723e */ /* 0x000fe400048070ff */
[----:B0-----:R-:W-:-:S05]  /*162b0*/  @!P1 IADD3 R30, P5, R26, R30, RZ ;  /* 0x0000001e1a1e9210 */ /* 0x001fca0007fbe0ff */
[----:B------:R-:W-:-:S05]  /*162c0*/  @!P1 IMAD.X R31, R34, 0x1, R31, P5 ;  /* 0x00000001221f9824 */ /* 0x000fca00028e061f */
[----:B------:R0:W-:Y:S02]  /*162d0*/  @!P1 STG.E.U8 desc[UR20][R30.64+0x9], R221 ;  /* 0x000009dd1e009986 */ /* 0x0001e4000c101114 */
[----:B0-----:R-:W0:Y:S01]  /*162e0*/  @!P4 LDC.64 R30, c[0x0][0x5c0] ;  /* 0x00017000ff1ecb82 */ /* 0x001e220000000a00 */
[----:B------:R-:W-:-:S04]  /*162f0*/  LOP3.LUT R28, R28, 0xfffffbff, RZ, 0xc0, !PT ;  /* 0xfffffbff1c1c7812 */ /* 0x000fc800078ec0ff */
[----:B------:R-:W-:Y:S02]  /*16300*/  @P4 LOP3.LUT R28, R28, 0x400, RZ, 0xfc, !PT ;  /* 0x000004001c1c4812 */ /* 0x000fe400078efcff */
[----:B0-----:R-:W-:-:S04]  /*16310*/  @!P4 IADD3 R32, P1, P5, R26, UR28, R30 ;  /* 0x0000001c1a20cc10 */ /* 0x001fc8000fd3e01e */
[----:B------:R-:W-:Y:S02]  /*16320*/  @!P4 IADD3.X R33, R34, UR27, R31, P1, P5 ;  /* 0x0000001b2221cc10 */ /* 0x000fe40008fea41f */
[----:B------:R-:W-:Y:S02]  /*16330*/  ISETP.LT.OR P4, PT, R35, 0x41, !P2 ;  /* 0x000000412300780c */ /* 0x000fe40005781670 */
[----:B------:R-:W-:-:S11]  /*16340*/  F2FP.SATFINITE.E4M3.F32.PACK_AB_MERGE_C R37, RZ, R220, RZ ;  /* 0x000000dcff25723e */ /* 0x000fd600048070ff */
[----:B------:R-:W0:Y:S01]  /*16350*/  @!P4 LDC.64 R30, c[0x0][0x5c0] ;  /* 0x00017000ff1ecb82 */ /* 0x000e220000000a00 */
[----:B------:R0:W-:Y:S01]  /*16360*/  @!P6 STG.E.U8 desc[UR20][R40.64+0x8], R37 ;  /* 0x000008252800e986 */ /* 0x0001e2000c101114 */
[----:B------:R-:W-:Y:S02]  /*16370*/  ISETP.LT.OR P6, PT, R35, 0x42, !P2 ;  /* 0x000000422300780c */ /* 0x000fe400057c1670 */
[----:B0-----:R-:W-:-:S04]  /*16380*/  @!P4 IADD3 R40, P1, P5, R26, UR28, R30 ;  /* 0x0000001c1a28cc10 */ /* 0x001fc8000fd3e01e */
[----:B------:R-:W-:-:S07]  /*16390*/  @!P4 IADD3.X R41, R34, UR27, R31, P1, P5 ;  /* 0x0000001b2229cc10 */ /* 0x000fce0008fea41f */
[----:B------:R-:W0:Y:S01]  /*163a0*/  @!P6 LDC.64 R30, c[0x0][0x5c0] ;  /* 0x00017000ff1eeb82 */ /* 0x000e220000000a00 */
[----:B------:R-:W-:Y:S02]  /*163b0*/  LOP3.LUT R28, R28, 0xffffefff, RZ, 0xc0, !PT ;  /* 0xffffefff1c1c7812 */ /* 0x000fe400078ec0ff */
[----:B0-----:R-:W-:-:S04]  /*163c0*/  @!P6 IADD3 R64, P1, P5, R26, UR28, R30 ;  /* 0x0000001c1a40ec10 */ /* 0x001fc8000fd3e01e */
[----:B------:R-:W-:Y:S02]  /*163d0*/  @!P6 IADD3.X R65, R34, UR27, R31, P1, P5 ;  /* 0x0000001b2241ec10 */ /* 0x000fe40008fea41f */
[C---:B------:R-:W-:Y:S02]  /*163e0*/  ISETP.LT.OR P1, PT, R35.reuse, 0x11, !P0 ;  /* 0x000000112300780c */ /* 0x040fe40004721670 */
[----:B------:R-:W-:Y:S02]  /*163f0*/  @P4 LOP3.LUT R28, R28, 0x1000, RZ, 0xfc, !PT ;  /* 0x000010001c1c4812 */ /* 0x000fe400078efcff */
[----:B------:R-:W-:-:S09]  /*16400*/  ISETP.LT.OR P4, PT, R35, 0xa, !P2 ;  /* 0x0000000a2300780c */ /* 0x000fd20005781670 */
[----:B------:R-:W0:Y:S01]  /*16410*/  @!P1 LDC.64 R30, c[0x0][0x5c0] ;  /* 0x00017000ff1e9b82 */ /* 0x000e220000000a00 */
[----:B------:R-:W-:-:S05]  /*16420*/  F2FP.SATFINITE.E4M3.F32.PACK_AB_MERGE_C R219, RZ, R219, RZ ;  /* 0x000000dbffdb723e */ /* 0x000fca00048070ff */
[----:B------:R-:W-:Y:S01]  /*16430*/  @!P4 STG.E.U8 desc[UR20][R42.64+0x9], R219 ;  /* 0x000009db2a00c986 */ /* 0x000fe2000c101114 */
        /* <DEDUP_REMOVED lines=14> */
[----:B------:R-:W-:Y:S02]  /*16520*/  LOP3.LUT R28, R28, 0xfffffff7, RZ, 0xc0, !PT ;  /* 0xfffffff71c1c7812 */ /* 0x000fe400078ec0ff */
[----:B0-----:R-:W-:-:S05]  /*16530*/  @!P1 IADD3 R30, P5, R26, R30, RZ ;  /* 0x0000001e1a1e9210 */ /* 0x001fca0007fbe0ff */
[----:B------:R-:W-:Y:S01]  /*16540*/  @!P1 IMAD.X R31, R34, 0x1, R31, P5 ;  /* 0x00000001221f9824 */ /* 0x000fe200028e061f */
[----:B------:R-:W-:-:S04]  /*16550*/  @P4 LOP3.LUT R28, R28, 0x8, RZ, 0xfc, !PT ;  /* 0x000000081c1c4812 */ /* 0x000fc800078efcff */
[----:B------:R0:W-:Y:S01]  /*16560*/  @!P1 STG.E.U8 desc[UR20][R30.64+0x11], R217 ;  /* 0x000011d91e009986 */ /* 0x0001e2000c101114 */
[----:B------:R-:W-:Y:S01]  /*16570*/  ISETP.LT.OR P4, PT, R35, 0x11, !P2 ;  /* 0x000000112300780c */ /* 0x000fe20005781670 */
[----:B0-----:R-:W0:Y:S01]  /*16580*/  @!P6 LDC.64 R30, c[0x0][0x5c0] ;  /* 0x00017000ff1eeb82 */ /* 0x001e220000000a00 */
[----:B------:R-:W-:-:S11]  /*16590*/  F2FP.SATFINITE.E4M3.F32.PACK_AB_MERGE_C R37, RZ, R216, RZ ;  /* 0x000000d8ff25723e */ /* 0x000fd600048070ff */
[----:B------:R1:W-:Y:S01]  /*165a0*/  @!P4 STG.E.U8 desc[UR20][R44.64+0x10], R37 ;  /* 0x000010252c00c986 */ /* 0x0003e2000c101114 */
[----:B------:R-:W-:Y:S02]  /*165b0*/  ISETP.LT.OR P4, PT, R35, 0x51, !P2 ;  /* 0x000000512300780c */ /* 0x000fe40005781670 */
[----:B0-----:R-:W-:-:S04]  /*165c0*/  @!P6 IADD3 R42, P1, P5, R26, UR28, R30 ;  /* 0x0000001c1a2aec10 */ /* 0x001fc8000fd3e01e */
[----:B------:R-:W-:-:S07]  /*165d0*/  @!P6 IADD3.X R43, R34, UR27, R31, P1, P5 ;  /* 0x0000001b222bec10 */ /* 0x000fce0008fea41f */
[----:B------:R-:W1:Y:S01]  /*165e0*/  @!P4 LDC.64 R30, c[0x0][0x5c0] ;  /* 0x00017000ff1ecb82 */ /* 0x000e620000000a00 */
[----:B------:R-:W-:-:S04]  /*165f0*/  LOP3.LUT R28, R28, 0xffffbfff, RZ, 0xc0, !PT ;  /* 0xffffbfff1c1c7812 */ /* 0x000fc800078ec0ff */
[----:B------:R-:W-:Y:S02]  /*16600*/  @P6 LOP3.LUT R28, R28, 0x4000, RZ, 0xfc, !PT ;  /* 0x000040001c1c6812 */ /* 0x000fe400078efcff */
[----:B------:R-:W-:Y:S02]  /*16610*/  ISETP.LT.OR P6, PT, R35, 0x52, !P2 ;  /* 0x000000522300780c */ /* 0x000fe400057c1670 */
[----:B-1----:R-:W-:-:S04]  /*16620*/  @!P4 IADD3 R44, P1, P5, R26, UR28, R30 ;  /* 0x0000001c1a2ccc10 */ /* 0x002fc8000fd3e01e */
[----:B------:R-:W-:-:S07]  /*16630*/  @!P4 IADD3.X R45, R34, UR27, R31, P1, P5 ;  /* 0x0000001b222dcc10 */ /* 0x000fce0008fea41f */
[----:B------:R-:W0:Y:S01]  /*16640*/  @!P6 LDC.64 R30, c[0x0][0x5c0] ;  /* 0x00017000ff1eeb82 */ /* 0x000e220000000a00 */
[----:B------:R-:W-:-:S04]  /*16650*/  LOP3.LUT R28, R28, 0xffff7fff, RZ, 0xc0, !PT ;  /* 0xffff7fff1c1c7812 */ /* 0x000fc800078ec0ff */
[----:B------:R-:W-:-:S04]  /*16660*/  @P4 LOP3.LUT R28, R28, 0x8000, RZ, 0xfc, !PT ;  /* 0x000080001c1c4812 */ /* 0x000fc800078efcff */
[----:B------:R-:W-:Y:S02]  /*16670*/  LOP3.LUT R28, R28, 0xfffeffff, RZ, 0xc0, !PT ;  /* 0xfffeffff1c1c7812 */ /* 0x000fe400078ec0ff */
[----:B0-----:R-:W-:-:S04]  /*16680*/  @!P6 IADD3 R76, P1, P5, R26, UR28, R30 ;  /* 0x0000001c1a4cec10 */ /* 0x001fc8000fd3e01e */
[----:B------:R-:W-:Y:S02]  /*16690*/  @!P6 IADD3.X R77, R34, UR27, R31, P1, P5 ;  /* 0x0000001b224dec10 */ /* 0x000fe40008fea41f */
[C---:B------:R-:W-:Y:S02]  /*166a0*/  ISETP.LT.OR P1, PT, R35.reuse, 0x19, !P0 ;  /* 0x000000192300780c */ /* 0x040fe40004721670 */
[----:B------:R-:W-:Y:S02]  /*166b0*/  @P6 LOP3.LUT R28, R28, 0x10000, RZ, 0xfc, !PT ;  /* 0x000100001c1c6812 */ /* 0x000fe400078efcff */
[C---:B------:R-:W-:Y:S02]  /*166c0*/  ISETP.LT.OR P4, PT, R35.reuse, 0x12, !P2 ;  /* 0x000000122300780c */ /* 0x040fe40005781670 */
[----:B------:R-:W-:Y:S02]  /*166d0*/  ISETP.LT.OR P6, PT, R35, 0x59, !P2 ;  /* 0x000000592300780c */ /* 0x000fe400057c1670 */
[----:B------:R-:W-:-:S05]  /*166e0*/  F2FP.SATFINITE.E4M3.F32.PACK_AB_MERGE_C R23, RZ, R23, RZ ;  /* 0x00000017ff17723e */ /* 0x000fca00048070ff */
[----:B------:R-:W0:Y:S01]  /*166f0*/  @!P1 LDC.64 R30, c[0x0][0x5c0] ;  /* 0x00017000ff1e9b82 */ /* 0x000e220000000a00 */
[----:B------:R-:W-:-:S03]  /*16700*/  F2FP.SATFINITE.E4M3.F32.PACK_AB_MERGE_C R37, RZ, R22, RZ ;  /* 0x00000016ff25723e */ /* 0x000fc600048070ff */
[----:B------:R1:W-:Y:S04]  /*16710*/  @!P4 STG.E.U8 desc[UR20][R46.64+0x11], R23 ;  /* 0x000011172e00c986 */ /* 0x0003e8000c101114 */
[----:B-1----:R-:W1:Y:S01]  /*16720*/  @!P6 LDC.64 R22, c[0x0][0x5c0] ;  /* 0x00017000ff16eb82 */ /* 0x002e620000000a00 */
[----:B0-----:R-:W-:-:S05]  /*16730*/  @!P1 IADD3 R30, P5, R26, R30, RZ ;  /* 0x0000001e1a1e9210 */ /* 0x001fca0007fbe0ff */
[----:B------:R-:W-:-:S05]  /*16740*/  @!P1 IMAD.X R31, R34, 0x1, R31, P5 ;  /* 0x00000001221f9824 */ /* 0x000fca00028e061f */
[----:B------:R-:W-:Y:S01]  /*16750*/  @!P1 STG.E.U8 desc[UR20][R30.64+0x18], R37 ;  /* 0x000018251e009986 */ /* 0x000fe2000c101114 */
[----:B-1----:R-:W-:-:S04]  /*16760*/  @!P6 IADD3 R84, P1, P5, R26, UR28, R22 ;  /* 0x0000001c1a54ec10 */ /* 0x002fc8000fd3e016 */
[----:B------:R-:W-:Y:S02]  /*16770*/  @!P6 IADD3.X R85, R34, UR27, R23, P1, P5 ;  /* 0x0000001b2255ec10 */ /* 0x000fe40008fea417 */
[----:B------:R-:W-:-:S13]  /*16780*/  ISETP.LT.OR P1, PT, R35, 0x1a, !P0 ;  /* 0x0000001a2300780c */ /* 0x000fda0004721670 */
[----:B------:R-:W0:Y:S01]  /*16790*/  @!P1 LDC.64 R22, c[0x0][0x5c0] ;  /* 0x00017000ff169b82 */ /* 0x000e220000000a00 */
[C---:B------:R-:W-:Y:S02]  /*167a0*/  LOP3.LUT P4, RZ, R28.reuse, 0x40, RZ, 0xc0, !PT ;  /* 0x000000401cff7812 */ /* 0x040fe4000788c0ff */
        /* <DEDUP_REMOVED lines=8> */
[----:B------:R-:W-:-:S05]  /*16830*/  F2FP.SATFINITE.E4M3.F32.PACK_AB_MERGE_C R37, RZ, R20, RZ ;  /* 0x00000014ff25723e */ /* 0x000fca00048070ff */
[----:B------:R1:W-:Y:S01]  /*16840*/  @!P3 STG.E.U8 desc[UR20][R48.64+0x18], R37 ;  /* 0x000018253000b986 */ /* 0x0003e2000c101114 */
[----:B------:R-:W-:Y:S02]  /*16850*/  ISETP.GE.AND P3, PT, R36, 0x81, PT ;  /* 0x000000812400780c */ /* 0x000fe40003f66270 */
[----:B0-----:R-:W-:-:S04]  /*16860*/  @!P6 IADD3 R82, P1, P2, R26, UR28, R22 ;  /* 0x0000001c1a52ec10 */ /* 0x001fc8000fa3e016 */
[----:B------:R-:W-:Y:S02]  /*16870*/  @!P6 IADD3.X R83, R34, UR27, R23, P1, P2 ;  /* 0x0000001b2253ec10 */ /* 0x000fe40008fe4417 */
[----:B------:R-:W-:Y:S02]  /*16880*/  ISETP.LT.OR P1, PT, R35, 0x1, !P3 ;  /* 0x000000012300780c */ /* 0x000fe40005f21670 */
[----:B------:R-:W-:-:S11]  /*16890*/  LOP3.LUT R28, R28, 0xffffffdf, RZ, 0xc0, !PT ;  /* 0xffffffdf1c1c7812 */ /* 0x000fd600078ec0ff */
[----:B------:R-:W0:Y:S01]  /*168a0*/  @!P1 LDC.64 R20, c[0x0][0x5c0] ;  /* 0x00017000ff149b82 */ /* 0x000e220000000a00 */
[----:B------:R-:W-:Y:S02]  /*168b0*/  @P6 LOP3.LUT R28, R28, 0x20, RZ, 0xfc, !PT ;  /* 0x000000201c1c6812 */ /* 0x000fe400078efcff */
[----:B------:R-:W-:Y:S02]  /*168c0*/  ISETP.LT.OR P6, PT, R35, 0x2, !P3 ;  /* 0x000000022300780c */ /* 0x000fe40005fc1670 */
[----:B0-----:R-:W-:-:S04]  /*168d0*/  @!P1 IADD3 R22, P2, P5, R26, UR26, R20 ;  /* 0x0000001a1a169c10 */ /* 0x001fc8000fd5e014 */
[----:B------:R-:W-:-:S07]  /*168e0*/  @!P1 IADD3.X R23, R34, UR25, R21, P2, P5 ;  /* 0x0000001922179c10 */ /* 0x000fce00097ea415 */
[----:B------:R-:W0:Y:S01]  /*168f0*/  @!P6 LDC.64 R20, c[0x0][0x5c0] ;  /* 0x00017000ff14eb82 */ /* 0x000e220000000a00 */
[----:B------:R-:W-:-:S05]  /*16900*/  F2FP.SATFINITE.E4M3.F32.PACK_AB_MERGE_C R19, RZ, R19, RZ ;  /* 0x00000013ff13723e */ /* 0x000fca00048070ff */
[----:B------:R2:W-:Y:S01]  /*16910*/  @!P4 STG.E.U8 desc[UR20][R50.64+0x19], R19 ;  /* 0x000019133200c986 */ /* 0x0005e2000c101114 */
[----:B------:R-:W-:Y:S02]  /*16920*/  ISETP.LT.OR P4, PT, R35, 0x9, !P3 ;  /* 0x000000092300780c */ /* 0x000fe40005f81670 */
[----:B0-----:R-:W-:-:S04]  /*16930*/  @!P6 IADD3 R30, P2, P5, R26, UR26, R20 ;  /* 0x0000001a1a1eec10 */ /* 0x001fc8000fd5e014 */
[----:B------:R-:W-:Y:S02]  /*16940*/  @!P6 IADD3.X R31, R34, UR25, R21, P2, P5 ;  /* 0x00000019221fec10 */ /* 0x000fe400097ea415 */
[----:B------:R-:W-:Y:S02]  /*16950*/  ISETP.LT.OR P2, PT, R35, 0x21, !P0 ;  /* 0x000000212300780c */ /* 0x000fe40004741670 */
[----:B-1----:R-:W-:-:S03]  /*16960*/  F2FP.SATFINITE.E4M3.F32.PACK_AB_MERGE_C R37, RZ, R18, RZ ;  /* 0x00000012ff25723e */ /* 0x002fc600048070ff */
[----:B--2---:R-:W0:Y:S08]  /*16970*/  @!P4 LDC.64 R18, c[0x0][0x5c0] ;  /* 0x00017000ff12cb82 */ /* 0x004e300000000a00 */
[----:B------:R-:W1:Y:S02]  /*16980*/  @!P2 LDC.64 R20, c[0x0][0x5c0] ;  /* 0x00017000ff14ab82 */ /* 0x000e640000000a00 */
[----:B-1----:R-:W-:-:S05]  /*16990*/  @!P2 IADD3 R20, P5, R26, R20, RZ ;  /* 0x000000141a14a210 */ /* 0x002fca0007fbe0ff */
[----:B------:R-:W-:-:S05]  /*169a0*/  @!P2 IMAD.X R21, R34, 0x1, R21, P5 ;  /* 0x000000012215a824 */ /* 0x000fca00028e0615 */
[----:B------:R0:W-:Y:S02]  /*169b0*/  @!P2 STG.E.U8 desc[UR20][R20.64+0x20], R37 ;  /* 0x000020251400a986 */ /* 0x0001e4000c101114 */
[----:B0-----:R-:W-:-:S04]  /*169c0*/  @!P4 IADD3 R20, P2, P5, R26, UR26, R18 ;  /* 0x0000001a1a14cc10 */ /* 0x001fc8000fd5e012 */
[----:B------:R-:W-:Y:S02]  /*169d0*/  @!P4 IADD3.X R21, R34, UR25, R19, P2, P5 ;  /* 0x000000192215cc10 */ /* 0x000fe400097ea413 */
[----:B------:R-:W-:Y:S02]  /*169e0*/  ISETP.LT.OR P2, PT, R35, 0x22, !P0 ;  /* 0x000000222300780c */ /* 0x000fe40004741670 */
[----:B------:R-:W-:-:S11]  /*169f0*/  LOP3.LUT R29, R29, 0xfffff7ff, RZ, 0xc0, !PT ;  /* 0xfffff7ff1d1d7812 */ /* 0x000fd600078ec0ff */
[----:B------:R-:W0:Y:S01]  /*16a00*/  @!P2 LDC.64 R18, c[0x0][0x5c0] ;  /* 0x00017000ff12ab82 */ /* 0x000e220000000a00 */
[----:B------:R-:W-:Y:S02]  /*16a10*/  @P1 LOP3.LUT R29, R29, 0x800, RZ, 0xfc, !PT ;  /* 0x000008001d1d1812 */ /* 0x000fe400078efcff */
[C---:B------:R-:W-:Y:S02]  /*16a20*/  LOP3.LUT P1, RZ, R28.reuse, 0x80, RZ, 0xc0, !PT ;  /* 0x000000801cff7812 */ /* 0x040fe4000782c0ff */
[----:B------:R-:W-:-:S04]  /*16a30*/  LOP3.LUT R28, R28, 0xffffffef, RZ, 0xc0, !PT ;  /* 0xffffffef1c1c7812 */ /* 0x000fc800078ec0ff */
[----:B------:R-:W-:-:S04]  /*16a40*/  @P6 LOP3.LUT R28, R28, 0x10, RZ, 0xfc, !PT ;  /* 0x000000101c1c6812 */ /* 0x000fc800078efcff */
[C---:B------:R-:W-:Y:S02]  /*16a50*/  LOP3.LUT P6, RZ, R28.reuse, 0x100, RZ, 0xc0, !PT ;  /* 0x000001001cff7812 */ /* 0x040fe400078cc0ff */
[----:B------:R-:W-:Y:S02]  /*16a60*/  LOP3.LUT R28, R28, 0xfffbffff, RZ, 0xc0, !PT ;  /* 0xfffbffff1c1c7812 */ /* 0x000fe400078ec0ff */
[----:B------:R-:W-:Y:S02]  /*16a70*/  F2FP.SATFINITE.E4M3.F32.PACK_AB_MERGE_C R17, RZ, R17, RZ ;  /* 0x00000011ff11723e */ /* 0x000fe400048070ff */
[----:B0-----:R-:W-:Y:S02]  /*16a80*/  @!P2 IADD3 R18, P5, R26, R18, RZ ;  /* 0x000000121a12a210 */ /* 0x001fe40007fbe0ff */
[----:B------:R-:W-:Y:S02]  /*16a90*/  @P4 LOP3.LUT R28, R28, 0x40000, RZ, 0xfc, !PT ;  /* 0x000400001c1c4812 */ /* 0x000fe400078efcff */
[----:B------:R-:W-:Y:S01]  /*16aa0*/  F2FP.SATFINITE.E4M3.F32.PACK_AB_MERGE_C R37, RZ, R16, RZ ;  /* 0x00000010ff25723e */ /* 0x000fe200048070ff */
[----:B------:R-:W-:Y:S01]  /*16ab0*/  @!P2 IMAD.X R19, R34, 0x1, R19, P5 ;  /* 0x000000012213a824 */ /* 0x000fe200028e0613 */
[----:B------:R-:W-:-:S04]  /*16ac0*/  ISETP.LT.OR P4, PT, R35, 0xa, !P3 ;  /* 0x0000000a2300780c */ /* 0x000fc80005f81670 */
[----:B------:R0:W-:Y:S04]  /*16ad0*/  @!P2 STG.E.U8 desc[UR20][R18.64+0x21], R17 ;  /* 0x000021111200a986 */ /* 0x0001e8000c101114 */
[----:B------:R1:W-:Y:S01]  /*16ae0*/  @!P1 STG.E.U8 desc[UR20][R52.64+0x20], R37 ;  /* 0x0000202534009986 */ /* 0x0003e2000c101114 */
[----:B------:R-:W-:-:S04]  /*16af0*/  ISETP.LT.OR P1, PT, R35, 0x11, !P3 ;  /* 0x000000112300780c */ /* 0x000fc80005f21670 */
[----:B0-----:R-:W0:Y:S09]  /*16b00*/  @!P4 LDC.64 R18, c[0x0][0x5c0] ;  /* 0x00017000ff12cb82 */ /* 0x001e320000000a00 */
[----:B------:R-:W2:Y:S01]  /*16b10*/  @!P1 LDC.64 R16, c[0x0][0x5c0] ;  /* 0x00017000ff109b82 */ /* 0x000ea20000000a00 */
[----:B------:R-:W-:-:S04]  /*16b20*/  LOP3.LUT R28, R28, 0xffffffbf, RZ, 0xc0, !PT ;  /* 0xffffffbf1c1c7812 */ /* 0x000fc800078ec0ff */
[----:B------:R-:W-:-:S04]  /*16b30*/  @P4 LOP3.LUT R28, R28, 0x40, RZ, 0xfc, !PT ;  /* 0x000000401c1c4812 */ /* 0x000fc800078efcff */
[----:B------:R-:W-:Y:S02]  /*16b40*/  LOP3.LUT R28, R28, 0xffffff7f, RZ, 0xc0, !PT ;  /* 0xffffff7f1c1c7812 */ /* 0x000fe400078ec0ff */
[----:B0-----:R-:W-:-:S04]  /*16b50*/  @!P4 IADD3 R18, P2, P5, R26, UR26, R18 ;  /* 0x0000001a1a12cc10 */ /* 0x001fc8000fd5e012 */
[----:B------:R-:W-:Y:S02]  /*16b60*/  @!P4 IADD3.X R19, R34, UR25, R19, P2, P5 ;  /* 0x000000192213cc10 */ /* 0x000fe400097ea413 */
[----:B--2---:R-:W-:Y:S02]  /*16b70*/  @!P1 IADD3 R96, P2, P5, R26, UR26, R16 ;  /* 0x0000001a1a609c10 */ /* 0x004fe4000fd5e010 */
[----:B------:R-:W-:Y:S02]  /*16b80*/  @P1 LOP3.LUT R28, R28, 0x80, RZ, 0xfc, !PT ;  /* 0x000000801c1c1812 */ /* 0x000fe400078efcff */
[----:B------:R-:W-:Y:S02]  /*16b90*/  @!P1 IADD3.X R97, R34, UR25, R17, P2, P5 ;  /* 0x0000001922619c10 */ /* 0x000fe400097ea411 */
[----:B------:R-:W-:-:S13]  /*16ba0*/  ISETP.LT.OR P1, PT, R35, 0x12, !P3 ;  /* 0x000000122300780c */ /* 0x000fda0005f21670 */
        /* <DEDUP_REMOVED lines=12> */
[----:B------:R-:W-:Y:S01]  /*16c70*/  @!P2 STG.E.U8 desc[UR20][R16.64+0x28], R37 ;  /* 0x000028251000a986 */ /* 0x000fe2000c101114 */
[----:B0-----:R-:W-:-:S04]  /*16c80*/  @!P6 IADD3 R108, P2, P5, R26, UR26, R14 ;  /* 0x0000001a1a6cec10 */ /* 0x001fc8000fd5e00e */
[----:B------:R-:W-:Y:S02]  /*16c90*/  @!P6 IADD3.X R109, R34, UR25, R15, P2, P5 ;  /* 0x00000019226dec10 */ /* 0x000fe400097ea40f */
[----:B------:R-:W-:-:S13]  /*16ca0*/  ISETP.LT.OR P2, PT, R35, 0x2a, !P0 ;  /* 0x0000002a2300780c */ /* 0x000fda0004741670 */
[----:B------:R-:W0:Y:S01]  /*16cb0*/  @!P2 LDC.64 R14, c[0x0][0x5c0] ;  /* 0x00017000ff0eab82 */ /* 0x000e220000000a00 */
[----:B------:R-:W-:Y:S02]  /*16cc0*/  F2FP.SATFINITE.E4M3.F32.PACK_AB_MERGE_C R13, RZ, R13, RZ ;  /* 0x0000000dff0d723e */ /* 0x000fe400048070ff */
[----:B0-----:R-:W-:-:S05]  /*16cd0*/  @!P2 IADD3 R14, P5, R26, R14, RZ ;  /* 0x0000000e1a0ea210 */ /* 0x001fca0007fbe0ff */
[----:B------:R-:W-:-:S05]  /*16ce0*/  @!P2 IMAD.X R15, R34, 0x1, R15, P5 ;  /* 0x00000001220fa824 */ /* 0x000fca00028e060f */
[----:B------:R0:W-:Y:S01]  /*16cf0*/  @!P2 STG.E.U8 desc[UR20][R14.64+0x29], R13 ;  /* 0x0000290d0e00a986 */ /* 0x0001e2000c101114 */
[----:B------:R-:W-:Y:S02]  /*16d00*/  ISETP.LT.OR P2, PT, R35, 0x1a, !P3 ;  /* 0x0000001a2300780c */ /* 0x000fe40005f41670 */
[----:B------:R-:W-:-:S11]  /*16d10*/  LOP3.LUT R28, R28, 0xfff7ffff, RZ, 0xc0, !PT ;  /* 0xfff7ffff1c1c7812 */ /* 0x000fd600078ec0ff */
[----:B0-----:R-:W0:Y:S01]  /*16d20*/  @!P2 LDC.64 R14, c[0x0][0x5c0] ;  /* 0x00017000ff0eab82 */ /* 0x001e220000000a00 */
[----:B------:R-:W-:-:S04]  /*16d30*/  @P1 LOP3.LUT R28, R28, 0x80000, RZ, 0xfc, !PT ;  /* 0x000800001c1c1812 */ /* 0x000fc800078efcff */
[C---:B------:R-:W-:Y:S02]  /*16d40*/  LOP3.LUT P1, RZ, R28.reuse, 0x4, RZ, 0xc0, !PT ;  /* 0x000000041cff7812 */ /* 0x040fe4000782c0ff */
[----:B------:R-:W-:-:S04]  /*16d50*/  LOP3.LUT R28, R28, 0xfffffeff, RZ, 0xc0, !PT ;  /* 0xfffffeff1c1c7812 */ /* 0x000fc800078ec0ff */
[----:B------:R-:W-:Y:S02]  /*16d60*/  @P6 LOP3.LUT R28, R28, 0x100, RZ, 0xfc, !PT ;  /* 0x000001001c1c6812 */ /* 0x000fe400078efcff */
[----:B0-----:R-:W-:-:S04]  /*16d70*/  @!P2 IADD3 R104, P5, P6, R26, UR26, R14 ;  /* 0x0000001a1a68ac10 */ /* 0x001fc8000febe00e */
[----:B------:R-:W-:Y:S02]  /*16d80*/  @!P2 IADD3.X R105, R34, UR25, R15, P5, P6 ;  /* 0x000000192269ac10 */ /* 0x000fe4000afec40f */
[----:B------:R-:W-:Y:S02]  /*16d90*/  ISETP.LT.OR P6, PT, R35, 0x21, !P3 ;  /* 0x000000212300780c */ /* 0x000fe40005fc1670 */
[----:B------:R-:W-:-:S11]  /*16da0*/  F2FP.SATFINITE.E4M3.F32.PACK_AB_MERGE_C R17, RZ, R12, RZ ;  /* 0x0000000cff11723e */ /* 0x000fd600048070ff */
[----:B------:R-:W0:Y:S01]  /*16db0*/  @!P6 LDC.64 R12, c[0x0][0x5c0] ;  /* 0x00017000ff0ceb82 */ /* 0x000e220000000a00 */
[C---:B------:R-:W-:Y:S02]  /*16dc0*/  LOP3.LUT P4, RZ, R29.reuse, 0x1000, RZ, 0xc0, !PT ;  /* 0x000010001dff7812 */ /* 0x040fe4000788c0ff */
[----:B------:R-:W-:-:S04]  /*16dd0*/  LOP3.LUT R29, R29, 0xfffffeff, RZ, 0xc0, !PT ;  /* 0xfffffeff1d1d7812 */ /* 0x000fc800078ec0ff */
[----:B------:R-:W-:Y:S02]  /*16de0*/  @P2 LOP3.LUT R29, R29, 0x100, RZ, 0xfc, !PT ;  /* 0x000001001d1d2812 */ /* 0x000fe400078efcff */
[----:B------:R-:W-:-:S05]  /*16df0*/  ISETP.LT.OR P2, PT, R35, 0x22, !P3 ;  /* 0x000000222300780c */ /* 0x000fca0005f41670 */
[----:B------:R-:W-:Y:S01]  /*16e00*/  @!P4 STG.E.U8 desc[UR20][R58.64+0x28], R17 ;  /* 0x000028113a00c986 */ /* 0x000fe2000c101114 */
[----:B0-----:R-:W-:-:S04]  /*16e10*/  @!P6 IADD3 R106, P4, P5, R26, UR26, R12 ;  /* 0x0000001a1a6aec10 */ /* 0x001fc8000fd9e00c */
[----:B------:R-:W-:-:S03]  /*16e20*/  @!P6 IADD3.X R107, R34, UR25, R13, P4, P5 ;  /* 0x00000019226bec10 */ /* 0x000fc6000a7ea40d */
[----:B------:R-:W0:Y:S01]  /*16e30*/  @!P2 LDC.64 R12, c[0x0][0x5c0] ;  /* 0x00017000ff0cab82 */ /* 0x000e220000000a00 */
[----:B------:R-:W-:-:S04]  /*16e40*/  LOP3.LUT R28, R28, 0xfffffffe, RZ, 0xc0, !PT ;  /* 0xfffffffe1c1c7812 */ /* 0x000fc800078ec0ff */
[----:B------:R-:W-:-:S04]  /*16e50*/  @P6 LOP3.LUT R28, R28, 0x1, RZ, 0xfc, !PT ;  /* 0x000000011c1c6812 */ /* 0x000fc800078efcff */
[C---:B------:R-:W-:Y:S02]  /*16e60*/  LOP3.LUT P6, RZ, R28.reuse, 0x2, RZ, 0xc0, !PT ;  /* 0x000000021cff7812 */ /* 0x040fe400078cc0ff */
[----:B------:R-:W-:Y:S02]  /*16e70*/  LOP3.LUT R28, R28, 0xffefffff, RZ, 0xc0, !PT ;  /* 0xffefffff1c1c7812 */ /* 0x000fe400078ec0ff */
[----:B0-----:R-:W-:-:S04]  /*16e80*/  @!P2 IADD3 R102, P4, P5, R26, UR26, R12 ;  /* 0x0000001a1a66ac10 */ /* 0x001fc8000fd9e00c */
[----:B------:R-:W-:Y:S02]  /*16e90*/  @!P2 IADD3.X R103, R34, UR25, R13, P4, P5 ;  /* 0x000000192267ac10 */ /* 0x000fe4000a7ea40d */
[C---:B------:R-:W-:Y:S02]  /*16ea0*/  ISETP.LT.OR P4, PT, R35.reuse, 0x31, !P0 ;  /* 0x000000312300780c */ /* 0x040fe40004781670 */
[----:B------:R-:W-:Y:S02]  /*16eb0*/  @P2 LOP3.LUT R28, R28, 0x100000, RZ, 0xfc, !PT ;  /* 0x001000001c1c2812 */ /* 0x000fe400078efcff */
[----:B------:R-:W-:Y:S02]  /*16ec0*/  ISETP.LT.OR P2, PT, R35, 0x29, !P3 ;  /* 0x000000292300780c */ /* 0x000fe40005f41670 */
[----:B------:R-:W-:-:S07]  /*16ed0*/  F2FP.SATFINITE.E4M3.F32.PACK_AB_MERGE_C R11, RZ, R11, RZ ;  /* 0x0000000bff0b723e */ /* 0x000fce00048070ff */
[----:B------:R-:W0:Y:S01]  /*16ee0*/  @!P4 LDC.64 R12, c[0x0][0x5c0] ;  /* 0x00017000ff0ccb82 */ /* 0x000e220000000a00 */
[----:B------:R1:W-:Y:S01]  /*16ef0*/  @!P1 STG.E.U8 desc[UR20][R54.64+0x29], R11 ;  /* 0x0000290b36009986 */ /* 0x0003e2000c101114 */
[----:B------:R-:W-:-:S06]  /*16f00*/  F2FP.SATFINITE.E4M3.F32.PACK_AB_MERGE_C R15, RZ, R10, RZ ;  /* 0x0000000aff0f723e */ /* 0x000fcc00048070ff */
        /* <DEDUP_REMOVED lines=19> */
[----:B------:R-:W-:Y:S02]  /*17040*/  F2FP.SATFINITE.E4M3.F32.PACK_AB_MERGE_C R13, RZ, R8, RZ ;  /* 0x00000008ff0d723e */ /* 0x000fe400048070ff */
[----:B0-----:R-:W-:-:S04]  /*17050*/  @!P2 IADD3 R92, P4, P5, R26, UR26, R10 ;  /* 0x0000001a1a5cac10 */ /* 0x001fc8000fd9e00a */
[----:B------:R-:W-:Y:S02]  /*17060*/  @!P2 IADD3.X R93, R34, UR25, R11, P4, P5 ;  /* 0x00000019225dac10 */ /* 0x000fe4000a7ea40b */
[----:B------:R-:W-:-:S13]  /*17070*/  ISETP.LT.OR P2, PT, R35, 0x31, !P3 ;  /* 0x000000312300780c */ /* 0x000fda0005f41670 */
[----:B------:R-:W0:Y:S01]  /*17080*/  @!P2 LDC.64 R8, c[0x0][0x5c0] ;  /* 0x00017000ff08ab82 */ /* 0x000e220000000a00 */
[----:B------:R-:W-:Y:S02]  /*17090*/  @P2 LOP3.LUT R0, R0, 0x1, RZ, 0xfc, !PT ;  /* 0x0000000100002812 */ /* 0x000fe400078efcff */
[----:B0-----:R-:W-:-:S04]  /*170a0*/  @!P2 IADD3 R94, P4, P5, R26, UR26, R8 ;  /* 0x0000001a1a5eac10 */ /* 0x001fc8000fd9e008 */
[----:B------:R-:W-:Y:S02]  /*170b0*/  @!P2 IADD3.X R95, R34, UR25, R9, P4, P5 ;  /* 0x00000019225fac10 */ /* 0x000fe4000a7ea409 */
[----:B------:R-:W-:-:S13]  /*170c0*/  ISETP.LT.OR P2, PT, R35, 0x32, !P3 ;  /* 0x000000322300780c */ /* 0x000fda0005f41670 */
[----:B------:R-:W0:Y:S01]  /*170d0*/  @!P2 LDC.64 R8, c[0x0][0x5c0] ;  /* 0x00017000ff08ab82 */ /* 0x000e220000000a00 */
[----:B------:R-:W-:-:S04]  /*170e0*/  LOP3.LUT R0, R0, 0xfffffff7, RZ, 0xc0, !PT ;  /* 0xfffffff700007812 */ /* 0x000fc800078ec0ff */
[----:B------:R-:W-:Y:S02]  /*170f0*/  @P2 LOP3.LUT R0, R0, 0x8, RZ, 0xfc, !PT ;  /* 0x0000000800002812 */ /* 0x000fe400078efcff */
[----:B0-----:R-:W-:-:S04]  /*17100*/  @!P2 IADD3 R90, P4, P5, R26, UR26, R8 ;  /* 0x0000001a1a5aac10 */ /* 0x001fc8000fd9e008 */
[----:B------:R-:W-:Y:S02]  /*17110*/  @!P2 IADD3.X R91, R34, UR25, R9, P4, P5 ;  /* 0x00000019225bac10 */ /* 0x000fe4000a7ea409 */
[C---:B------:R-:W-:Y:S02]  /*17120*/  ISETP.LT.OR P4, PT, R35.reuse, 0x39, !P0 ;  /* 0x000000392300780c */ /* 0x040fe40004781670 */
[----:B------:R-:W-:Y:S02]  /*17130*/  ISETP.LT.OR P2, PT, R35, 0x39, !P3 ;  /* 0x000000392300780c */ /* 0x000fe40005f41670 */
[----:B------:R-:W-:-:S09]  /*17140*/  F2FP.SATFINITE.E4M3.F32.PACK_AB_MERGE_C R7, RZ, R7, RZ ;  /* 0x00000007ff07723e */ /* 0x000fd200048070ff */
[----:B------:R-:W0:Y:S01]  /*17150*/  @!P4 LDC.64 R8, c[0x0][0x5c0] ;  /* 0x00017000ff08cb82 */ /* 0x000e220000000a00 */
[----:B------:R-:W-:Y:S01]  /*17160*/  @!P6 STG.E.U8 desc[UR20][R38.64+0x30], R13 ;  /* 0x0000300d2600e986 */ /* 0x000fe2000c101114 */
[----:B------:R-:W-:-:S03]  /*17170*/  F2FP.SATFINITE.E4M3.F32.PACK_AB_MERGE_C R11, RZ, R6, RZ ;  /* 0x00000006ff0b723e */ /* 0x000fc600048070ff */
[----:B------:R1:W-:Y:S03]  /*17180*/  @!P1 STG.E.U8 desc[UR20][R62.64+0x31], R7 ;  /* 0x000031073e009986 */ /* 0x0003e6000c101114 */
        /* <DEDUP_REMOVED lines=29> */
[----:B------:R-:W-:-:S13]  /*17360*/  ISETP.LT.OR P2, PT, R35, 0x42, !P3 ;  /* 0x000000422300780c */ /* 0x000fda0005f41670 */
[----:B------:R-:W0:Y:S02]  /*17370*/  @!P2 LDC.64 R4, c[0x0][0x5c0] ;  /* 0x00017000ff04ab82 */ /* 0x000e240000000a00 */
[----:B0-----:R-:W-:-:S04]  /*17380*/  @!P2 IADD3 R78, P4, P5, R26, UR26, R4 ;  /* 0x0000001a1a4eac10 */ /* 0x001fc8000fd9e004 */
[----:B------:R-:W-:Y:S02]  /*17390*/  @!P2 IADD3.X R79, R34, UR25, R5, P4, P5 ;  /* 0x00000019224fac10 */ /* 0x000fe4000a7ea405 */
[----:B------:R-:W-:-:S13]  /*173a0*/  ISETP.LT.OR P4, PT, R35, 0x41, !P0 ;  /* 0x000000412300780c */ /* 0x000fda0004781670 */
[----:B------:R-:W0:Y:S01]  /*173b0*/  @!P4 LDC.64 R4, c[0x0][0x5c0] ;  /* 0x00017000ff04cb82 */ /* 0x000e220000000a00 */
[----:B------:R-:W-:Y:S01]  /*173c0*/  FMUL R3, R3, UR23 ;  /* 0x0000001703037c20 */ /* 0x000fe20008400000 */
[----:B------:R-:W-:-:S04]  /*173d0*/  FMUL R2, R2, UR23 ;  /* 0x0000001702027c20 */ /* 0x000fc80008400000 */
[----:B------:R-:W-:Y:S02]  /*173e0*/  F2FP.SATFINITE.E4M3.F32.PACK_AB_MERGE_C R3, RZ, R3, RZ ;  /* 0x00000003ff03723e */ /* 0x000fe400048070ff */
[----:B------:R-:W-:Y:S01]  /*173f0*/  F2FP.SATFINITE.E4M3.F32.PACK_AB_MERGE_C R7, RZ, R2, RZ ;  /* 0x00000002ff07723e */ /* 0x000fe200048070ff */
[----:B------:R-:W-:Y:S04]  /*17400*/  @!P6 STG.E.U8 desc[UR20][R60.64+0x38], R9 ;  /* 0x000038093c00e986 */ /* 0x000fe8000c101114 */
[----:B------:R-:W-:Y:S01]  /*17410*/  @!P1 STG.E.U8 desc[UR20][R32.64+0x39], R3 ;  /* 0x0000390320009986 */ /* 0x000fe2000c101114 */
[----:B0-----:R-:W-:-:S05]  /*17420*/  @!P4 IADD3 R4, P5, R26, R4, RZ ;  /* 0x000000041a04c210 */ /* 0x001fca0007fbe0ff */
[----:B------:R-:W-:-:S05]  /*17430*/  @!P4 IMAD.X R5, R34, 0x1, R5, P5 ;  /* 0x000000012205c824 */ /* 0x000fca00028e0605 */
[----:B------:R0:W-:Y:S02]  /*17440*/  @!P4 STG.E.U8 desc[UR20][R4.64+0x40], R7 ;  /* 0x000040070400c986 */ /* 0x0001e4000c101114 */
[----:B0-----:R-:W-:Y:S02]  /*17450*/  FMUL R4, R227, UR23 ;  /* 0x00000017e3047c20 */ /* 0x001fe40008400000 */
[----:B------:R-:W2:Y:S01]  /*17460*/  LDL.LU R227, [R1+0xc] ;  /* 0x00000c0001e37983 */ /* 0x000ea20000300800 */
[----:B------:R-:W-:-:S04]  /*17470*/  LOP3.LUT R0, R0, 0xffff7fff, RZ, 0xc0, !PT ;  /* 0xffff7fff00007812 */ /* 0x000fc800078ec0ff */
[----:B------:R-:W-:Y:S02]  /*17480*/  @P2 LOP3.LUT R0, R0, 0x8000, RZ, 0xfc, !PT ;  /* 0x0000800000002812 */ /* 0x000fe400078efcff */
[----:B------:R-:W-:-:S13]  /*17490*/  ISETP.LT.OR P2, PT, R35, 0x49, !P3 ;  /* 0x000000492300780c */ /* 0x000fda0005f41670 */
[----:B------:R-:W0:Y:S02]  /*174a0*/  @!P2 LDC.64 R2, c[0x0][0x5c0] ;  /* 0x00017000ff02ab82 */ /* 0x000e240000000a00 */
        /* <DEDUP_REMOVED lines=13> */
[----:B------:R-:W-:Y:S01]  /*17580*/  @P2 LOP3.LUT R0, R0, 0x200000, RZ, 0xfc, !PT ;  /* 0x0020000000002812 */ /* 0x000fe200078efcff */
[----:B---3--:R-:W-:Y:S02]  /*17590*/  FMUL R5, R226, UR23 ;  /* 0x00000017e2057c20 */ /* 0x008fe40008400000 */
[----:B------:R-:W3:Y:S01]  /*175a0*/  LDL.LU R226, [R1+0x10] ;  /* 0x0000100001e27983 */ /* 0x000ee20000300800 */
        /* <DEDUP_REMOVED lines=10> */
[----:B0-----:R-:W-:Y:S01]  /*17650*/  @!P2 IADD3 R68, P4, P5, R26, UR26, R2 ;  /* 0x0000001a1a44ac10 */ /* 0x001fe2000fd9e002 */
[----:B----4-:R-:W-:Y:S02]  /*17660*/  FMUL R2, R225, UR23 ;  /* 0x00000017e1027c20 */ /* 0x010fe40008400000 */
[----:B------:R-:W4:Y:S01]  /*17670*/  LDL.LU R225, [R1+0x14] ;  /* 0x0000140001e17983 */ /* 0x000f220000300800 */
[C---:B------:R-:W-:Y:S02]  /*17680*/  LOP3.LUT P6, RZ, R28.reuse, 0x1000, RZ, 0xc0, !PT ;  /* 0x000010001cff7812 */ /* 0x040fe400078cc0ff */
[----:B------:R-:W-:Y:S02]  /*17690*/  LOP3.LUT P1, RZ, R28, 0x2000, RZ, 0xc0, !PT ;  /* 0x000020001cff7812 */ /* 0x000fe4000782c0ff */
[----:B------:R-:W-:-:S02]  /*176a0*/  @!P2 IADD3.X R69, R34, UR25, R3, P4, P5 ;  /* 0x000000192245ac10 */ /* 0x000fc4000a7ea403 */
[----:B------:R-:W-:Y:S02]  /*176b0*/  ISETP.LT.OR P4, PT, R35, 0x49, !P0 ;  /* 0x000000492300780c */ /* 0x000fe40004781670 */
[----:B------:R-:W-:Y:S01]  /*176c0*/  F2FP.SATFINITE.E4M3.F32.PACK_AB_MERGE_C R5, RZ, R5, RZ ;  /* 0x00000005ff05723e */ /* 0x000fe200048070ff */
[----:B--2---:R-:W-:Y:S02]  /*176d0*/  FMUL R4, R227, UR23 ;  /* 0x00000017e3047c20 */ /* 0x004fe40008400000 */
[----:B------:R-:W2:Y:S01]  /*176e0*/  LDL.LU R227, [R1+0x18] ;  /* 0x0000180001e37983 */ /* 0x000ea20000300800 */
[----:B------:R-:W-:-:S03]  /*176f0*/  F2FP.SATFINITE.E4M3.F32.PACK_AB_MERGE_C R2, RZ, R2, RZ ;  /* 0x00000002ff02723e */ /* 0x000fc600048070ff */
[----:B------:R-:W-:Y:S04]  /*17700*/  @!P6 STG.E.U8 desc[UR20][R40.64+0x40], R5 ;  /* 0x000040052800e986 */ /* 0x000fe8000c101114 */
[----:B------:R0:W-:Y:S02]  /*17710*/  @!P1 STG.E.U8 desc[UR20][R64.64+0x41], R2 ;  /* 0x0000410240009986 */ /* 0x0001e4000c101114 */
[----:B0-----:R-:W0:Y:S01]  /*17720*/  @!P4 LDC.64 R2, c[0x0][0x5c0] ;  /* 0x00017000ff02cb82 */ /* 0x001e220000000a00 */
[----:B------:R-:W-:-:S04]  /*17730*/  LOP3.LUT R0, R0, 0xf7ffffff, RZ, 0xc0, !PT ;  /* 0xf7ffffff00007812 */ /* 0x000fc800078ec0ff */
[----:B------:R-:W-:Y:S02]  /*17740*/  @P2 LOP3.LUT R0, R0, 0x8000000, RZ, 0xfc, !PT ;  /* 0x0800000000002812 */ /* 0x000fe400078efcff */
        /* <DEDUP_REMOVED lines=12> */
[----:B------:R-:W-:Y:S01]  /*17810*/  ISETP.LT.OR P2, PT, R35, 0x5a, !P3 ;  /* 0x0000005a2300780c */ /* 0x000fe20005f41670 */
[----:B---3--:R-:W-:Y:S01]  /*17820*/  FMUL R4, R226, UR23 ;  /* 0x00000017e2047c20 */ /* 0x008fe20008400000 */
[----:B0-----:R-:W-:Y:S01]  /*17830*/  @!P4 IADD3 R2, P5, R26, R2, RZ ;  /* 0x000000021a02c210 */ /* 0x001fe20007fbe0ff */
[----:B------:R-:W3:Y:S03]  /*17840*/  LDL.LU R226, [R1+0x1c] ;  /* 0x00001c0001e27983 */ /* 0x000ee60000300800 */
[----:B------:R-:W-:Y:S01]  /*17850*/  F2FP.SATFINITE.E4M3.F32.PACK_AB_MERGE_C R4, RZ, R4, RZ ;  /* 0x00000004ff04723e */ /* 0x000fe200048070ff */
[----:B------:R-:W-:-:S05]  /*17860*/  @!P4 IMAD.X R3, R34, 0x1, R3, P5 ;  /* 0x000000012203c824 */ /* 0x000fca00028e0603 */
[----:B------:R0:W-:Y:S02]  /*17870*/  @!P4 STG.E.U8 desc[UR20][R2.64+0x49], R4 ;  /* 0x000049040200c986 */ /* 0x0001e4000c101114 */
[----:B0-----:R-:W0:Y:S01]  /*17880*/  @!P2 LDC.64 R2, c[0x0][0x5c0] ;  /* 0x00017000ff02ab82 */ /* 0x001e220000000a00 */
[----:B------:R-:W-:-:S04]  /*17890*/  LOP3.LUT R0, R0, 0xfeffffff, RZ, 0xc0, !PT ;  /* 0xfeffffff00007812 */ /* 0x000fc800078ec0ff */
[----:B------:R-:W-:Y:S02]  /*178a0*/  @P2 LOP3.LUT R0, R0, 0x1000000, RZ, 0xfc, !PT ;  /* 0x0100000000002812 */ /* 0x000fe400078efcff */
[----:B0-----:R-:W-:-:S04]  /*178b0*/  @!P2 IADD3 R58, P3, P4, R26, UR26, R2 ;  /* 0x0000001a1a3aac10 */ /* 0x001fc8000fc7e002 */
[----:B------:R-:W-:Y:S02]  /*178c0*/  @!P2 IADD3.X R59, R34, UR25, R3, P3, P4 ;  /* 0x00000019223bac10 */ /* 0x000fe40009fe8403 */
[----:B------:R-:W-:-:S04]  /*178d0*/  ISETP.GE.AND P3, PT, R36, 0x101, PT ;  /* 0x000001012400780c */ /* 0x000fc80003f66270 */
[----:B------:R-:W-:-:S13]  /*178e0*/  ISETP.LT.OR P2, PT, R35, 0x1, !P3 ;  /* 0x000000012300780c */ /* 0x000fda0005f41670 */
[----:B------:R-:W0:Y:S01]  /*178f0*/  @!P2 LDC.64 R2, c[0x0][0x5c0] ;  /* 0x00017000ff02ab82 */ /* 0x000e220000000a00 */
[----:B------:R-:W-:Y:S01]  /*17900*/  LOP3.LUT R0, R0, 0xff7fffff, RZ, 0xc0, !PT ;  /* 0xff7fffff00007812 */ /* 0x000fe200078ec0ff */
[----:B----4-:R-:W-:Y:S02]  /*17910*/  FMUL R5, R225, UR23 ;  /* 0x00000017e1057c20 */ /* 0x010fe40008400000 */
[----:B------:R-:W4:Y:S01]  /*17920*/  LDL.LU R225, [R1+0x20] ;  /* 0x0000200001e17983 */ /* 0x000f220000300800 */
[----:B0-----:R-:W-:Y:S02]  /*17930*/  @!P2 IADD3 R62, P4, P5, R26, UR15, R2 ;  /* 0x0000000f1a3eac10 */ /* 0x001fe4000fd9e002 */
[----:B------:R-:W-:Y:S02]  /*17940*/  @P2 LOP3.LUT R0, R0, 0x800000, RZ, 0xfc, !PT ;  /* 0x0080000000002812 */ /* 0x000fe400078efcff */
[----:B------:R-:W-:Y:S02]  /*17950*/  @!P2 IADD3.X R63, R34, UR14, R3, P4, P5 ;  /* 0x0000000e223fac10 */ /* 0x000fe4000a7ea403 */
[----:B------:R-:W-:-:S13]  /*17960*/  ISETP.LT.OR P2, PT, R35, 0x2, !P3 ;  /* 0x000000022300780c */ /* 0x000fda0005f41670 */
[----:B------:R-:W0:Y:S02]  /*17970*/  @!P2 LDC.64 R2, c[0x0][0x5c0] ;  /* 0x00017000ff02ab82 */ /* 0x000e240000000a00 */
[----:B0-----:R-:W-:Y:S01]  /*17980*/  @!P2 IADD3 R60, P4, P5, R26, UR15, R2 ;  /* 0x0000000f1a3cac10 */ /* 0x001fe2000fd9e002 */
[----:B--2---:R-:W-:Y:S02]  /*17990*/  FMUL R2, R227, UR23 ;  /* 0x00000017e3027c20 */ /* 0x004fe40008400000 */
[----:B------:R-:W2:Y:S01]  /*179a0*/  LDL.LU R227, [R1+0x24] ;  /* 0x0000240001e37983 */ /* 0x000ea20000300800 */
[C---:B------:R-:W-:Y:S02]  /*179b0*/  LOP3.LUT P6, RZ, R28.reuse, 0x8, RZ, 0xc0, !PT ;  /* 0x000000081cff7812 */ /* 0x040fe400078cc0ff */
[----:B------:R-:W-:Y:S02]  /*179c0*/  F2FP.SATFINITE.E4M3.F32.PACK_AB_MERGE_C R5, RZ, R5, RZ ;  /* 0x00000005ff05723e */ /* 0x000fe400048070ff */
[----:B------:R-:W-:-:S02]  /*179d0*/  LOP3.LUT P1, RZ, R28, 0x4000, RZ, 0xc0, !PT ;  /* 0x000040001cff7812 */ /* 0x000fc4000782c0ff */
[----:B------:R-:W-:-:S07]  /*179e0*/  @!P2 IADD3.X R61, R34, UR14, R3, P4, P5 ;  /* 0x0000000e223dac10 */ /* 0x000fce000a7ea403 */
[----:B------:R-:W-:Y:S01]  /*179f0*/  @!P6 STG.E.U8 desc[UR20][R66.64+0x48], R5 ;  /* 0x000048054200e986 */ /* 0x000fe2000c101114 */
[----:B------:R-:W-:Y:S02]  /*17a00*/  ISETP.LT.OR P4, PT, R35, 0x51, !P0 ;  /* 0x000000512300780c */ /* 0x000fe40004781670 */
[----:B------:R-:W-:-:S05]  /*17a10*/  F2FP.SATFINITE.E4M3.F32.PACK_AB_MERGE_C R2, RZ, R2, RZ ;  /* 0x00000002ff02723e */ /* 0x000fca00048070ff */
[----:B------:R0:W-:Y:S06]  /*17a20*/  @!P1 STG.E.U8 desc[UR20][R42.64+0x49], R2 ;  /* 0x000049022a009986 */ /* 0x0001ec000c101114 */
[----:B0-----:R-:W0:Y:S02]  /*17a30*/  @!P4 LDC.64 R2, c[0x0][0x5c0] ;  /* 0x00017000ff02cb82 */ /* 0x001e240000000a00 */
[----:B0-----:R-:W-:Y:S01]  /*17a40*/  @!P4 IADD3 R2, P5, R26, R2, RZ ;  /* 0x000000021a02c210 */ /* 0x001fe20007fbe0ff */
[----:B---3--:R-:W-:Y:S02]  /*17a50*/  FMUL R4, R226, UR23 ;  /* 0x00000017e2047c20 */ /* 0x008fe40008400000 */
[----:B------:R-:W3:Y:S03]  /*17a60*/  LDL.LU R226, [R1+0x28] ;  /* 0x0000280001e27983 */ /* 0x000ee60000300800 */
[----:B------:R-:W-:Y:S01]  /*17a70*/  F2FP.SATFINITE.E4M3.F32.PACK_AB_MERGE_C R5, RZ, R4, RZ ;  /* 0x00000004ff05723e */ /* 0x000fe200048070ff */
[----:B------:R-:W-:-:S05]  /*17a80*/  @!P4 IMAD.X R3, R34, 0x1, R3, P5 ;  /* 0x000000012203c824 */ /* 0x000fca00028e0603 */
[----:B------:R0:W-:Y:S01]  /*17a90*/  @!P4 STG.E.U8 desc[UR20][R2.64+0x50], R5 ;  /* 0x000050050200c986 */ /* 0x0001e2000c101114 */
[----:B------:R-:W-:Y:S01]  /*17aa0*/  LOP3.LUT R0, R0, 0xffbfffff, RZ, 0xc0, !PT ;  /* 0xffbfffff00007812 */ /* 0x000fe200078ec0ff */
[----:B----4-:R-:W-:Y:S02]  /*17ab0*/  FMUL R4, R225, UR23 ;  /* 0x00000017e1047c20 */ /* 0x010fe40008400000 */
[----:B------:R-:W4:Y:S01]  /*17ac0*/  LDL.LU R225, [R1+0x2c] ;  /* 0x00002c0001e17983 */ /* 0x000f220000300800 */
[----:B------:R-:W-:Y:S02]  /*17ad0*/  @P2 LOP3.LUT R0, R0, 0x400000, RZ, 0xfc, !PT ;  /* 0x0040000000002812 */ /* 0x000fe400078efcff */
[----:B------:R-:W-:-:S13]  /*17ae0*/  ISETP.LT.OR P2, PT, R35, 0x9, !P3 ;  /* 0x000000092300780c */ /* 0x000fda0005f41670 */
[----:B0-----:R-:W0:Y:S01]  /*17af0*/  @!P2 LDC.64 R2, c[0x0][0x5c0] ;  /* 0x00017000ff02ab82 */ /* 0x001e220000000a00 */
[----:B--2---:R-:W-:Y:S02]  /*17b00*/  FMUL R5, R227, UR23 ;  /* 0x00000017e3057c20 */ /* 0x004fe40008400000 */
[----:B------:R-:W2:Y:S01]  /*17b10*/  LDL.LU R227, [R1+0x30] ;  /* 0x0000300001e37983 */ /* 0x000ea20000300800 */
        /* <DEDUP_REMOVED lines=25> */
[----:B---3--:R-:W-:Y:S02]  /*17cb0*/  FMUL R2, R226, UR23 ;  /* 0x00000017e2027c20 */ /* 0x008fe40008400000 */
[----:B------:R-:W3:Y:S01]  /*17cc0*/  LDL.LU R226, [R1+0x34] ;  /* 0x0000340001e27983 */ /* 0x000ee20000300800 */
[----:B------:R-:W-:Y:S01]  /*17cd0*/  LOP3.LUT P6, RZ, R28, 0x8000, RZ, 0xc0, !PT ;  /* 0x000080001cff7812 */ /* 0x000fe200078cc0ff */
[----:B----4-:R-:W-:Y:S02]  /*17ce0*/  FMUL R4, R225, UR23 ;  /* 0x00000017e1047c20 */ /* 0x010fe40008400000 */
[----:B------:R-:W4:Y:S01]  /*17cf0*/  LDL.LU R225, [R1+0x38] ;  /* 0x0000380001e17983 */ /* 0x000f220000300800 */
[----:B------:R-:W-:-:S09]  /*17d00*/  F2FP.SATFINITE.E4M3.F32.PACK_AB_MERGE_C R5, RZ, R5, RZ ;  /* 0x00000005ff05723e */ /* 0x000fd200048070ff */
[----:B------:R0:W-:Y:S02]  /*17d10*/  @!P6 STG.E.U8 desc[UR20][R44.64+0x50], R5 ;  /* 0x000050052c00e986 */ /* 0x0001e4000c101114 */
[----:B0-----:R-:W-:Y:S02]  /*17d20*/  F2FP.SATFINITE.E4M3.F32.PACK_AB_MERGE_C R5, RZ, R4, RZ ;  /* 0x00000004ff05723e */ /* 0x001fe400048070ff */
[----:B------:R-:W-:Y:S02]  /*17d30*/  LOP3.LUT P1, RZ, R28, 0x10000, RZ, 0xc0, !PT ;  /* 0x000100001cff7812 */ /* 0x000fe4000782c0ff */
[----:B------:R-:W-:Y:S02]  /*17d40*/  @!P2 IADD3.X R53, R34, UR14, R3, P4, P5 ;  /* 0x0000000e2235ac10 */ /* 0x000fe4000a7ea403 */
[----:B------:R-:W-:Y:S02]  /*17d50*/  ISETP.LT.OR P4, PT, R35, 0x59, !P0 ;  /* 0x000000592300780c */ /* 0x000fe40004781670 */
[----:B------:R-:W-:-:S07]  /*17d60*/  F2FP.SATFINITE.E4M3.F32.PACK_AB_MERGE_C R2, RZ, R2, RZ ;  /* 0x00000002ff02723e */ /* 0x000fce00048070ff */
[----:B------:R0:W-:Y:S04]  /*17d70*/  @!P1 STG.E.U8 desc[UR20][R76.64+0x51], R2 ;  /* 0x000051024c009986 */ /* 0x0001e8000c101114 */
[----:B0-----:R-:W0:Y:S01]  /*17d80*/  @!P4 LDC.64 R2, c[0x0][0x5c0] ;  /* 0x00017000ff02cb82 */ /* 0x001e220000000a00 */
[----:B--2---:R-:W-:Y:S02]  /*17d90*/  FMUL R4, R227, UR23 ;  /* 0x00000017e3047c20 */ /* 0x004fe40008400000 */
[----:B------:R-:W2:Y:S01]  /*17da0*/  LDL.LU R227, [R1+0x3c] ;  /* 0x00003c0001e37983 */ /* 0x000ea20000300800 */
[----:B------:R-:W-:Y:S02]  /*17db0*/  ISETP.LT.OR P1, PT, R35, 0x19, !P3 ;  /* 0x000000192300780c */ /* 0x000fe40005f21670 */
[----:B0-----:R-:W-:-:S05]  /*17dc0*/  @!P4 IADD3 R2, P5, R26, R2, RZ ;  /* 0x000000021a02c210 */ /* 0x001fca0007fbe0ff */
[----:B------:R-:W-:-:S05]  /*17dd0*/  @!P4 IMAD.X R3, R34, 0x1, R3, P5 ;  /* 0x000000012203c824 */ /* 0x000fca00028e0603 */
[----:B------:R0:W-:Y:S02]  /*17de0*/  @!P4 STG.E.U8 desc[UR20][R2.64+0x58], R5 ;  /* 0x000058050200c986 */ /* 0x0001e4000c101114 */
[----:B0-----:R-:W0:Y:S01]  /*17df0*/  @!P1 LDC.64 R2, c[0x0][0x5c0] ;  /* 0x00017000ff029b82 */ /* 0x001e220000000a00 */
[----:B------:R-:W-:Y:S02]  /*17e00*/  ISETP.LT.OR P0, PT, R35, 0x5a, !P0 ;  /* 0x0000005a2300780c */ /* 0x000fe40004701670 */
[----:B0-----:R-:W-:-:S04]  /*17e10*/  @!P1 IADD3 R48, P4, P5, R26, UR15, R2 ;  /* 0x0000000f1a309c10 */ /* 0x001fc8000fd9e002 */
[----:B------:R-:W-:-:S07]  /*17e20*/  @!P1 IADD3.X R49, R34, UR14, R3, P4, P5 ;  /* 0x0000000e22319c10 */ /* 0x000fce000a7ea403 */
[----:B------:R-:W0:Y:S01]  /*17e30*/  @!P0 LDC.64 R2, c[0x0][0x5c0] ;  /* 0x00017000ff028b82 */ /* 0x000e220000000a00 */
[----:B------:R-:W-:Y:S02]  /*17e40*/  ISETP.LT.OR P5, PT, R35, 0x1a, !P3 ;  /* 0x0000001a2300780c */ /* 0x000fe40005fa1670 */
[----:B------:R-:W-:Y:S02]  /*17e50*/  F2FP.SATFINITE.E4M3.F32.PACK_AB_MERGE_C R4, RZ, R4, RZ ;  /* 0x00000004ff04723e */ /* 0x000fe400048070ff */
[----:B------:R-:W-:Y:S02]  /*17e60*/  LOP3.LUT R0, R0, 0xfffeffff, RZ, 0xc0, !PT ;  /* 0xfffeffff00007812 */ /* 0x000fe400078ec0ff */
[----:B0-----:R-:W-:-:S05]  /*17e70*/  @!P0 IADD3 R2, P4, R26, R2, RZ ;  /* 0x000000021a028210 */ /* 0x001fca0007f9e0ff */
[----:B------:R-:W-:-:S05]  /*17e80*/  @!P0 IMAD.X R3, R34, 0x1, R3, P4 ;  /* 0x0000000122038824 */ /* 0x000fca00020e0603 */
[----:B------:R0:W-:Y:S02]  /*17e90*/  @!P0 STG.E.U8 desc[UR20][R2.64+0x59], R4 ;  /* 0x0000590402008986 */ /* 0x0001e4000c101114 */
[----:B0-----:R-:W0:Y:S01]  /*17ea0*/  @!P5 LDC.64 R2, c[0x0][0x5c0] ;  /* 0x00017000ff02db82 */ /* 0x001e220000000a00 */
[----:B------:R-:W-:-:S04]  /*17eb0*/  @P2 LOP3.LUT R0, R0, 0x10000, RZ, 0xfc, !PT ;  /* 0x0001000000002812 */ /* 0x000fc800078efcff */
[----:B------:R-:W-:-:S04]  /*17ec0*/  LOP3.LUT R0, R0, 0xffffbfff, RZ, 0xc0, !PT ;  /* 0xffffbfff00007812 */ /* 0x000fc800078ec0ff */
[----:B------:R-:W-:-:S04]  /*17ed0*/  @P1 LOP3.LUT R0, R0, 0x4000, RZ, 0xfc, !PT ;  /* 0x0000400000001812 */ /* 0x000fc800078efcff */
        /* <DEDUP_REMOVED lines=10> */
[----:B------:R-:W-:Y:S01]  /*17f80*/  ISETP.LT.OR P5, PT, R35, 0x22, !P3 ;  /* 0x000000222300780c */ /* 0x000fe20005fa1670 */
[----:B---3--:R-:W-:Y:S02]  /*17f90*/  FMUL R5, R226, UR23 ;  /* 0x00000017e2057c20 */ /* 0x008fe40008400000 */
[----:B------:R-:W3:Y:S10]  /*17fa0*/  LDL.LU R226, [R1+0x40] ;  /* 0x0000400001e27983 */ /* 0x000ef40000300800 */
[----:B------:R-:W0:Y:S01]  /*17fb0*/  @!P5 LDC.64 R2, c[0x0][0x5c0] ;  /* 0x00017000ff02db82 */ /* 0x000e220000000a00 */
[----:B------:R-:W-:-:S02]  /*17fc0*/  LOP3.LUT P6, RZ, R28, 0x20000, RZ, 0xc0, !PT ;  /* 0x000200001cff7812 */ /* 0x000fc400078cc0ff */
[----:B------:R-:W-:Y:S02]  /*17fd0*/  LOP3.LUT P2, RZ, R28, 0x20, RZ, 0xc0, !PT ;  /* 0x000000201cff7812 */ /* 0x000fe4000784c0ff */
[----:B------:R-:W-:-:S09]  /*17fe0*/  F2FP.SATFINITE.E4M3.F32.PACK_AB_MERGE_C R5, RZ, R5, RZ ;  /* 0x00000005ff05723e */ /* 0x000fd200048070ff */
[----:B------:R-:W-:Y:S01]  /*17ff0*/  @!P6 STG.E.U8 desc[UR20][R84.64+0x58], R5 ;  /* 0x000058055400e986 */ /* 0x000fe2000c101114 */
[----:B0-----:R-:W-:Y:S01]  /*18000*/  @!P5 IADD3 R42, P0, P4, R26, UR15, R2 ;  /* 0x0000000f1a2adc10 */ /* 0x001fe2000fc1e002 */
[----:B----4-:R-:W-:-:S05]  /*18010*/  FMUL R2, R225, UR23 ;  /* 0x00000017e1027c20 */ /* 0x010fca0008400000 */
[----:B------:R-:W-:-:S05]  /*18020*/  F2FP.SATFINITE.E4M3.F32.PACK_AB_MERGE_C R2, RZ, R2, RZ ;  /* 0x00000002ff02723e */ /* 0x000fca00048070ff */
[----:B------:R0:W-:Y:S01]  /*18030*/  @!P2 STG.E.U8 desc[UR20][R82.64+0x59], R2 ;  /* 0x000059025200a986 */ /* 0x0001e2000c101114 */
[----:B------:R-:W-:Y:S02]  /*18040*/  ISETP.LT.OR P2, PT, R35, 0x29, !P3 ;  /* 0x000000292300780c */ /* 0x000fe40005f41670 */
[----:B------:R-:W-:-:S11]  /*18050*/  @!P5 IADD3.X R43, R34, UR14, R3, P0, P4 ;  /* 0x0000000e222bdc10 */ /* 0x000fd600087e8403 */
[----:B0-----:R-:W0:Y:S02]  /*18060*/  @!P2 LDC.64 R2, c[0x0][0x5c0] ;  /* 0x00017000ff02ab82 */ /* 0x001e240000000a00 */
[----:B0-----:R-:W-:-:S04]  /*18070*/  @!P2 IADD3 R40, P0, P4, R26, UR15, R2 ;  /* 0x0000000f1a28ac10 */ /* 0x001fc8000fc1e002 */
[----:B------:R-:W-:Y:S01]  /*18080*/  @!P2 IADD3.X R41, R34, UR14, R3, P0, P4 ;  /* 0x0000000e2229ac10 */ /* 0x000fe200087e8403 */
[----:B--2---:R-:W-:Y:S02]  /*18090*/  FMUL R3, R227, UR23 ;  /* 0x00000017e3037c20 */ /* 0x004fe40008400000 */
[----:B------:R-:W2:Y:S01]  /*180a0*/  LDL.LU R227, [R1+0x44] ;  /* 0x0000440001e37983 */ /* 0x000ea20000300800 */
[----:B------:R-:W-:-:S03]  /*180b0*/  LOP3.LUT R0, R0, 0xfffffbff, RZ, 0xc0, !PT ;  /* 0xfffffbff00007812 */ /* 0x000fc600078ec0ff */
[----:B------:R-:W4:Y:S01]  /*180c0*/  LDL.LU R225, [R1+0x48] ;  /* 0x0000480001e17983 */ /* 0x000f220000300800 */
[----:B------:R-:W-:-:S04]  /*180d0*/  @P5 LOP3.LUT R0, R0, 0x400, RZ, 0xfc, !PT ;  /* 0x0000040000005812 */ /* 0x000fc800078efcff */
[----:B------:R-:W-:-:S04]  /*180e0*/  LOP3.LUT R0, R0, 0xfffffdff, RZ, 0xc0, !PT ;  /* 0xfffffdff00007812 */ /* 0x000fc800078ec0ff */
[----:B------:R-:W-:Y:S02]  /*180f0*/  @P2 LOP3.LUT R0, R0, 0x200, RZ, 0xfc, !PT ;  /* 0x0000020000002812 */ /* 0x000fe400078efcff */
[----:B------:R-:W-:Y:S02]  /*18100*/  ISETP.LT.OR P2, PT, R35, 0x2a, !P3 ;  /* 0x0000002a2300780c */ /* 0x000fe40005f41670 */
[----:B------:R-:W-:-:S11]  /*18110*/  F2FP.SATFINITE.E4M3.F32.PACK_AB_MERGE_C R5, RZ, R3, RZ ;  /* 0x00000003ff05723e */ /* 0x000fd600048070ff */
[----:B------:R-:W0:Y:S01]  /*18120*/  @!P2 LDC.64 R2, c[0x0][0x5c0] ;  /* 0x00017000ff02ab82 */ /* 0x000e220000000a00 */
[----:B------:R-:W-:-:S13]  /*18130*/  LOP3.LUT P1, RZ, R29, 0x800, RZ, 0xc0, !PT ;  /* 0x000008001dff7812 */ /* 0x000fda000782c0ff */
[----:B------:R1:W-:Y:S01]  /*18140*/  @!P1 STG.E.U8 desc[UR20][R22.64], R5 ;  /* 0x0000000516009986 */ /* 0x0003e2000c101114 */
[----:B0-----:R-:W-:-:S04]  /*18150*/  @!P2 IADD3 R38, P0, P1, R26, UR15, R2 ;  /* 0x0000000f1a26ac10 */ /* 0x001fc8000f91e002 */
[----:B------:R-:W-:Y:S02]  /*18160*/  @!P2 IADD3.X R39, R34, UR14, R3, P0, P1 ;  /* 0x0000000e2227ac10 */ /* 0x000fe400087e2403 */
[----:B------:R-:W-:-:S04]  /*18170*/  ISETP.GE.AND P1, PT, R36, 0x89, PT ;  /* 0x000000892400780c */ /* 0x000fc80003f26270 */
[----:B------:R-:W-:Y:S02]  /*18180*/  ISETP.LT.OR P0, PT, R35, 0x1, !P1 ;  /* 0x000000012300780c */ /* 0x000fe40004f01670 */
[----:B------:R-:W-:-:S11]  /*18190*/  LOP3.LUT R0, R0, 0xfffffeff, RZ, 0xc0, !PT ;  /* 0xfffffeff00007812 */ /* 0x000fd600078ec0ff */
[----:B-1----:R-:W0:Y:S01]  /*181a0*/  @!P0 LDC.64 R4, c[0x0][0x5c0] ;  /* 0x00017000ff048b82 */ /* 0x002e220000000a00 */
[----:B------:R-:W-:Y:S02]  /*181b0*/  LOP3.LUT P6, RZ, R28, 0x10, RZ, 0xc0, !PT ;  /* 0x000000101cff7812 */ /* 0x000fe400078cc0ff */
[----:B------:R-:W-:Y:S02]  /*181c0*/  @P2 LOP3.LUT R0, R0, 0x100, RZ, 0xfc, !PT ;  /* 0x0000010000002812 */ /* 0x000fe400078efcff */
[----:B------:R-:W-:Y:S01]  /*181d0*/  ISETP.LT.OR P2, PT, R35, 0x31, !P3 ;  /* 0x000000312300780c */ /* 0x000fe20005f41670 */
[----:B------:R-:W-:Y:S02]  /*181e0*/  IMAD.U32 R2, RZ, RZ, UR28 ;  /* 0x0000001cff027e24 */ /* 0x000fe4000f8e00ff */
[----:B------:R-:W-:-:S03]  /*181f0*/  IMAD.U32 R6, RZ, RZ, UR27 ;  /* 0x0000001bff067e24 */ /* 0x000fc6000f8e00ff */
[----:B------:R-:W-:-:S04]  /*18200*/  @!P0 IADD3 R2, P4, P5, R2, UR26, R26 ;  /* 0x0000001a02028c10 */ /* 0x000fc8000fd9e01a */
[----:B------:R-:W-:Y:S02]  /*18210*/  @!P0 IADD3.X R6, R6, UR25, R34, P4, P5 ;  /* 0x0000001906068c10 */ /* 0x000fe4000a7ea422 */
[----:B0-----:R-:W-:Y:S01]  /*18220*/  @!P0 IADD3 R4, P4, R2, R4, RZ ;  /* 0x0000000402048210 */ /* 0x001fe20007f9e0ff */
[----:B---3--:R-:W-:Y:S02]  /*18230*/  FMUL R3, R226, UR23 ;  /* 0x00000017e2037c20 */ /* 0x008fe40008400000 */
[----:B------:R-:W3:Y:S03]  /*18240*/  LDL.LU R226, [R1+0x4c] ;  /* 0x00004c0001e27983 */ /* 0x000ee60000300800 */
[----:B------:R-:W-:-:S05]  /*18250*/  F2FP.SATFINITE.E4M3.F32.PACK_AB_MERGE_C R3, RZ, R3, RZ ;  /* 0x00000003ff03723e */ /* 0x000fca00048070ff */
[----:B------:R0:W-:Y:S02]  /*18260*/  @!P6 STG.E.U8 desc[UR20][R30.64+0x1], R3 ;  /* 0x000001031e00e986 */ /* 0x0001e4000c101114 */
[----:B0-----:R-:W0:Y:S02]  /*18270*/  @!P2 LDC.64 R2, c[0x0][0x5c0] ;  /* 0x00017000ff02ab82 */ /* 0x001e240000000a00 */
[----:B0-----:R-:W-:Y:S01]  /*18280*/  @!P2 IADD3 R32, P5, P6, R26, UR15, R2 ;  /* 0x0000000f1a20ac10 */ /* 0x001fe2000febe002 */
[----:B--2---:R-:W-:Y:S02]  /*18290*/  FMUL R2, R227, UR23 ;  /* 0x00000017e3027c20 */ /* 0x004fe40008400000 */
[----:B------:R-:W2:Y:S01]  /*182a0*/  LDL.LU R227, [R1+0x50] ;  /* 0x0000500001e37983 */ /* 0x000ea20000300800 */
[----:B------:R-:W-:Y:S02]  /*182b0*/  @!P0 IMAD.X R5, R6, 0x1, R5, P4 ;  /* 0x0000000106058824 */ /* 0x000fe400020e0605 */
[----:B------:R-:W-:-:S05]  /*182c0*/  F2FP.SATFINITE.E4M3.F32.PACK_AB_MERGE_C R7, RZ, R2, RZ ;  /* 0x00000002ff07723e */ /* 0x000fca00048070ff */
[----:B------:R0:W-:Y:S01]  /*182d0*/  @!P0 STG.E.U8 desc[UR20][R4.64], R7 ;  /* 0x0000000704008986 */ /* 0x0001e2000c101114 */
[----:B------:R-:W-:Y:S02]  /*182e0*/  ISETP.LT.OR P0, PT, R35, 0x2, !P1 ;  /* 0x000000022300780c */ /* 0x000fe40004f01670 */
[----:B------:R-:W-:Y:S01]  /*182f0*/  @!P2 IADD3.X R33, R34, UR14, R3, P5, P6 ;  /* 0x0000000e2221ac10 */ /* 0x000fe2000afec403 */
[----:B------:R-:W-:Y:S01]  /*18300*/  IMAD.U32 R3, RZ, RZ, UR28 ;  /* 0x0000001cff037e24 */ /* 0x000fe2000f8e00ff */
[----:B------:R-:W-:-:S09]  /*18310*/  LOP3.LUT P6, RZ, R28, 0x40000, RZ, 0xc0, !PT ;  /* 0x000400001cff7812 */ /* 0x000fd200078cc0ff */
[----:B0-----:R-:W-:Y:S02]  /*18320*/  @!P0 IADD3 R4, P4, P5, R3, UR26, R26 ;  /* 0x0000001a03048c10 */ /* 0x001fe4000fd9e01a */
[----:B------:R-:W0:Y:S01]  /*18330*/  @!P0 LDC.64 R2, c[0x0][0x5c0] ;  /* 0x00017000ff028b82 */ /* 0x000e220000000a00 */
[----:B------:R-:W-:Y:S01]  /*18340*/  LOP3.LUT R29, R29, 0xfffffbff, RZ, 0xc0, !PT ;  /* 0xfffffbff1d1d7812 */ /* 0x000fe200078ec0ff */
[----:B------:R-:W-:-:S03]  /*18350*/  IMAD.U32 R9, RZ, RZ, UR27 ;  /* 0x0000001bff097e24 */ /* 0x000fc6000f8e00ff */
[----:B------:R-:W-:Y:S02]  /*18360*/  @P6 LOP3.LUT R29, R29, 0x400, RZ, 0xfc, !PT ;  /* 0x000004001d1d6812 */ /* 0x000fe400078efcff */
[----:B------:R-:W-:Y:S02]  /*18370*/  ISETP.LT.OR P6, PT, R35, 0x32, !P3 ;  /* 0x000000322300780c */ /* 0x000fe40005fc1670 */
[----:B------:R-:W-:Y:S02]  /*18380*/  @!P0 IADD3.X R5, R9, UR25, R34, P4, P5 ;  /* 0x0000001909058c10 */ /* 0x000fe4000a7ea422 */
[----:B0-----:R-:W-:-:S05]  /*18390*/  @!P0 IADD3 R4, P4, R4, R2, RZ ;  /* 0x0000000204048210 */ /* 0x001fca0007f9e0ff */
[----:B------:R-:W-:-:S04]  /*183a0*/  @!P0 IMAD.X R5, R5, 0x1, R3, P4 ;  /* 0x0000000105058824 */ /* 0x000fc800020e0603 */
[----:B------:R-:W0:Y:S02]  /*183b0*/  @!P6 LDC.64 R2, c[0x0][0x5c0] ;  /* 0x00017000ff02eb82 */ /* 0x000e240000000a00 */
[----:B0-----:R-:W-:Y:S01]  /*183c0*/  @!P6 IADD3 R30, P4, P5, R26, UR15, R2 ;  /* 0x0000000f1a1eec10 */ /* 0x001fe2000fd9e002 */
[----:B----4-:R-:W-:-:S03]  /*183d0*/  FMUL R2, R225, UR23 ;  /* 0x00000017e1027c20 */ /* 0x010fc60008400000 */
[----:B------:R-:W-:Y:S02]  /*183e0*/  @!P6 IADD3.X R31, R34, UR14, R3, P4, P5 ;  /* 0x0000000e221fec10 */ /* 0x000fe4000a7ea403 */
[----:B------:R-:W-:Y:S02]  /*183f0*/  ISETP.LT.OR P5, PT, R35, 0x39, !P3 ;  /* 0x000000392300780c */ /* 0x000fe40005fa1670 */
[----:B------:R-:W-:-:S05]  /*18400*/  F2FP.SATFINITE.E4M3.F32.PACK_AB_MERGE_C R2, RZ, R2, RZ ;  /* 0x00000002ff02723e */ /* 0x000fca00048070ff */
[----:B------:R0:W-:Y:S06]  /*18410*/  @!P0 STG.E.U8 desc[UR20][R4.64+0x1], R2 ;  /* 0x0000010204008986 */ /* 0x0001ec000c101114 */
[----:B0-----:R-:W0:Y:S01]  /*18420*/  @!P5 LDC.64 R2, c[0x0][0x5c0] ;  /* 0x00017000ff02db82 */ /* 0x001e220000000a00 */
[----:B------:R-:W-:Y:S02]  /*18430*/  LOP3.LUT R0, R0, 0xffffffbf, RZ, 0xc0, !PT ;  /* 0xffffffbf00007812 */ /* 0x000fe400078ec0ff */
[----:B0-----:R-:W-:-:S04]  /*18440*/  @!P5 IADD3 R22, P0, P4, R26, UR15, R2 ;  /* 0x0000000f1a16dc10 */ /* 0x001fc8000fc1e002 */
[----:B------:R-:W-:Y:S02]  /*18450*/  @!P5 IADD3.X R23, R34, UR14, R3, P0, P4 ;  /* 0x0000000e2217dc10 */ /* 0x000fe400087e8403 */
[----:B------:R-:W-:-:S04]  /*18460*/  @P2 LOP3.LUT R0, R0, 0x40, RZ, 0xfc, !PT ;  /* 0x0000004000002812 */ /* 0x000fc800078efcff */
[----:B------:R-:W-:-:S04]  /*18470*/  LOP3.LUT R0, R0, 0xffffffdf, RZ, 0xc0, !PT ;  /* 0xffffffdf00007812 */ /* 0x000fc800078ec0ff */
[----:B------:R-:W-:Y:S01]  /*18480*/  @P6 LOP3.LUT R0, R0, 0x20, RZ, 0xfc, !PT ;  /* 0x0000002000006812 */ /* 0x000fe200078efcff */
[----:B---3--:R-:W-:Y:S02]  /*18490*/  FMUL R3, R226, UR23 ;  /* 0x00000017e2037c20 */ /* 0x008fe40008400000 */
[----:B------:R-:W3:Y:S01]  /*184a0*/  LDL.LU R226, [R1+0x54] ;  /* 0x0000540001e27983 */ /* 0x000ee20000300800 */
[----:B------:R-:W-:-:S04]  /*184b0*/  LOP3.LUT R0, R0, 0xffffffef, RZ, 0xc0, !PT ;  /* 0xffffffef00007812 */ /* 0x000fc800078ec0ff */
[----:B------:R-:W-:Y:S02]  /*184c0*/  @P5 LOP3.LUT R0, R0, 0x10, RZ, 0xfc, !PT ;  /* 0x0000001000005812 */ /* 0x000fe400078efcff */
[----:B------:R-:W-:Y:S02]  /*184d0*/  ISETP.LT.OR P5, PT, R35, 0x3a, !P3 ;  /* 0x0000003a2300780c */ /* 0x000fe40005fa1670 */
[----:B------:R-:W-:-:S11]  /*184e0*/  F2FP.SATFINITE.E4M3.F32.PACK_AB_MERGE_C R7, RZ, R3, RZ ;  /* 0x00000003ff07723e */ /* 0x000fd600048070ff */
[----:B------:R-:W0:Y:S01]  /*184f0*/  @!P5 LDC.64 R2, c[0x0][0x5c0] ;  /* 0x00017000ff02db82 */ /* 0x000e220000000a00 */
[----:B------:R-:W-:-:S13]  /*18500*/  LOP3.LUT P6, RZ, R29, 0x400, RZ, 0xc0, !PT ;  /* 0x000004001dff7812 */ /* 0x000fda00078cc0ff */
[----:B------:R0:W-:Y:S02]  /*18510*/  @!P6 STG.E.U8 desc[UR20][R20.64+0x8], R7 ;  /* 0x000008071400e986 */ /* 0x0001e4000c101114 */
[----:B0-----:R-:W-:-:S04]  /*18520*/  @!P5 IADD3 R20, P0, P4, R26, UR15, R2 ;  /* 0x0000000f1a14dc10 */ /* 0x001fc8000fc1e002 */
[----:B------:R-:W-:Y:S01]  /*18530*/  @!P5 IADD3.X R21, R34, UR14, R3, P0, P4 ;  /* 0x0000000e2215dc10 */ /* 0x000fe200087e8403 */
[----:B--2---:R-:W-:Y:S02]  /*18540*/  FMUL R3, R227, UR23 ;  /* 0x00000017e3037c20 */ /* 0x004fe40008400000 */
[----:B------:R-:W2:Y:S01]  /*18550*/  LDL.LU R227, [R1+0x58] ;  /* 0x0000580001e37983 */ /* 0x000ea20000300800 */
[C---:B------:R-:W-:Y:S02]  /*18560*/  ISETP.LT.OR P0, PT, R35.reuse, 0x9, !P1 ;  /* 0x000000092300780c */ /* 0x040fe40004f01670 */
[----:B------:R-:W-:Y:S01]  /*18570*/  LOP3.LUT P2, RZ, R28, 0x40, RZ, 0xc0, !PT ;  /* 0x000000401cff7812 */ /* 0x000fe2000784c0ff */
[----:B------:R-:W-:Y:S01]  /*18580*/  IMAD.U32 R2, RZ, RZ, UR28 ;  /* 0x0000001cff027e24 */ /* 0x000fe2000f8e00ff */
[----:B------:R-:W-:Y:S01]  /*18590*/  F2FP.SATFINITE.E4M3.F32.PACK_AB_MERGE_C R3, RZ, R3, RZ ;  /* 0x00000003ff03723e */ /* 0x000fe200048070ff */
[----:B------:R-:W-:Y:S01]  /*185a0*/  IMAD.U32 R6, RZ, RZ, UR27 ;  /* 0x0000001bff067e24 */ /* 0x000fe2000f8e00ff */
[----:B------:R-:W-:Y:S01]  /*185b0*/  LOP3.LUT R0, R0, 0xfffffffb, RZ, 0xc0, !PT ;  /* 0xfffffffb00007812 */ /* 0x000fe200078ec0ff */
[----:B------:R-:W4:Y:S06]  /*185c0*/  LDL.LU R225, [R1+0x5c] ;  /* 0x00005c0001e17983 */ /* 0x000f2c0000300800 */
[----:B------:R-:W0:Y:S02]  /*185d0*/  @!P0 LDC.64 R4, c[0x0][0x5c0] ;  /* 0x00017000ff048b82 */ /* 0x000e240000000a00 */
[----:B------:R1:W-:Y:S01]  /*185e0*/  @!P2 STG.E.U8 desc[UR20][R18.64+0x9], R3 ;  /* 0x000009031200a986 */ /* 0x0003e2000c101114 */
[----:B------:R-:W-:-:S02]  /*185f0*/  ISETP.LT.OR P2, PT, R35, 0x41, !P3 ;  /* 0x000000412300780c */ /* 0x000fc40005f41670 */
[----:B------:R-:W-:Y:S02]  /*18600*/  @P5 LOP3.LUT R0, R0, 0x4, RZ, 0xfc, !PT ;  /* 0x0000000400005812 */ /* 0x000fe400078efcff */
[----:B------:R-:W-:-:S04]  /*18610*/  @!P0 IADD3 R2, P4, P5, R2, UR26, R26 ;  /* 0x0000001a02028c10 */ /* 0x000fc8000fd9e01a */
[----:B------:R-:W-:Y:S02]  /*18620*/  @!P0 IADD3.X R6, R6, UR25, R34, P4, P5 ;  /* 0x0000001906068c10 */ /* 0x000fe4000a7ea422 */
[----:B0-----:R-:W-:-:S03]  /*18630*/  @!P0 IADD3 R4, P4, R2, R4, RZ ;  /* 0x0000000402048210 */ /* 0x001fc60007f9e0ff */
[----:B-1----:R-:W0:Y:S02]  /*18640*/  @!P2 LDC.64 R2, c[0x0][0x5c0] ;  /* 0x00017000ff02ab82 */ /* 0x002e240000000a00 */
[----:B------:R-:W-:Y:S01]  /*18650*/  @!P0 IMAD.X R5, R6, 0x1, R5, P4 ;  /* 0x0000000106058824 */ /* 0x000fe200020e0605 */
[----:B0-----:R-:W-:-:S04]  /*18660*/  @!P2 IADD3 R18, P5, P6, R26, UR15, R2 ;  /* 0x0000000f1a12ac10 */ /* 0x001fc8000febe002 */
[----:B------:R-:W-:Y:S01]  /*18670*/  @!P2 IADD3.X R19, R34, UR14, R3, P5, P6 ;  /* 0x0000000e2213ac10 */ /* 0x000fe2000afec403 */
[----:B------:R-:W-:Y:S01]  /*18680*/  IMAD.U32 R3, RZ, RZ, UR28 ;  /* 0x0000001cff037e24 */ /* 0x000fe2000f8e00ff */
[----:B------:R-:W-:Y:S02]  /*18690*/  LOP3.LUT P6, RZ, R28, 0x80, RZ, 0xc0, !PT ;  /* 0x000000801cff7812 */ /* 0x000fe400078cc0ff */
[----:B------:R-:W-:-:S11]  /*186a0*/  LOP3.LUT R29, R29, 0xfffffdff, RZ, 0xc0, !PT ;  /* 0xfffffdff1d1d7812 */ /* 0x000fd600078ec0ff */
[----:B------:R-:W-:Y:S02]  /*186b0*/  @P6 LOP3.LUT R29, R29, 0x200, RZ, 0xfc, !PT ;  /* 0x000002001d1d6812 */ /* 0x000fe400078efcff */
[----:B------:R-:W-:Y:S01]  /*186c0*/  ISETP.LT.OR P6, PT, R35, 0x42, !P3 ;  /* 0x000000422300780c */ /* 0x000fe20005fc1670 */
[----:B---3--:R-:W-:Y:S02]  /*186d0*/  FMUL R2, R226, UR23 ;  /* 0x00000017e2027c20 */ /* 0x008fe40008400000 */
[----:B------:R-:W3:Y:S03]  /*186e0*/  LDL.LU R226, [R1+0x60] ;  /* 0x0000600001e27983 */ /* 0x000ee60000300800 */
[----:B------:R-:W-:-:S05]  /*186f0*/  F2FP.SATFINITE.E4M3.F32.PACK_AB_MERGE_C R7, RZ, R2, RZ ;  /* 0x00000002ff07723e */ /* 0x000fca00048070ff */
[----:B------:R0:W-:Y:S01]  /*18700*/  @!P0 STG.E.U8 desc[UR20][R4.64+0x8], R7 ;  /* 0x0000080704008986 */ /* 0x0001e2000c101114 */
[----:B------:R-:W-:-:S13]  /*18710*/  ISETP.LT.OR P0, PT, R35, 0xa, !P1 ;  /* 0x0000000a2300780c */ /* 0x000fda0004f01670 */
[----:B0-----:R-:W-:Y:S02]  /*18720*/  @!P0 IADD3 R4, P4, P5, R3, UR26, R26 ;  /* 0x0000001a03048c10 */ /* 0x001fe4000fd9e01a */
[----:B------:R-:W0:Y:S02]  /*18730*/  @!P0 LDC.64 R2, c[0x0][0x5c0] ;  /* 0x00017000ff028b82 */ /* 0x000e240000000a00 */
[----:B------:R-:W-:Y:S02]  /*18740*/  @!P0 IADD3.X R5, R9, UR25, R34, P4, P5 ;  /* 0x0000001909058c10 */ /* 0x000fe4000a7ea422 */
[----:B0-----:R-:W-:-:S05]  /*18750*/  @!P0 IADD3 R4, P4, R4, R2, RZ ;  /* 0x0000000204048210 */ /* 0x001fca0007f9e0ff */
[----:B------:R-:W-:Y:S02]  /*18760*/  @!P0 IMAD.X R5, R5, 0x1, R3, P4 ;  /* 0x0000000105058824 */ /* 0x000fe400020e0603 */
[----:B------:R-:W0:Y:S02]  /*18770*/  @!P6 LDC.64 R2, c[0x0][0x5c0] ;  /* 0x00017000ff02eb82 */ /* 0x000e240000000a00 */
[----:B0-----:R-:W-:Y:S01]  /*18780*/  @!P6 IADD3 R16, P4, P5, R26, UR15, R2 ;  /* 0x0000000f1a10ec10 */ /* 0x001fe2000fd9e002 */
[----:B--2---:R-:W-:Y:S02]  /*18790*/  FMUL R2, R227, UR23 ;  /* 0x00000017e3027c20 */ /* 0x004fe40008400000 */
[----:B------:R-:W2:Y:S01]  /*187a0*/  LDL.LU R227, [R1+0x64] ;  /* 0x0000640001e37983 */ /* 0x000ea20000300800 */
[----:B------:R-:W-:Y:S02]  /*187b0*/  @!P6 IADD3.X R17, R34, UR14, R3, P4, P5 ;  /* 0x0000000e2211ec10 */ /* 0x000fe4000a7ea403 */
[----:B------:R-:W-:-:S02]  /*187c0*/  ISETP.LT.OR P5, PT, R35, 0x49, !P3 ;  /* 0x000000492300780c */ /* 0x000fc40005fa1670 */
[----:B------:R-:W-:-:S05]  /*187d0*/  F2FP.SATFINITE.E4M3.F32.PACK_AB_MERGE_C R2, RZ, R2, RZ ;  /* 0x00000002ff02723e */ /* 0x000fca00048070ff */
[----:B------:R0:W-:Y:S01]  /*187e0*/  @!P0 STG.E.U8 desc[UR20][R4.64+0x9], R2 ;  /* 0x0000090204008986 */ /* 0x0001e2000c101114 */
[----:B------:R-:W-:-:S05]  /*187f0*/  LOP3.LUT R0, R0, 0xfffffffd, RZ, 0xc0, !PT ;  /* 0xfffffffd00007812 */ /* 0x000fca00078ec0ff */
[----:B0-----:R-:W0:Y:S01]  /*18800*/  @!P5 LDC.64 R2, c[0x0][0x5c0] ;  /* 0x00017000ff02db82 */ /* 0x001e220000000a00 */
[----:B------:R-:W-:Y:S02]  /*18810*/  @P2 LOP3.LUT R0, R0, 0x2, RZ, 0xfc, !PT ;  /* 0x0000000200002812 */ /* 0x000fe400078efcff */
[C---:B------:R-:W-:Y:S02]  /*18820*/  LOP3.LUT P2, RZ, R28.reuse, 0x80000, RZ, 0xc0, !PT ;  /* 0x000800001cff7812 */ /* 0x040fe4000784c0ff */
[----:B------:R-:W-:-:S04]  /*18830*/  LOP3.LUT R28, R28, 0x7fffffff, RZ, 0xc0, !PT ;  /* 0x7fffffff1c1c7812 */ /* 0x000fc800078ec0ff */
[----:B------:R-:W-:-:S04]  /*18840*/  @P6 LOP3.LUT R28, R28, 0x80000000, RZ, 0xfc, !PT ;  /* 0x800000001c1c6812 */ /* 0x000fc800078efcff */
[----:B------:R-:W-:-:S04]  /*18850*/  LOP3.LUT R28, R28, 0xbfffffff, RZ, 0xc0, !PT ;  /* 0xbfffffff1c1c7812 */ /* 0x000fc800078ec0ff */
[----:B------:R-:W-:Y:S02]  /*18860*/  @P5 LOP3.LUT R28, R28, 0x40000000, RZ, 0xfc, !PT ;  /* 0x400000001c1c5812 */ /* 0x000fe400078efcff */
[----:B0-----:R-:W-:-:S04]  /*18870*/  @!P5 IADD3 R14, P0, P4, R26, UR15, R2 ;  /* 0x0000000f1a0edc10 */ /* 0x001fc8000fc1e002 */
[----:B------:R-:W-:Y:S02]  /*18880*/  @!P5 IADD3.X R15, R34, UR14, R3, P0, P4 ;  /* 0x0000000e220fdc10 */ /* 0x000fe400087e8403 */
[----:B------:R-:W-:Y:S01]  /*18890*/  ISETP.LT.OR P5, PT, R35, 0x4a, !P3 ;  /* 0x0000004a2300780c */ /* 0x000fe20005fa1670 */
[----:B----4-:R-:W-:-:S05]  /*188a0*/  FMUL R3, R225, UR23 ;  /* 0x00000017e1037c20 */ /* 0x010fca0008400000 */
[----:B------:R-:W-:-:S07]  /*188b0*/  F2FP.SATFINITE.E4M3.F32.PACK_AB_MERGE_C R7, RZ, R3, RZ ;  /* 0x00000003ff07723e */ /* 0x000fce00048070ff */
[----:B------:R-:W0:Y:S02]  /*188c0*/  @!P5 LDC.64 R2, c[0x0][0x5c0] ;  /* 0x00017000ff02db82 */ /* 0x000e240000000a00 */
[----:B0-----:R-:W-:-:S04]  /*188d0*/  @!P5 IADD3 R12, P0, P4, R26, UR15, R2 ;  /* 0x0000000f1a0cdc10 */ /* 0x001fc8000fc1e002 */
[----:B------:R-:W-:Y:S02]  /*188e0*/  @!P5 IADD3.X R13, R34, UR14, R3, P0, P4 ;  /* 0x0000000e220ddc10 */ /* 0x000fe400087e8403 */
[----:B------:R-:W-:Y:S02]  /*188f0*/  ISETP.LT.OR P0, PT, R35, 0x11, !P1 ;  /* 0x000000112300780c */ /* 0x000fe40004f01670 */
[----:B------:R-:W-:-:S11]  /*18900*/  LOP3.LUT P6, RZ, R29, 0x200, RZ, 0xc0, !PT ;  /* 0x000002001dff7812 */ /* 0x000fd600078cc0ff */
[----:B------:R-:W0:Y:S02]  /*18910*/  @!P0 LDC.64 R4, c[0x0][0x5c0] ;  /* 0x00017000ff048b82 */ /* 0x000e240000000a00 */
[----:B------:R-:W-:Y:S01]  /*18920*/  @!P6 STG.E.U8 desc[UR20][R96.64+0x10], R7 ;  /* 0x000010076000e986 */ /* 0x000fe2000c101114 */
[----:B------:R-:W-:Y:S01]  /*18930*/  LOP3.LUT R28, R28, 0xdfffffff, RZ, 0xc0, !PT ;  /* 0xdfffffff1c1c7812 */ /* 0x000fe200078ec0ff */
[----:B------:R-:W-:Y:S02]  /*18940*/  IMAD.U32 R2, RZ, RZ, UR28 ;  /* 0x0000001cff027e24 */ /* 0x000fe4000f8e00ff */
[----:B------:R-:W-:Y:S01]  /*18950*/  IMAD.U32 R6, RZ, RZ, UR27 ;  /* 0x0000001bff067e24 */ /* 0x000fe2000f8e00ff */
[----:B------:R-:W-:Y:S02]  /*18960*/  @P5 LOP3.LUT R28, R28, 0x20000000, RZ, 0xfc, !PT ;  /* 0x200000001c1c5812 */ /* 0x000fe400078efcff */
[----:B------:R-:W-:-:S04]  /*18970*/  @!P0 IADD3 R2, P4, P5, R2, UR26, R26 ;  /* 0x0000001a02028c10 */ /* 0x000fc8000fd9e01a */
[----:B------:R-:W-:Y:S01]  /*18980*/  @!P0 IADD3.X R6, R6, UR25, R34, P4, P5 ;  /* 0x0000001906068c10 */ /* 0x000fe2000a7ea422 */
[----:B---3--:R-:W-:Y:S02]  /*18990*/  FMUL R3, R226, UR23 ;  /* 0x00000017e2037c20 */ /* 0x008fe40008400000 */
[----:B------:R-:W3:Y:S03]  /*189a0*/  LDL.LU R226, [R1+0x68] ;  /* 0x0000680001e27983 */ /* 0x000ee60000300800 */
[----:B------:R-:W-:Y:S01]  /*189b0*/  F2FP.SATFINITE.E4M3.F32.PACK_AB_MERGE_C R3, RZ, R3, RZ ;  /* 0x00000003ff03723e */ /* 0x000fe200048070ff */
[----:B------:R-:W4:Y:S04]  /*189c0*/  LDL.LU R225, [R1+0x6c] ;  /* 0x00006c0001e17983 */ /* 0x000f280000300800 */
[----:B------:R1:W-:Y:S01]  /*189d0*/  @!P2 STG.E.U8 desc[UR20][R100.64+0x11], R3 ;  /* 0x000011036400a986 */ /* 0x0003e2000c101114 */
[----:B------:R-:W-:-:S02]  /*189e0*/  ISETP.LT.OR P2, PT, R35, 0x51, !P3 ;  /* 0x000000512300780c */ /* 0x000fc40005f41670 */
[----:B0-----:R-:W-:-:S11]  /*189f0*/  @!P0 IADD3 R4, P4, R2, R4, RZ ;  /* 0x0000000402048210 */ /* 0x001fd60007f9e0ff */
[----:B-1----:R-:W0:Y:S02]  /*18a00*/  @!P2 LDC.64 R2, c[0x0][0x5c0] ;  /* 0x00017000ff02ab82 */ /* 0x002e240000000a00 */
        /* <DEDUP_REMOVED lines=8> */
[----:B------:R-:W-:-:S10]  /*18a90*/  IMAD.U32 R3, RZ, RZ, UR28 ;  /* 0x0000001cff037e24 */ /* 0x000fd4000f8e00ff */
[----:B0-----:R-:W-:Y:S02]  /*18aa0*/  @!P0 IADD3 R4, P4, P5, R3, UR26, R26 ;  /* 0x0000001a03048c10 */ /* 0x001fe4000fd9e01a */
[----:B------:R-:W0:Y:S01]  /*18ab0*/  @!P0 LDC.64 R2, c[0x0][0x5c0] ;  /* 0x00017000ff028b82 */ /* 0x000e220000000a00 */
[----:B------:R-:W-:-:S04]  /*18ac0*/  LOP3.LUT R28, R28, 0xefffffff, RZ, 0xc0, !PT ;  /* 0xefffffff1c1c7812 */ /* 0x000fc800078ec0ff */
[----:B------:R-:W-:Y:S02]  /*18ad0*/  @P2 LOP3.LUT R28, R28, 0x10000000, RZ, 0xfc, !PT ;  /* 0x100000001c1c2812 */ /* 0x000fe400078efcff */
[----:B------:R-:W-:Y:S02]  /*18ae0*/  ISETP.LT.OR P2, PT, R35, 0x52, !P3 ;  /* 0x000000522300780c */ /* 0x000fe40005f41670 */
[----:B------:R-:W-:Y:S02]  /*18af0*/  @!P0 IADD3.X R5, R9, UR25, R34, P4, P5 ;  /* 0x0000001909058c10 */ /* 0x000fe4000a7ea422 */
[----:B0-----:R-:W-:-:S05]  /*18b00*/  @!P0 IADD3 R4, P4, R4, R2, RZ ;  /* 0x0000000204048210 */ /* 0x001fca0007f9e0ff */
[----:B------:R-:W-:-:S04]  /*18b10*/  @!P0 IMAD.X R5, R5, 0x1, R3, P4 ;  /* 0x0000000105058824 */ /* 0x000fc800020e0603 */
[----:B------:R-:W0:Y:S02]  /*18b20*/  @!P2 LDC.64 R2, c[0x0][0x5c0] ;  /* 0x00017000ff02ab82 */ /* 0x000e240000000a00 */
[----:B0-----:R-:W-:-:S04]  /*18b30*/  @!P2 IADD3 R8, P4, P5, R26, UR15, R2 ;  /* 0x0000000f1a08ac10 */ /* 0x001fc8000fd9e002 */
[----:B------:R-:W-:Y:S02]  /*18b40*/  @!P2 IADD3.X R9, R34, UR14, R3, P4, P5 ;  /* 0x0000000e2209ac10 */ /* 0x000fe4000a7ea403 */
[----:B------:R-:W-:Y:S01]  /*18b50*/  ISETP.LT.OR P5, PT, R35, 0x59, !P3 ;  /* 0x000000592300780c */ /* 0x000fe20005fa1670 */
[----:B---3--:R-:W-:Y:S02]  /*18b60*/  FMUL R2, R226, UR23 ;  /* 0x00000017e2027c20 */ /* 0x008fe40008400000 */
[----:B------:R-:W3:Y:S03]  /*18b70*/  LDL.LU R226, [R1+0x74] ;  /* 0x0000740001e27983 */ /* 0x000ee60000300800 */
[----:B------:R-:W-:-:S05]  /*18b80*/  F2FP.SATFINITE.E4M3.F32.PACK_AB_MERGE_C R2, RZ, R2, RZ ;  /* 0x00000002ff02723e */ /* 0x000fca00048070ff */
[----:B------:R0:W-:Y:S02]  /*18b90*/  @!P0 STG.E.U8 desc[UR20][R4.64+0x11], R2 ;  /* 0x0000110204008986 */ /* 0x0001e4000c101114 */
[----:B0-----:R-:W0:Y:S02]  /*18ba0*/  @!P5 LDC.64 R2, c[0x0][0x5c0] ;  /* 0x00017000ff02db82 */ /* 0x001e240000000a00 */
[----:B0-----:R-:W-:-:S04]  /*18bb0*/  @!P5 IADD3 R6, P0, P4, R26, UR15, R2 ;  /* 0x0000000f1a06dc10 */ /* 0x001fc8000fc1e002 */
[----:B------:R-:W-:Y:S02]  /*18bc0*/  @!P5 IADD3.X R7, R34, UR14, R3, P0, P4 ;  /* 0x0000000e2207dc10 */ /* 0x000fe400087e8403 */
[----:B------:R-:W-:Y:S01]  /*18bd0*/  ISETP.LT.OR P4, PT, R35, 0x5a, !P3 ;  /* 0x0000005a2300780c */ /* 0x000fe20005f81670 */
[----:B----4-:R-:W-:-:S05]  /*18be0*/  FMUL R3, R225, UR23 ;  /* 0x00000017e1037c20 */ /* 0x010fca0008400000 */
[----:B------:R-:W-:-:S07]  /*18bf0*/  F2FP.SATFINITE.E4M3.F32.PACK_AB_MERGE_C R67, RZ, R3, RZ ;  /* 0x00000003ff43723e */ /* 0x000fce00048070ff */
[----:B------:R-:W0:Y:S02]  /*18c00*/  @!P4 LDC.64 R2, c[0x0][0x5c0] ;  /* 0x00017000ff02cb82 */ /* 0x000e240000000a00 */
[----:B0-----:R-:W-:Y:S01]  /*18c10*/  @!P4 IADD3 R4, P0, P3, R26, UR15, R2 ;  /* 0x0000000f1a04cc10 */ /* 0x001fe2000fb1e002 */
[----:B--2---:R-:W-:Y:S02]  /*18c20*/  FMUL R2, R227, UR23 ;  /* 0x00000017e3027c20 */ /* 0x004fe40008400000 */
[----:B------:R-:W2:Y:S01]  /*18c30*/  LDL.LU R227, [R1+0x78] ;  /* 0x0000780001e37983 */ /* 0x000ea20000300800 */
[C---:B------:R-:W-:Y:S02]  /*18c40*/  LOP3.LUT P6, RZ, R28.reuse, 0x100, RZ, 0xc0, !PT ;  /* 0x000001001cff7812 */ /* 0x040fe400078cc0ff */
[----:B------:R-:W-:Y:S01]  /*18c50*/  LOP3.LUT R28, R28, 0xf7ffffff, RZ, 0xc0, !PT ;  /* 0xf7ffffff1c1c7812 */ /* 0x000fe200078ec0ff */
[----:B------:R-:W-:Y:S01]  /*18c60*/  IMAD.U32 R37, RZ, RZ, UR28 ;  /* 0x0000001cff257e24 */ /* 0x000fe2000f8e00ff */
[----:B------:R-:W-:Y:S01]  /*18c70*/  @!P4 IADD3.X R5, R34, UR14, R3, P0, P3 ;  /* 0x0000000e2205cc10 */ /* 0x000fe200087e6403 */
[----:B------:R-:W-:Y:S01]  /*18c80*/  IMAD.U32 R66, RZ, RZ, UR27 ;  /* 0x0000001bff427e24 */ /* 0x000fe2000f8e00ff */
[----:B------:R-:W-:Y:S01]  /*18c90*/  @P2 LOP3.LUT R28, R28, 0x8000000, RZ, 0xfc, !PT ;  /* 0x080000001c1c2812 */ /* 0x000fe200078efcff */
[----:B------:R-:W4:Y:S01]  /*18ca0*/  LDL.LU R225, [R1+0x7c] ;  /* 0x00007c0001e17983 */ /* 0x000f220000300800 */
[----:B------:R-:W-:-:S02]  /*18cb0*/  LOP3.LUT P2, RZ, R29, 0x100, RZ, 0xc0, !PT ;  /* 0x000001001dff7812 */ /* 0x000fc4000784c0ff */
[----:B------:R-:W-:Y:S02]  /*18cc0*/  ISETP.LT.OR P0, PT, R35, 0x19, !P1 ;  /* 0x000000192300780c */ /* 0x000fe40004f01670 */
[----:B------:R-:W-:Y:S01]  /*18cd0*/  F2FP.SATFINITE.E4M3.F32.PACK_AB_MERGE_C R2, RZ, R2, RZ ;  /* 0x00000002ff02723e */ /* 0x000fe200048070ff */
[----:B------:R-:W-:Y:S08]  /*18ce0*/  @!P6 STG.E.U8 desc[UR20][R108.64+0x18], R67 ;  /* 0x000018436c00e986 */ /* 0x000ff0000c101114 */
[----:B------:R0:W-:Y:S01]  /*18cf0*/  @!P2 STG.E.U8 desc[UR20][R104.64+0x19], R2 ;  /* 0x000019026800a986 */ /* 0x0001e2000c101114 */
[----:B------:R-:W-:Y:S01]  /*18d00*/  LOP3.LUT R28, R28, 0xfbffffff, RZ, 0xc0, !PT ;  /* 0xfbffffff1c1c7812 */ /* 0x000fe200078ec0ff */
[----:B0-----:R-:W0:Y:S03]  /*18d10*/  @!P0 LDC.64 R2, c[0x0][0x5c0] ;  /* 0x00017000ff028b82 */ /* 0x001e260000000a00 */
[----:B------:R-:W-:-:S04]  /*18d20*/  @P5 LOP3.LUT R28, R28, 0x4000000, RZ, 0xfc, !PT ;  /* 0x040000001c1c5812 */ /* 0x000fc800078efcff */
[----:B------:R-:W-:-:S04]  /*18d30*/  LOP3.LUT R28, R28, 0xfdffffff, RZ, 0xc0, !PT ;  /* 0xfdffffff1c1c7812 */ /* 0x000fc800078ec0ff */
[----:B------:R-:W-:Y:S02]  /*18d40*/  @P4 LOP3.LUT R28, R28, 0x2000000, RZ, 0xfc, !PT ;  /* 0x020000001c1c4812 */ /* 0x000fe400078efcff */
[----:B------:R-:W-:-:S04]  /*18d50*/  @!P0 IADD3 R37, P3, P4, R37, UR26, R26 ;  /* 0x0000001a25258c10 */ /* 0x000fc8000fc7e01a */
[----:B------:R-:W-:Y:S02]  /*18d60*/  @!P0 IADD3.X R66, R66, UR25, R34, P3, P4 ;  /* 0x0000001942428c10 */ /* 0x000fe40009fe8422 */
[----:B------:R-:W-:Y:S02]  /*18d70*/  ISETP.LT.OR P3, PT, R35, 0x1a, !P1 ;  /* 0x0000001a2300780c */ /* 0x000fe40004f61670 */
[----:B0-----:R-:W-:-:S05]  /*18d80*/  @!P0 IADD3 R2, P2, R37, R2, RZ ;  /* 0x0000000225028210 */ /* 0x001fca0007f5e0ff */
[----:B------:R-:W-:Y:S01]  /*18d90*/  @!P0 IMAD.X R3, R66, 0x1, R3, P2 ;  /* 0x0000000142038824 */ /* 0x000fe200010e0603 */
[----:B------:R-:W-:Y:S01]  /*18da0*/  ISETP.LT.OR P2, PT, R35, 0x21, !P1 ;  /* 0x000000212300780c */ /* 0x000fe20004f41670 */
[----:B------:R-:W-:Y:S02]  /*18db0*/  IMAD.U32 R67, RZ, RZ, UR28 ;  /* 0x0000001cff437e24 */ /* 0x000fe4000f8e00ff */
[----:B------:R-:W-:Y:S02]  /*18dc0*/  IMAD.U32 R37, RZ, RZ, UR27 ;  /* 0x0000001bff257e24 */ /* 0x000fe4000f8e00ff */
[----:B------:R-:W-:Y:S01]  /*18dd0*/  IMAD.U32 R77, RZ, RZ, UR28 ;  /* 0x0000001cff4d7e24 */ /* 0x000fe2000f8e00ff */
[----:B------:R-:W-:Y:S01]  /*18de0*/  @!P3 IADD3 R67, P4, P5, R67, UR26, R26 ;  /* 0x0000001a4343bc10 */ /* 0x000fe2000fd9e01a */
[----:B------:R-:W-:-:S03]  /*18df0*/  IMAD.U32 R85, RZ, RZ, UR27 ;  /* 0x0000001bff557e24 */ /* 0x000fc6000f8e00ff */
[----:B------:R-:W-:Y:S01]  /*18e00*/  @!P3 IADD3.X R37, R37, UR25, R34, P4, P5 ;  /* 0x000000192525bc10 */ /* 0x000fe2000a7ea422 */
[----:B---3--:R-:W-:Y:S02]  /*18e10*/  FMUL R66, R226, UR23 ;  /* 0x00000017e2427c20 */ /* 0x008fe40008400000 */
[----:B------:R-:W3:Y:S03]  /*18e20*/  LDL.LU R226, [R1+0x80] ;  /* 0x0000800001e27983 */ /* 0x000ee60000300800 */
[----:B------:R-:W-:-:S05]  /*18e30*/  F2FP.SATFINITE.E4M3.F32.PACK_AB_MERGE_C R83, RZ, R66, RZ ;  /* 0x00000042ff53723e */ /* 0x000fca00048070ff */
[----:B------:R0:W-:Y:S02]  /*18e40*/  @!P0 STG.E.U8 desc[UR20][R2.64+0x18], R83 ;  /* 0x0000185302008986 */ /* 0x0001e4000c101114 */
[----:B0-----:R-:W0:Y:S01]  /*18e50*/  @!P3 LDC.64 R2, c[0x0][0x5c0] ;  /* 0x00017000ff02bb82 */ /* 0x001e220000000a00 */
[----:B------:R-:W-:-:S04]  /*18e60*/  @!P2 IADD3 R76, P0, P4, R77, UR26, R26 ;  /* 0x0000001a4d4cac10 */ /* 0x000fc8000fc1e01a */
[----:B------:R-:W-:Y:S02]  /*18e70*/  @!P2 IADD3.X R82, R85, UR25, R34, P0, P4 ;  /* 0x000000195552ac10 */ /* 0x000fe400087e8422 */
[----:B0-----:R-:W-:-:S05]  /*18e80*/  @!P3 IADD3 R2, P0, R67, R2, RZ ;  /* 0x000000024302b210 */ /* 0x001fca0007f1e0ff */
[----:B------:R-:W-:Y:S02]  /*18e90*/  @!P3 IMAD.X R3, R37, 0x1, R3, P0 ;  /* 0x000000012503b824 */ /* 0x000fe400000e0603 */
[----:B--2---:R-:W-:Y:S02]  /*18ea0*/  FMUL R37, R227, UR23 ;  /* 0x00000017e3257c20 */ /* 0x004fe40008400000 */
[----:B------:R-:W2:Y:S01]  /*18eb0*/  LDL.LU R227, [R1+0x84] ;  /* 0x0000840001e37983 */ /* 0x000ea20000300800 */
[----:B------:R-:W-:Y:S01]  /*18ec0*/  ISETP.LT.OR P0, PT, R35, 0x22, !P1 ;  /* 0x000000222300780c */ /* 0x000fe20004f01670 */
[----:B------:R-:W-:Y:S02]  /*18ed0*/  IMAD.U32 R66, RZ, RZ, UR28 ;  /* 0x0000001cff427e24 */ /* 0x000fe4000f8e00ff */
[----:B------:R-:W-:-:S10]  /*18ee0*/  IMAD.U32 R77, RZ, RZ, UR27 ;  /* 0x0000001bff4d7e24 */ /* 0x000fd4000f8e00ff */
[----:B------:R-:W-:-:S04]  /*18ef0*/  @!P0 IADD3 R66, P4, P5, R66, UR26, R26 ;  /* 0x0000001a42428c10 */ /* 0x000fc8000fd9e01a */
[----:B------:R-:W-:Y:S02]  /*18f00*/  @!P0 IADD3.X R77, R77, UR25, R34, P4, P5 ;  /* 0x000000194d4d8c10 */ /* 0x000fe4000a7ea422 */
[----:B------:R-:W-:Y:S01]  /*18f10*/  ISETP.LT.OR P5, PT, R35, 0x29, !P1 ;  /* 0x000000292300780c */ /* 0x000fe20004fa1670 */
[----:B------:R-:W-:Y:S01]  /*18f20*/  IMAD.U32 R67, RZ, RZ, UR28 ;  /* 0x0000001cff437e24 */ /* 0x000fe2000f8e00ff */
[----:B------:R-:W-:Y:S02]  /*18f30*/  LOP3.LUT R29, R29, 0xffffff7f, RZ, 0xc0, !PT ;  /* 0xffffff7f1d1d7812 */ /* 0x000fe400078ec0ff */
[----:B------:R-:W-:Y:S02]  /*18f40*/  F2FP.SATFINITE.E4M3.F32.PACK_AB_MERGE_C R37, RZ, R37, RZ ;  /* 0x00000025ff25723e */ /* 0x000fe400048070ff */
[C---:B------:R-:W-:Y:S02]  /*18f50*/  LOP3.LUT P6, RZ, R28.reuse, 0x1, RZ, 0xc0, !PT ;  /* 0x000000011cff7812 */ /* 0x040fe400078cc0ff */
[----:B------:R-:W-:Y:S01]  /*18f60*/  @P0 LOP3.LUT R29, R29, 0x80, RZ, 0xfc, !PT ;  /* 0x000000801d1d0812 */ /* 0x000fe200078efcff */
[----:B------:R0:W-:Y:S01]  /*18f70*/  @!P3 STG.E.U8 desc[UR20][R2.64+0x19], R37 ;  /* 0x000019250200b986 */ /* 0x0001e2000c101114 */
[----:B------:R-:W-:Y:S01]  /*18f80*/  LOP3.LUT P0, RZ, R28, 0x100000, RZ, 0xc0, !PT ;  /* 0x001000001cff7812 */ /* 0x000fe2000780c0ff */
[----:B------:R-:W-:-:S02]  /*18f90*/  IMAD.U32 R83, RZ, RZ, UR27 ;  /* 0x0000001bff537e24 */ /* 0x000fc4000f8e00ff */
[----:B0-----:R-:W-:Y:S01]  /*18fa0*/  @!P5 IADD3 R37, P3, P4, R67, UR26, R26 ;  /* 0x0000001a4325dc10 */ /* 0x001fe2000fc7e01a */
[----:B----4-:R-:W-:Y:S01]  /*18fb0*/  FMUL R67, R225, UR23 ;  /* 0x00000017e1437c20 */ /* 0x010fe20008400000 */
[----:B------:R-:W-:Y:S01]  /*18fc0*/  LOP3.LUT R29, R29, 0xffffffbf, RZ, 0xc0, !PT ;  /* 0xffffffbf1d1d7812 */ /* 0x000fe200078ec0ff */
[----:B------:R-:W-:Y:S01]  /*18fd0*/  IMAD.U32 R97, RZ, RZ, UR27 ;  /* 0x0000001bff617e24 */ /* 0x000fe2000f8e00ff */
[----:B------:R-:W-:Y:S01]  /*18fe0*/  @!P5 IADD3.X R83, R83, UR25, R34, P3, P4 ;  /* 0x000000195353dc10 */ /* 0x000fe20009fe8422 */
[----:B------:R-:W-:Y:S01]  /*18ff0*/  IMAD.U32 R100, RZ, RZ, UR28 ;  /* 0x0000001cff647e24 */ /* 0x000fe2000f8e00ff */
[----:B------:R-:W-:Y:S01]  /*19000*/  F2FP.SATFINITE.E4M3.F32.PACK_AB_MERGE_C R85, RZ, R67, RZ ;  /* 0x00000043ff55723e */ /* 0x000fe200048070ff */
[----:B------:R-:W-:Y:S01]  /*19010*/  IMAD.U32 R104, RZ, RZ, UR27 ;  /* 0x0000001bff687e24 */ /* 0x000fe2000f8e00ff */
[----:B------:R-:W-:Y:S01]  /*19020*/  ISETP.LT.OR P4, PT, R35, 0x2a, !P1 ;  /* 0x0000002a2300780c */ /* 0x000fe20004f81670 */
[----:B------:R-:W4:Y:S04]  /*19030*/  LDL.LU R225, [R1+0x88] ;  /* 0x0000880001e17983 */ /* 0x000f280000300800 */
[----:B------:R-:W-:Y:S01]  /*19040*/  @!P6 STG.E.U8 desc[UR20][R106.64+0x20], R85 ;  /* 0x000020556a00e986 */ /* 0x000fe2000c101114 */
[----:B------:R-:W-:-:S02]  /*19050*/  @P5 LOP3.LUT R29, R29, 0x40, RZ, 0xfc, !PT ;  /* 0x000000401d1d5812 */ /* 0x000fc400078efcff */
[----:B------:R-:W-:Y:S01]  /*19060*/  ISETP.LT.OR P5, PT, R35, 0x31, !P1 ;  /* 0x000000312300780c */ /* 0x000fe20004fa1670 */
[----:B------:R-:W-:-:S05]  /*19070*/  IMAD.U32 R67, RZ, RZ, UR28 ;  /* 0x0000001cff437e24 */ /* 0x000fca000f8e00ff */
[----:B------:R-:W-:Y:S02]  /*19080*/  @!P4 IADD3 R67, P3, P6, R67, UR26, R26 ;  /* 0x0000001a4343cc10 */ /* 0x000fe4000fe7e01a */
[----:B------:R-:W-:Y:S02]  /*19090*/  LOP3.LUT R28, R28, 0xfffffff7, RZ, 0xc0, !PT ;  /* 0xfffffff71c1c7812 */ /* 0x000fe400078ec0ff */
[----:B------:R-:W-:-:S03]  /*190a0*/  @!P4 IADD3.X R84, R97, UR25, R34, P3, P6 ;  /* 0x000000196154cc10 */ /* 0x000fc60009fec422 */
[----:B------:R-:W-:Y:S02]  /*190b0*/  @!P5 IADD3 R100, P3, P6, R100, UR26, R26 ;  /* 0x0000001a6464dc10 */ /* 0x000fe4000fe7e01a */
[----:B------:R-:W-:Y:S02]  /*190c0*/  @P5 LOP3.LUT R28, R28, 0x8, RZ, 0xfc, !PT ;  /* 0x000000081c1c5812 */ /* 0x000fe400078efcff */
[----:B------:R-:W-:Y:S01]  /*190d0*/  @!P5 IADD3.X R104, R104, UR25, R34, P3, P6 ;  /* 0x000000196868dc10 */ /* 0x000fe20009fec422 */
[----:B---3--:R-:W-:-:S05]  /*190e0*/  FMUL R2, R226, UR23 ;  /* 0x00000017e2027c20 */ /* 0x008fca0008400000 */
[----:B------:R-:W-:-:S05]  /*190f0*/  F2FP.SATFINITE.E4M3.F32.PACK_AB_MERGE_C R2, RZ, R2, RZ ;  /* 0x00000002ff02723e */ /* 0x000fca00048070ff */
[----:B------:R0:W-:Y:S02]  /*19100*/  @!P0 STG.E.U8 desc[UR20][R102.64+0x21], R2 ;  /* 0x0000210266008986 */ /* 0x0001e4000c101114 */
[----:B0-----:R-:W0:Y:S02]  /*19110*/  @!P2 LDC.64 R2, c[0x0][0x5c0] ;  /* 0x00017000ff02ab82 */ /* 0x001e240000000a00 */
[----:B0-----:R-:W-:Y:S01]  /*19120*/  @!P2 IADD3 R2, P5, R76, R2, RZ ;  /* 0x000000024c02a210 */ /* 0x001fe20007fbe0ff */
[----:B--2---:R-:W-:Y:S02]  /*19130*/  FMUL R76, R227, UR23 ;  /* 0x00000017e34c7c20 */ /* 0x004fe40008400000 */
[----:B------:R-:W2:Y:S04]  /*19140*/  LDL.LU R227, [R1+0x8c] ;  /* 0x00008c0001e37983 */ /* 0x000ea80000300800 */
[----:B------:R-:W3:Y:S01]  /*19150*/  LDL.LU R226, [R1+0x90] ;  /* 0x0000900001e27983 */ /* 0x000ee20000300800 */
[----:B------:R-:W-:Y:S01]  /*19160*/  @!P2 IMAD.X R3, R82, 0x1, R3, P5 ;  /* 0x000000015203a824 */ /* 0x000fe200028e0603 */
[----:B------:R-:W-:Y:S01]  /*19170*/  ISETP.LT.OR P0, PT, R35, 0x32, !P1 ;  /* 0x000000322300780c */ /* 0x000fe20004f01670 */
[----:B------:R-:W-:Y:S01]  /*19180*/  IMAD.U32 R85, RZ, RZ, UR28 ;  /* 0x0000001cff557e24 */ /* 0x000fe2000f8e00ff */
[----:B------:R-:W-:Y:S01]  /*19190*/  LOP3.LUT R28, R28, 0xffffffef, RZ, 0xc0, !PT ;  /* 0xffffffef1c1c7812 */ /* 0x000fe200078ec0ff */
[----:B------:R-:W-:-:S10]  /*191a0*/  IMAD.U32 R102, RZ, RZ, UR27 ;  /* 0x0000001bff667e24 */ /* 0x000fd4000f8e00ff */
[----:B------:R-:W-:Y:S02]  /*191b0*/  @!P0 IADD3 R85, P3, P6, R85, UR26, R26 ;  /* 0x0000001a55558c10 */ /* 0x000fe4000fe7e01a */
[----:B------:R-:W-:Y:S02]  /*191c0*/  @P0 LOP3.LUT R28, R28, 0x10, RZ, 0xfc, !PT ;  /* 0x000000101c1c0812 */ /* 0x000fe400078efcff */
[----:B------:R-:W-:Y:S02]  /*191d0*/  @!P0 IADD3.X R102, R102, UR25, R34, P3, P6 ;  /* 0x0000001966668c10 */ /* 0x000fe40009fec422 */
[----:B------:R-:W-:Y:S02]  /*191e0*/  LOP3.LUT P0, RZ, R29, 0x80, RZ, 0xc0, !PT ;  /* 0x000000801dff7812 */ /* 0x000fe4000780c0ff */
[----:B------:R-:W-:-:S05]  /*191f0*/  F2FP.SATFINITE.E4M3.F32.PACK_AB_MERGE_C R101, RZ, R76, RZ ;  /* 0x0000004cff65723e */ /* 0x000fca00048070ff */
[----:B------:R0:W-:Y:S01]  /*19200*/  @!P2 STG.E.U8 desc[UR20][R2.64+0x20], R101 ;  /* 0x000020650200a986 */ /* 0x0001e2000c101114 */
[----:B------:R-:W-:-:S05]  /*19210*/  ISETP.LT.OR P3, PT, R35, 0x39, !P1 ;  /* 0x000000392300780c */ /* 0x000fca0004f61670 */
[----:B0-----:R-:W0:Y:S01]  /*19220*/  @!P0 LDC.64 R2, c[0x0][0x5c0] ;  /* 0x00017000ff028b82 */ /* 0x001e220000000a00 */
[----:B------:R-:W-:Y:S01]  /*19230*/  IMAD.U32 R97, RZ, RZ, UR28 ;  /* 0x0000001cff617e24 */ /* 0x000fe2000f8e00ff */
[----:B------:R-:W-:Y:S01]  /*19240*/  ISETP.LT.OR P5, PT, R35, 0x3a, !P1 ;  /* 0x0000003a2300780c */ /* 0x000fe20004fa1670 */
[----:B------:R-:W-:-:S05]  /*19250*/  IMAD.U32 R103, RZ, RZ, UR27 ;  /* 0x0000001bff677e24 */ /* 0x000fca000f8e00ff */
[----:B------:R-:W-:-:S04]  /*19260*/  @!P3 IADD3 R76, P2, P6, R97, UR26, R26 ;  /* 0x0000001a614cbc10 */ /* 0x000fc8000fe5e01a */
[----:B------:R-:W-:Y:S01]  /*19270*/  @!P3 IADD3.X R97, R103, UR25, R34, P2, P6 ;  /* 0x000000196761bc10 */ /* 0x000fe200097ec422 */
[----:B------:R-:W-:Y:S01]  /*19280*/  IMAD.U32 R96, RZ, RZ, UR27 ;  /* 0x0000001bff607e24 */ /* 0x000fe2000f8e00ff */
[----:B0-----:R-:W-:Y:S01]  /*19290*/  @!P0 IADD3 R2, P2, R66, R2, RZ ;  /* 0x0000000242028210 */ /* 0x001fe20007f5e0ff */
[----:B--2---:R-:W-:Y:S02]  /*192a0*/  FMUL R82, R227, UR23 ;  /* 0x00000017e3527c20 */ /* 0x004fe40008400000 */
[----:B------:R-:W2:Y:S01]  /*192b0*/  LDL.LU R227, [R1+0x94] ;  /* 0x0000940001e37983 */ /* 0x000ea20000300800 */
[----:B------:R-:W-:Y:S02]  /*192c0*/  IMAD.U32 R66, RZ, RZ, UR28 ;  /* 0x0000001cff427e24 */ /* 0x000fe4000f8e00ff */
[----:B------:R-:W-:-:S03]  /*192d0*/  @!P0 IMAD.X R3, R77, 0x1, R3, P2 ;  /* 0x000000014d038824 */ /* 0x000fc600010e0603 */
[----:B------:R-:W-:Y:S01]  /*192e0*/  @!P5 IADD3 R66, P2, P6, R66, UR26, R26 ;  /* 0x0000001a4242dc10 */ /* 0x000fe2000fe5e01a */
[----:B----4-:R-:W-:Y:S01]  /*192f0*/  FMUL R77, R225, UR23 ;  /* 0x00000017e14d7c20 */ /* 0x010fe20008400000 */
[----:B------:R-:W-:Y:S01]  /*19300*/  LOP3.LUT R29, R29, 0xffffffef, RZ, 0xc0, !PT ;  /* 0xffffffef1d1d7812 */ /* 0x000fe200078ec0ff */
[----:B------:R-:W-:Y:S01]  /*19310*/  IMAD.U32 R103, RZ, RZ, UR28 ;  /* 0x0000001cff677e24 */ /* 0x000fe2000f8e00ff */
[----:B------:R-:W-:Y:S01]  /*19320*/  @!P5 IADD3.X R96, R96, UR25, R34, P2, P6 ;  /* 0x000000196060dc10 */ /* 0x000fe200097ec422 */
[----:B------:R-:W-:Y:S01]  /*19330*/  IMAD.U32 R101, RZ, RZ, UR27 ;  /* 0x0000001bff657e24 */ /* 0x000fe2000f8e00ff */
[----:B------:R-:W-:Y:S01]  /*19340*/  ISETP.LT.OR P2, PT, R35, 0x41, !P1 ;  /* 0x000000412300780c */ /* 0x000fe20004f41670 */
[----:B------:R-:W-:Y:S01]  /*19350*/  IMAD.U32 R107, RZ, RZ, UR27 ;  /* 0x0000001bff6b7e24 */ /* 0x000fe2000f8e00ff */
[----:B------:R-:W-:Y:S01]  /*19360*/  F2FP.SATFINITE.E4M3.F32.PACK_AB_MERGE_C R77, RZ, R77, RZ ;  /* 0x0000004dff4d723e */ /* 0x000fe200048070ff */
[----:B------:R-:W4:Y:S01]  /*19370*/  LDL.LU R225, [R1+0x98] ;  /* 0x0000980001e17983 */ /* 0x000f220000300800 */
[----:B------:R-:W-:-:S02]  /*19380*/  @P3 LOP3.LUT R29, R29, 0x10, RZ, 0xfc, !PT ;  /* 0x000000101d1d3812 */ /* 0x000fc400078efcff */
[C---:B------:R-:W-:Y:S02]  /*19390*/  LOP3.LUT P3, RZ, R28.reuse, 0x400000, RZ, 0xc0, !PT ;  /* 0x004000001cff7812 */ /* 0x040fe4000786c0ff */
[----:B------:R-:W-:Y:S01]  /*193a0*/  LOP3.LUT R28, R28, 0xfffffffb, RZ, 0xc0, !PT ;  /* 0xfffffffb1c1c7812 */ /* 0x000fe200078ec0ff */
[----:B------:R0:W-:Y:S03]  /*193b0*/  @!P0 STG.E.U8 desc[UR20][R2.64+0x21], R77 ;  /* 0x0000214d02008986 */ /* 0x0001e6000c101114 */
[----:B------:R-:W-:Y:S02]  /*193c0*/  @P5 LOP3.LUT R28, R28, 0x4, RZ, 0xfc, !PT ;  /* 0x000000041c1c5812 */ /* 0x000fe400078efcff */
[----:B------:R-:W-:Y:S02]  /*193d0*/  LOP3.LUT P5, RZ, R29, 0x40, RZ, 0xc0, !PT ;  /* 0x000000401dff7812 */ /* 0x000fe400078ac0ff */
[----:B0-----:R-:W-:-:S04]  /*193e0*/  @!P2 IADD3 R77, P0, P6, R103, UR26, R26 ;  /* 0x0000001a674dac10 */ /* 0x001fc8000fe1e01a */
[----:B------:R-:W-:Y:S02]  /*193f0*/  @!P2 IADD3.X R101, R101, UR25, R34, P0, P6 ;  /* 0x000000196565ac10 */ /* 0x000fe400087ec422 */
[----:B------:R-:W-:Y:S01]  /*19400*/  LOP3.LUT P6, RZ, R28, 0x200000, RZ, 0xc0, !PT ;  /* 0x002000001cff7812 */ /* 0x000fe200078cc0ff */
[----:B---3--:R-:W-:Y:S01]  /*19410*/  FMUL R2, R226, UR23 ;  /* 0x00000017e2027c20 */ /* 0x008fe20008400000 */
[----:B------:R-:W-:Y:S02]  /*19420*/  ISETP.LT.OR P0, PT, R35, 0x42, !P1 ;  /* 0x000000422300780c */ /* 0x000fe40004f01670 */
[----:B------:R-:W-:Y:S02]  /*19430*/  F2FP.SATFINITE.E4M3.F32.PACK_AB_MERGE_C R105, RZ, R82, RZ ;  /* 0x00000052ff69723e */ /* 0x000fe400048070ff */
[----:B------:R-:W-:Y:S02]  /*19440*/  F2FP.SATFINITE.E4M3.F32.PACK_AB_MERGE_C R2, RZ, R2, RZ ;  /* 0x00000002ff02723e */ /* 0x000fe400048070ff */
[----:B------:R-:W-:-:S05]  /*19450*/  LOP3.LUT R29, R29, 0xfffffff7, RZ, 0xc0, !PT ;  /* 0xfffffff71d1d7812 */ /* 0x000fca00078ec0ff */
[----:B------:R-:W-:Y:S01]  /*19460*/  @!P6 STG.E.U8 desc[UR20][R98.64+0x28], R105 ;  /* 0x000028696200e986 */ /* 0x000fe2000c101114 */
[----:B------:R-:W-:-:S03]  /*19470*/  @P2 LOP3.LUT R29, R29, 0x8, RZ, 0xfc, !PT ;  /* 0x000000081d1d2812 */ /* 0x000fc600078efcff */
[----:B------:R0:W-:Y:S01]  /*19480*/  @!P3 STG.E.U8 desc[UR20][R92.64+0x29], R2 ;  /* 0x000029025c00b986 */ /* 0x0001e2000c101114 */
[----:B------:R-:W-:Y:S01]  /*19490*/  @!P0 IADD3 R82, P2, P6, R103, UR26, R26 ;  /* 0x0000001a67528c10 */ /* 0x000fe2000fe5e01a */
[----:B0-----:R-:W0:Y:S03]  /*194a0*/  @!P5 LDC.64 R2, c[0x0][0x5c0] ;  /* 0x00017000ff02db82 */ /* 0x001e260000000a00 */
[----:B------:R-:W-:Y:S02]  /*194b0*/  @!P0 IADD3.X R98, R107, UR25, R34, P2, P6 ;  /* 0x000000196b628c10 */ /* 0x000fe400097ec422 */
[----:B------:R-:W-:Y:S01]  /*194c0*/  ISETP.LT.OR P2, PT, R35, 0x49, !P1 ;  /* 0x000000492300780c */ /* 0x000fe20004f41670 */
[----:B------:R-:W-:Y:S01]  /*194d0*/  IMAD.U32 R99, RZ, RZ, UR28 ;  /* 0x0000001cff637e24 */ /* 0x000fe2000f8e00ff */
[----:B------:R-:W-:Y:S01]  /*194e0*/  LOP3.LUT R29, R29, 0xfffffffb, RZ, 0xc0, !PT ;  /* 0xfffffffb1d1d7812 */ /* 0x000fe200078ec0ff */
[----:B------:R-:W-:Y:S01]  /*194f0*/  IMAD.U32 R103, RZ, RZ, UR27 ;  /* 0x0000001bff677e24 */ /* 0x000fe2000f8e00ff */
[----:B------:R-:W-:-:S02]  /*19500*/  LOP3.LUT R28, R28, 0xfffbffff, RZ, 0xc0, !PT ;  /* 0xfffbffff1c1c7812 */ /* 0x000fc400078ec0ff */
[----:B------:R-:W-:-:S07]  /*19510*/  @P0 LOP3.LUT R29, R29, 0x4, RZ, 0xfc, !PT ;  /* 0x000000041d1d0812 */ /* 0x000fce00078efcff */
[----:B------:R-:W-:Y:S02]  /*19520*/  @!P2 IADD3 R99, P0, P6, R99, UR26, R26 ;  /* 0x0000001a6363ac10 */ /* 0x000fe4000fe1e01a */
[----:B------:R-:W-:Y:S02]  /*19530*/  @P2 LOP3.LUT R28, R28, 0x40000, RZ, 0xfc, !PT ;  /* 0x000400001c1c2812 */ /* 0x000fe400078efcff */
[----:B------:R-:W-:Y:S02]  /*19540*/  @!P2 IADD3.X R103, R103, UR25, R34, P0, P6 ;  /* 0x000000196767ac10 */ /* 0x000fe400087ec422 */
[----:B0-----:R-:W-:Y:S01]  /*19550*/  @!P5 IADD3 R2, P2, R37, R2, RZ ;  /* 0x000000022502d210 */ /* 0x001fe20007f5e0ff */
[----:B--2---:R-:W-:Y:S02]  /*19560*/  FMUL R37, R227, UR23 ;  /* 0x00000017e3257c20 */ /* 0x004fe40008400000 */
[----:B------:R-:W2:Y:S01]  /*19570*/  LDL.LU R227, [R1+0x9c] ;  /* 0x00009c0001e37983 */ /* 0x000ea20000300800 */
[----:B------:R-:W-:-:S02]  /*19580*/  LOP3.LUT P0, RZ, R0, 0x1, RZ, 0xc0, !PT ;  /* 0x0000000100ff7812 */ /* 0x000fc4000780c0ff */
[----:B------:R-:W-:Y:S01]  /*19590*/  ISETP.LT.OR P3, PT, R35, 0x4a, !P1 ;  /* 0x0000004a2300780c */ /* 0x000fe20004f61670 */
[----:B------:R-:W-:Y:S01]  /*195a0*/  IMAD.U32 R92, RZ, RZ, UR28 ;  /* 0x0000001cff5c7e24 */ /* 0x000fe2000f8e00ff */
[----:B------:R-:W-:Y:S01]  /*195b0*/  LOP3.LUT R29, R29, 0xffffffdf, RZ, 0xc0, !PT ;  /* 0xffffffdf1d1d7812 */ /* 0x000fe200078ec0ff */
[----:B------:R-:W-:Y:S01]  /*195c0*/  IMAD.U32 R93, RZ, RZ, UR27 ;  /* 0x0000001bff5d7e24 */ /* 0x000fe2000f8e00ff */
[----:B------:R-:W-:Y:S01]  /*195d0*/  F2FP.SATFINITE.E4M3.F32.PACK_AB_MERGE_C R37, RZ, R37, RZ ;  /* 0x00000025ff25723e */ /* 0x000fe200048070ff */
[----:B------:R-:W-:Y:S01]  /*195e0*/  @!P5 IMAD.X R3, R83, 0x1, R3, P2 ;  /* 0x000000015303d824 */ /* 0x000fe200010e0603 */
[----:B------:R-:W-:Y:S01]  /*195f0*/  LOP3.LUT R28, R28, 0xffbfffff, RZ, 0xc0, !PT ;  /* 0xffbfffff1c1c7812 */ /* 0x000fe200078ec0ff */
[----:B------:R-:W-:Y:S01]  /*19600*/  IMAD.U32 R109, RZ, RZ, UR27 ;  /* 0x0000001bff6d7e24 */ /* 0x000fe2000f8e00ff */
[----:B------:R-:W3:Y:S03]  /*19610*/  LDL.LU R226, [R1+0xa0] ;  /* 0x0000a00001e27983 */ /* 0x000ee60000300800 */
[----:B------:R-:W-:-:S02]  /*19620*/  @P0 LOP3.LUT R29, R29, 0x20, RZ, 0xfc, !PT ;  /* 0x000000201d1d0812 */ /* 0x000fc400078efcff */
[----:B------:R-:W-:Y:S01]  /*19630*/  @!P3 IADD3 R92, P0, P6, R92, UR26, R26 ;  /* 0x0000001a5c5cbc10 */ /* 0x000fe2000fe1e01a */
[----:B------:R0:W-:Y:S03]  /*19640*/  @!P5 STG.E.U8 desc[UR20][R2.64+0x28], R37 ;  /* 0x000028250200d986 */ /* 0x0001e6000c101114 */
[----:B------:R-:W-:Y:S02]  /*19650*/  @!P3 IADD3.X R93, R93, UR25, R34, P0, P6 ;  /* 0x000000195d5dbc10 */ /* 0x000fe400087ec422 */
[----:B------:R-:W-:Y:S01]  /*19660*/  ISETP.LT.OR P0, PT, R35, 0x51, !P1 ;  /* 0x000000512300780c */ /* 0x000fe20004f01670 */
[----:B0-----:R-:W0:Y:S01]  /*19670*/  @!P4 LDC.64 R2, c[0x0][0x5c0] ;  /* 0x00017000ff02cb82 */ /* 0x001e220000000a00 */
[----:B------:R-:W-:Y:S01]  /*19680*/  IMAD.U32 R83, RZ, RZ, UR28 ;  /* 0x0000001cff537e24 */ /* 0x000fe2000f8e00ff */
[----:B------:R-:W-:-:S04]  /*19690*/  @P3 LOP3.LUT R28, R28, 0x400000, RZ, 0xfc, !PT ;  /* 0x004000001c1c3812 */ /* 0x000fc800078efcff */
[----:B------:R-:W-:-:S06]  /*196a0*/  LOP3.LUT R28, R28, 0xfeffffff, RZ, 0xc0, !PT ;  /* 0xfeffffff1c1c7812 */ /* 0x000fcc00078ec0ff */
[----:B------:R-:W-:Y:S02]  /*196b0*/  @!P0 IADD3 R106, P5, P6, R83, UR26, R26 ;  /* 0x0000001a536a8c10 */ /* 0x000fe4000febe01a */
[----:B------:R-:W-:Y:S02]  /*196c0*/  @P0 LOP3.LUT R28, R28, 0x1000000, RZ, 0xfc, !PT ;  /* 0x010000001c1c0812 */ /* 0x000fe400078efcff */
[----:B------:R-:W-:Y:S02]  /*196d0*/  @!P0 IADD3.X R109, R109, UR25, R34, P5, P6 ;  /* 0x000000196d6d8c10 */ /* 0x000fe4000afec422 */
[----:B------:R-:W-:Y:S01]  /*196e0*/  ISETP.LT.OR P0, PT, R35, 0x52, !P1 ;  /* 0x000000522300780c */ /* 0x000fe20004f01670 */
[----:B------:R-:W-:Y:S02]  /*196f0*/  IMAD.U32 R105, RZ, RZ, UR28 ;  /* 0x0000001cff697e24 */ /* 0x000fe4000f8e00ff */
[----:B------:R-:W-:Y:S01]  /*19700*/  IMAD.U32 R108, RZ, RZ, UR27 ;  /* 0x0000001bff6c7e24 */ /* 0x000fe2000f8e00ff */
[----:B0-----:R-:W-:-:S05]  /*19710*/  @!P4 IADD3 R2, P5, R67, R2, RZ ;  /* 0x000000024302c210 */ /* 0x001fca0007fbe0ff */
[----:B------:R-:W-:-:S04]  /*19720*/  @!P4 IMAD.X R3, R84, 0x1, R3, P5 ;  /* 0x000000015403c824 */ /* 0x000fc800028e0603 */
[----:B------:R-:W-:Y:S01]  /*19730*/  @!P0 IADD3 R105, P5, P6, R105, UR26, R26 ;  /* 0x0000001a69698c10 */ /* 0x000fe2000febe01a */
[----:B----4-:R-:W-:-:S03]  /*19740*/  FMUL R37, R225, UR23 ;  /* 0x00000017e1257c20 */ /* 0x010fc60008400000 */
[----:B------:R-:W-:Y:S02]  /*19750*/  @!P0 IADD3.X R108, R108, UR25, R34, P5, P6 ;  /* 0x000000196c6c8c10 */ /* 0x000fe4000afec422 */
[----:B------:R-:W-:Y:S01]  /*19760*/  ISETP.LT.OR P6, PT, R35, 0x59, !P1 ;  /* 0x000000592300780c */ /* 0x000fe20004fc1670 */
[----:B------:R-:W-:Y:S01]  /*19770*/  IMAD.U32 R107, RZ, RZ, UR28 ;  /* 0x0000001cff6b7e24 */ /* 0x000fe2000f8e00ff */
[----:B------:R-:W-:Y:S01]  /*19780*/  F2FP.SATFINITE.E4M3.F32.PACK_AB_MERGE_C R37, RZ, R37, RZ ;  /* 0x00000025ff25723e */ /* 0x000fe200048070ff */
[----:B------:R-:W-:-:S04]  /*19790*/  IMAD.U32 R67, RZ, RZ, UR27 ;  /* 0x0000001bff437e24 */ /* 0x000fc8000f8e00ff */
[----:B------:R0:W-:Y:S06]  /*197a0*/  @!P4 STG.E.U8 desc[UR20][R2.64+0x29], R37 ;  /* 0x000029250200c986 */ /* 0x0001ec000c101114 */
[----:B------:R-:W-:-:S04]  /*197b0*/  @!P6 IADD3 R107, P4, P5, R107, UR26, R26 ;  /* 0x0000001a6b6bec10 */ /* 0x000fc8000fd9e01a */
[----:B------:R-:W-:Y:S01]  /*197c0*/  @!P6 IADD3.X R110, R67, UR25, R34, P4, P5 ;  /* 0x00000019436eec10 */ /* 0x000fe2000a7ea422 */
[----:B--2---:R-:W-:Y:S02]  /*197d0*/  FMUL R67, R227, UR23 ;  /* 0x00000017e3437c20 */ /* 0x004fe40008400000 */
[----:B------:R-:W2:Y:S04]  /*197e0*/  LDL.LU R227, [R1+0xa4] ;  /* 0x0000a40001e37983 */ /* 0x000ea80000300800 */
[----:B------:R-:W4:Y:S01]  /*197f0*/  LDL.LU R225, [R1+0xa8] ;  /* 0x0000a80001e17983 */ /* 0x000f220000300800 */
[C---:B------:R-:W-:Y:S02]  /*19800*/  LOP3.LUT P3, RZ, R28.reuse, 0x8, RZ, 0xc0, !PT ;  /* 0x000000081cff7812 */ /* 0x040fe4000786c0ff */
[----:B------:R-:W-:-:S04]  /*19810*/  LOP3.LUT R28, R28, 0xff7fffff, RZ, 0xc0, !PT ;  /* 0xff7fffff1c1c7812 */ /* 0x000fc800078ec0ff */
[----:B------:R-:W-:Y:S02]  /*19820*/  @P0 LOP3.LUT R28, R28, 0x800000, RZ, 0xfc, !PT ;  /* 0x008000001c1c0812 */ /* 0x000fe400078efcff */
[----:B------:R-:W-:Y:S02]  /*19830*/  LOP3.LUT P0, RZ, R29, 0x20, RZ, 0xc0, !PT ;  /* 0x000000201dff7812 */ /* 0x000fe4000780c0ff */
[----:B------:R-:W-:-:S11]  /*19840*/  F2FP.SATFINITE.E4M3.F32.PACK_AB_MERGE_C R67, RZ, R67, RZ ;  /* 0x00000043ff43723e */ /* 0x000fd600048070ff */
[----:B------:R1:W-:Y:S01]  /*19850*/  @!P0 STG.E.U8 desc[UR20][R94.64+0x30], R67 ;  /* 0x000030435e008986 */ /* 0x0003e2000c101114 */
[----:B------:R-:W-:Y:S02]  /*19860*/  ISETP.LT.OR P0, PT, R35, 0x5a, !P1 ;  /* 0x0000005a2300780c */ /* 0x000fe40004f01670 */
[----:B------:R-:W-:Y:S01]  /*19870*/  LOP3.LUT R28, R28, 0xffdfffff, RZ, 0xc0, !PT ;  /* 0xffdfffff1c1c7812 */ /* 0x000fe200078ec0ff */
[----:B0-----:R-:W-:Y:S01]  /*19880*/  IMAD.U32 R3, RZ, RZ, UR27 ;  /* 0x0000001bff037e24 */ /* 0x001fe2000f8e00ff */
[----:B------:R-:W-:Y:S02]  /*19890*/  LOP3.LUT P2, RZ, R0, 0x8, RZ, 0xc0, !PT ;  /* 0x0000000800ff7812 */ /* 0x000fe4000784c0ff */
[----:B------:R-:W-:Y:S01]  /*198a0*/  @P6 LOP3.LUT R28, R28, 0x200000, RZ, 0xfc, !PT ;  /* 0x002000001c1c6812 */ /* 0x000fe200078efcff */
[----:B---3--:R-:W-:-:S06]  /*198b0*/  FMUL R2, R226, UR23 ;  /* 0x00000017e2027c20 */ /* 0x008fcc0008400000 */
[----:B-1----:R-:W-:Y:S02]  /*198c0*/  @!P0 IADD3 R94, P1, P4, R83, UR26, R26 ;  /* 0x0000001a535e8c10 */ /* 0x002fe4000fc3e01a */
[----:B------:R-:W-:Y:S02]  /*198d0*/  LOP3.LUT R28, R28, 0xffefffff, RZ, 0xc0, !PT ;  /* 0xffefffff1c1c7812 */ /* 0x000fe400078ec0ff */
[----:B------:R-:W-:Y:S02]  /*198e0*/  @!P0 IADD3.X R95, R3, UR25, R34, P1, P4 ;  /* 0x00000019035f8c10 */ /* 0x000fe40008fe8422 */
[----:B------:R-:W-:Y:S02]  /*198f0*/  ISETP.GE.AND P1, PT, R36, 0x109, PT ;  /* 0x000001092400780c */ /* 0x000fe40003f26270 */
[----:B------:R-:W-:Y:S02]  /*19900*/  @P0 LOP3.LUT R28, R28, 0x100000, RZ, 0xfc, !PT ;  /* 0x001000001c1c0812 */ /* 0x000fe400078efcff */
[----:B------:R-:W-:-:S02]  /*19910*/  F2FP.SATFINITE.E4M3.F32.PACK_AB_MERGE_C R2, RZ, R2, RZ ;  /* 0x00000002ff02723e */ /* 0x000fc400048070ff */
[----:B------:R-:W-:-:S03]  /*19920*/  ISETP.LT.OR P0, PT, R35, 0x1, !P1 ;  /* 0x000000012300780c */ /* 0x000fc60004f01670 */
[----:B------:R0:W-:Y:S01]  /*19930*/  @!P2 STG.E.U8 desc[UR20][R90.64+0x31], R2 ;  /* 0x000031025a00a986 */ /* 0x0001e2000c101114 */
[----:B------:R-:W-:Y:S01]  /*19940*/  IMAD.U32 R112, RZ, RZ, UR28 ;  /* 0x0000001cff707e24 */ /* 0x000fe2000f8e00ff */
[----:B------:R-:W-:Y:S02]  /*19950*/  ISETP.LT.OR P2, PT, R35, 0x2, !P1 ;  /* 0x000000022300780c */ /* 0x000fe40004f41670 */
[----:B------:R-:W-:Y:S01]  /*19960*/  LOP3.LUT R28, R28, 0xfff7ffff, RZ, 0xc0, !PT ;  /* 0xfff7ffff1c1c7812 */ /* 0x000fe200078ec0ff */
[----:B------:R-:W-:Y:S01]  /*19970*/  IMAD.U32 R116, RZ, RZ, UR27 ;  /* 0x0000001bff747e24 */ /* 0x000fe2000f8e00ff */
[----:B0-----:R-:W0:Y:S04]  /*19980*/  @!P3 LDC.64 R2, c[0x0][0x5c0] ;  /* 0x00017000ff02bb82 */ /* 0x001e280000000a00 */
[----:B------:R-:W-:-:S02]  /*19990*/  @!P0 IADD3 R112, P4, P5, R112, UR15, R26 ;  /* 0x0000000f70708c10 */ /* 0x000fc4000fd9e01a */
[----:B------:R-:W-:Y:S01]  /*199a0*/  @P0 LOP3.LUT R28, R28, 0x80000, RZ, 0xfc, !PT ;  /* 0x000800001c1c0812 */ /* 0x000fe200078efcff */
[----:B------:R-:W-:Y:S02]  /*199b0*/  IMAD.U32 R111, RZ, RZ, UR28 ;  /* 0x0000001cff6f7e24 */ /* 0x000fe4000f8e00ff */
[----:B--2---:R-:W-:Y:S02]  /*199c0*/  FMUL R37, R227, UR23 ;  /* 0x00000017e3257c20 */ /* 0x004fe40008400000 */
[----:B------:R-:W2:Y:S01]  /*199d0*/  LDL.LU R227, [R1+0xac] ;  /* 0x0000ac0001e37983 */ /* 0x000ea20000300800 */
[----:B------:R-:W-:Y:S02]  /*199e0*/  @!P0 IADD3.X R116, R116, UR14, R34, P4, P5 ;  /* 0x0000000e74748c10 */ /* 0x000fe4000a7ea422 */
[C---:B------:R-:W-:Y:S01]  /*199f0*/  LOP3.LUT P0, RZ, R28.reuse, 0x200, RZ, 0xc0, !PT ;  /* 0x000002001cff7812 */ /* 0x040fe2000780c0ff */
[----:B------:R-:W-:Y:S01]  /*19a00*/  IMAD.U32 R114, RZ, RZ, UR27 ;  /* 0x0000001bff727e24 */ /* 0x000fe2000f8e00ff */
[----:B------:R-:W-:Y:S01]  /*19a10*/  LOP3.LUT R28, R28, 0xfffdffff, RZ, 0xc0, !PT ;  /* 0xfffdffff1c1c7812 */ /* 0x000fe200078ec0ff */
[----:B------:R-:W-:Y:S01]  /*19a20*/  IMAD.U32 R91, RZ, RZ, UR28 ;  /* 0x0000001cff5b7e24 */ /* 0x000fe2000f8e00ff */
[----:B------:R-:W-:Y:S01]  /*19a30*/  @!P2 IADD3 R111, P5, P6, R111, UR15, R26 ;  /* 0x0000000f6f6fac10 */ /* 0x000fe2000febe01a */
[----:B------:R-:W-:Y:S01]  /*19a40*/  IMAD.U32 R67, RZ, RZ, UR27 ;  /* 0x0000001bff437e24 */ /* 0x000fe2000f8e00ff */
[----:B------:R-:W-:Y:S01]  /*19a50*/  @P2 LOP3.LUT R28, R28, 0x20000, RZ, 0xfc, !PT ;  /* 0x000200001c1c2812 */ /* 0x000fe200078efcff */
[----:B------:R-:W-:Y:S01]  /*19a60*/  IMAD.U32 R90, RZ, RZ, UR28 ;  /* 0x0000001cff5a7e24 */ /* 0x000fe2000f8e00ff */
[----:B------:R-:W-:Y:S01]  /*19a70*/  @!P2 IADD3.X R114, R114, UR14, R34, P5, P6 ;  /* 0x0000000e7272ac10 */ /* 0x000fe2000afec422 */
[----:B------:R-:W3:Y:S01]  /*19a80*/  LDL.LU R226, [R1+0xb0] ;  /* 0x0000b00001e27983 */ /* 0x000ee20000300800 */
[----:B------:R-:W-:-:S02]  /*19a90*/  LOP3.LUT P6, RZ, R28, 0x10, RZ, 0xc0, !PT ;  /* 0x000000101cff7812 */ /* 0x000fc400078cc0ff */
[----:B0-----:R-:W-:Y:S02]  /*19aa0*/  @!P3 IADD3 R2, P4, R100, R2, RZ ;  /* 0x000000026402b210 */ /* 0x001fe40007f9e0ff */
[----:B------:R-:W-:-:S03]  /*19ab0*/  F2FP.SATFINITE.E4M3.F32.PACK_AB_MERGE_C R37, RZ, R37, RZ ;  /* 0x00000025ff25723e */ /* 0x000fc600048070ff */
[----:B------:R-:W-:-:S05]  /*19ac0*/  @!P3 IMAD.X R3, R104, 0x1, R3, P4 ;  /* 0x000000016803b824 */ /* 0x000fca00020e0603 */
[----:B------:R0:W-:Y:S01]  /*19ad0*/  @!P3 STG.E.U8 desc[UR20][R2.64+0x30], R37 ;  /* 0x000030250200b986 */ /* 0x0001e2000c101114 */
[----:B------:R-:W-:Y:S01]  /*19ae0*/  ISETP.LT.OR P2, PT, R35, 0x9, !P1 ;  /* 0x000000092300780c */ /* 0x000fe20004f41670 */
[----:B0-----:R-:W0:-:S12]  /*19af0*/  @!P6 LDC.64 R2, c[0x0][0x5c0] ;  /* 0x00017000ff02eb82 */ /* 0x001e180000000a00 */
[----:B------:R-:W-:Y:S01]  /*19b00*/  @!P2 IADD3 R91, P4, P5, R91, UR15, R26 ;  /* 0x0000000f5b5bac10 */ /* 0x000fe2000fd9e01a */
[----:B----4-:R-:W-:-:S03]  /*19b10*/  FMUL R37, R225, UR23 ;  /* 0x00000017e1257c20 */ /* 0x010fc60008400000 */
[----:B------:R-:W-:Y:S02]  /*19b20*/  @!P2 IADD3.X R104, R67, UR14, R34, P4, P5 ;  /* 0x0000000e4368ac10 */ /* 0x000fe4000a7ea422 */
[----:B------:R-:W-:Y:S02]  /*19b30*/  F2FP.SATFINITE.E4M3.F32.PACK_AB_MERGE_C R37, RZ, R37, RZ ;  /* 0x00000025ff25723e */ /* 0x000fe400048070ff */
[----:B------:R-:W-:Y:S02]  /*19b40*/  ISETP.LT.OR P3, PT, R35, 0xa, !P1 ;  /* 0x0000000a2300780c */ /* 0x000fe40004f61670 */
[----:B0-----:R-:W-:-:S05]  /*19b50*/  @!P6 IADD3 R2, P4, R85, R2, RZ ;  /* 0x000000025502e210 */ /* 0x001fca0007f9e0ff */
[----:B------:R-:W-:-:S05]  /*19b60*/  @!P6 IMAD.X R3, R102, 0x1, R3, P4 ;  /* 0x000000016603e824 */ /* 0x000fca00020e0603 */
[----:B------:R-:W-:Y:S01]  /*19b70*/  @!P6 STG.E.U8 desc[UR20][R2.64+0x31], R37 ;  /* 0x000031250200e986 */ /* 0x000fe2000c101114 */
[----:B------:R-:W-:Y:S01]  /*19b80*/  ISETP.LT.OR P6, PT, R35, 0x11, !P1 ;  /* 0x000000112300780c */ /* 0x000fe20004fc1670 */
[----:B------:R-:W-:Y:S01]  /*19b90*/  IMAD.U32 R102, RZ, RZ, UR27 ;  /* 0x0000001bff667e24 */ /* 0x000fe2000f8e00ff */
[----:B------:R-:W-:Y:S01]  /*19ba0*/  @!P3 IADD3 R90, P4, P5, R90, UR15, R26 ;  /* 0x0000000f5a5abc10 */ /* 0x000fe2000fd9e01a */
[----:B------:R-:W-:-:S03]  /*19bb0*/  IMAD.U32 R67, RZ, RZ, UR28 ;  /* 0x0000001cff437e24 */ /* 0x000fc6000f8e00ff */
[----:B------:R-:W-:-:S07]  /*19bc0*/  @!P3 IADD3.X R102, R102, UR14, R34, P4, P5 ;  /* 0x0000000e6666bc10 */ /* 0x000fce000a7ea422 */
[----:B------:R-:W-:Y:S01]  /*19bd0*/  @!P6 IADD3 R100, P4, P5, R67, UR15, R26 ;  /* 0x0000000f4364ec10 */ /* 0x000fe2000fd9e01a */
[----:B--2---:R-:W-:Y:S02]  /*19be0*/  FMUL R67, R227, UR23 ;  /* 0x00000017e3437c20 */ /* 0x004fe40008400000 */
[----:B------:R-:W2:Y:S04]  /*19bf0*/  LDL.LU R227, [R1+0xb4] ;  /* 0x0000b40001e37983 */ /* 0x000ea80000300800 */
[----:B------:R-:W4:Y:S01]  /*19c00*/  LDL.LU R225, [R1+0xb8] ;  /* 0x0000b80001e17983 */ /* 0x000f220000300800 */
[----:B------:R-:W-:Y:S02]  /*19c10*/  LOP3.LUT R28, R28, 0xfffeffff, RZ, 0xc0, !PT ;  /* 0xfffeffff1c1c7812 */ /* 0x000fe400078ec0ff */
[----:B------:R-:W-:-:S02]  /*19c20*/  F2FP.SATFINITE.E4M3.F32.PACK_AB_MERGE_C R67, RZ, R67, RZ ;  /* 0x00000043ff43723e */ /* 0x000fc400048070ff */
[----:B------:R-:W-:-:S04]  /*19c30*/  @P2 LOP3.LUT R28, R28, 0x10000, RZ, 0xfc, !PT ;  /* 0x000100001c1c2812 */ /* 0x000fc800078efcff */
[----:B------:R-:W-:Y:S01]  /*19c40*/  LOP3.LUT R28, R28, 0xffff7fff, RZ, 0xc0, !PT ;  /* 0xffff7fff1c1c7812 */ /* 0x000fe200078ec0ff */
[----:B------:R0:W-:Y:S01]  /*19c50*/  @!P0 STG.E.U8 desc[UR20][R88.64+0x38], R67 ;  /* 0x0000384358008986 */ /* 0x0001e2000c101114 */
[----:B------:R-:W-:Y:S02]  /*19c60*/  ISETP.LT.OR P0, PT, R35, 0x12, !P1 ;  /* 0x000000122300780c */ /* 0x000fe40004f01670 */
[----:B------:R-:W-:Y:S01]  /*19c70*/  @P3 LOP3.LUT R28, R28, 0x8000, RZ, 0xfc, !PT ;  /* 0x000080001c1c3812 */ /* 0x000fe200078efcff */
[----:B------:R-:W-:-:S03]  /*19c80*/  IMAD.U32 R113, RZ, RZ, UR27 ;  /* 0x0000001bff717e24 */ /* 0x000fc6000f8e00ff */
[----:B------:R-:W-:Y:S01]  /*19c90*/  LOP3.LUT R28, R28, 0xffffbfff, RZ, 0xc0, !PT ;  /* 0xffffbfff1c1c7812 */ /* 0x000fe200078ec0ff */
[----:B------:R-:W-:-:S03]  /*19ca0*/  IMAD.U32 R115, RZ, RZ, UR27 ;  /* 0x0000001bff737e24 */ /* 0x000fc6000f8e00ff */
[----:B------:R-:W-:Y:S02]  /*19cb0*/  @P6 LOP3.LUT R28, R28, 0x4000, RZ, 0xfc, !PT ;  /* 0x000040001c1c6812 */ /* 0x000fe400078efcff */
[----:B------:R-:W-:Y:S02]  /*19cc0*/  @!P6 IADD3.X R113, R113, UR14, R34, P4, P5 ;  /* 0x0000000e7171ec10 */ /* 0x000fe4000a7ea422 */
[----:B------:R-:W-:Y:S02]  /*19cd0*/  LOP3.LUT R28, R28, 0xffffdfff, RZ, 0xc0, !PT ;  /* 0xffffdfff1c1c7812 */ /* 0x000fe400078ec0ff */
[----:B0-----:R-:W-:Y:S02]  /*19ce0*/  @!P0 IADD3 R88, P4, P5, R83, UR15, R26 ;  /* 0x0000000f53588c10 */ /* 0x001fe4000fd9e01a */
[----:B------:R-:W-:Y:S02]  /*19cf0*/  @P0 LOP3.LUT R28, R28, 0x2000, RZ, 0xfc, !PT ;  /* 0x000020001c1c0812 */ /* 0x000fe400078efcff */
[----:B------:R-:W-:-:S02]  /*19d00*/  @!P0 IADD3.X R115, R115, UR14, R34, P4, P5 ;  /* 0x0000000e73738c10 */ /* 0x000fc4000a7ea422 */
[----:B------:R-:W-:Y:S02]  /*19d10*/  LOP3.LUT P2, RZ, R0, 0x80, RZ, 0xc0, !PT ;  /* 0x0000008000ff7812 */ /* 0x000fe4000784c0ff */
[----:B------:R-:W-:Y:S02]  /*19d20*/  ISETP.LT.OR P0, PT, R35, 0x19, !P1 ;  /* 0x000000192300780c */ /* 0x000fe40004f01670 */
[----:B------:R-:W-:Y:S01]  /*19d30*/  LOP3.LUT P3, RZ, R29, 0x10, RZ, 0xc0, !PT ;  /* 0x000000101dff7812 */ /* 0x000fe2000786c0ff */
[----:B---3--:R-:W-:Y:S01]  /*19d40*/  FMUL R2, R226, UR23 ;  /* 0x00000017e2027c20 */ /* 0x008fe20008400000 */
[----:B------:R-:W-:-:S04]  /*19d50*/  IMAD.U32 R122, RZ, RZ, UR28 ;  /* 0x0000001cff7a7e24 */ /* 0x000fc8000f8e00ff */
[----:B------:R-:W-:Y:S01]  /*19d60*/  F2FP.SATFINITE.E4M3.F32.PACK_AB_MERGE_C R2, RZ, R2, RZ ;  /* 0x00000002ff02723e */ /* 0x000fe200048070ff */
[----:B------:R-:W-:Y:S01]  /*19d70*/  IMAD.U32 R127, RZ, RZ, UR27 ;  /* 0x0000001bff7f7e24 */ /* 0x000fe2000f8e00ff */
[----:B------:R-:W-:-:S03]  /*19d80*/  LOP3.LUT R28, R28, 0xffffefff, RZ, 0xc0, !PT ;  /* 0xffffefff1c1c7812 */ /* 0x000fc600078ec0ff */
[----:B------:R-:W-:Y:S01]  /*19d90*/  @!P0 IADD3 R122, P4, P5, R122, UR15, R26 ;  /* 0x0000000f7a7a8c10 */ /* 0x000fe2000fd9e01a */
[----:B------:R0:W-:Y:S01]  /*19da0*/  @!P2 STG.E.U8 desc[UR20][R80.64+0x39], R2 ;  /* 0x000039025000a986 */ /* 0x0001e2000c101114 */
[----:B------:R-:W-:Y:S02]  /*19db0*/  @P0 LOP3.LUT R28, R28, 0x1000, RZ, 0xfc, !PT ;  /* 0x000010001c1c0812 */ /* 0x000fe400078efcff */
[----:B------:R-:W-:Y:S01]  /*19dc0*/  @!P0 IADD3.X R127, R127, UR14, R34, P4, P5 ;  /* 0x0000000e7f7f8c10 */ /* 0x000fe2000a7ea422 */
[----:B--2---:R-:W-:Y:S01]  /*19dd0*/  FMUL R37, R227, UR23 ;  /* 0x00000017e3257c20 */ /* 0x004fe20008400000 */
[----:B0-----:R-:W0:Y:S01]  /*19de0*/  @!P3 LDC.64 R2, c[0x0][0x5c0] ;  /* 0x00017000ff02bb82 */ /* 0x001e220000000a00 */
[----:B------:R-:W2:Y:S01]  /*19df0*/  LDL.LU R227, [R1+0xbc] ;  /* 0x0000bc0001e37983 */ /* 0x000ea20000300800 */
[----:B------:R-:W-:-:S03]  /*19e00*/  ISETP.LT.OR P0, PT, R35, 0x1a, !P1 ;  /* 0x0000001a2300780c */ /* 0x000fc60004f01670 */
[----:B------:R-:W3:Y:S01]  /*19e10*/  LDL.LU R226, [R1+0xc0] ;  /* 0x0000c00001e27983 */ /* 0x000ee20000300800 */
[----:B------:R-:W-:Y:S01]  /*19e20*/  IMAD.U32 R118, RZ, RZ, UR28 ;  /* 0x0000001cff767e24 */ /* 0x000fe2000f8e00ff */
[----:B------:R-:W-:Y:S01]  /*19e30*/  LOP3.LUT R28, R28, 0xfffff7ff, RZ, 0xc0, !PT ;  /* 0xfffff7ff1c1c7812 */ /* 0x000fe200078ec0ff */
[----:B------:R-:W-:-:S07]  /*19e40*/  IMAD.U32 R125, RZ, RZ, UR27 ;  /* 0x0000001bff7d7e24 */ /* 0x000fce000f8e00ff */
[----:B------:R-:W-:Y:S02]  /*19e50*/  @!P0 IADD3 R118, P5, P6, R118, UR15, R26 ;  /* 0x0000000f76768c10 */ /* 0x000fe4000febe01a */
[----:B------:R-:W-:Y:S02]  /*19e60*/  @P0 LOP3.LUT R28, R28, 0x800, RZ, 0xfc, !PT ;  /* 0x000008001c1c0812 */ /* 0x000fe400078efcff */
[----:B------:R-:W-:Y:S02]  /*19e70*/  @!P0 IADD3.X R125, R125, UR14, R34, P5, P6 ;  /* 0x0000000e7d7d8c10 */ /* 0x000fe4000afec422 */
[----:B------:R-:W-:Y:S02]  /*19e80*/  LOP3.LUT P5, RZ, R28, 0x4, RZ, 0xc0, !PT ;  /* 0x000000041cff7812 */ /* 0x000fe400078ac0ff */
[----:B0-----:R-:W-:Y:S02]  /*19e90*/  @!P3 IADD3 R2, P4, R76, R2, RZ ;  /* 0x000000024c02b210 */ /* 0x001fe40007f9e0ff */
[----:B------:R-:W-:-:S03]  /*19ea0*/  F2FP.SATFINITE.E4M3.F32.PACK_AB_MERGE_C R37, RZ, R37, RZ ;  /* 0x00000025ff25723e */ /* 0x000fc600048070ff */
[----:B------:R-:W-:-:S05]  /*19eb0*/  @!P3 IMAD.X R3, R97, 0x1, R3, P4 ;  /* 0x000000016103b824 */ /* 0x000fca00020e0603 */
[----:B------:R0:W-:Y:S01]  /*19ec0*/  @!P3 STG.E.U8 desc[UR20][R2.64+0x38], R37 ;  /* 0x000038250200b986 */ /* 0x0001e2000c101114 */
[----:B------:R-:W-:Y:S01]  /*19ed0*/  ISETP.LT.OR P0, PT, R35, 0x21, !P1 ;  /* 0x000000212300780c */ /* 0x000fe20004f01670 */
[----:B0-----:R-:W0:Y:S01]  /*19ee0*/  @!P5 LDC.64 R2, c[0x0][0x5c0] ;  /* 0x00017000ff02db82 */ /* 0x001e220000000a00 */
[----:B------:R-:W-:Y:S02]  /*19ef0*/  IMAD.U32 R97, RZ, RZ, UR28 ;  /* 0x0000001cff617e24 */ /* 0x000fe4000f8e00ff */
[----:B------:R-:W-:-:S09]  /*19f00*/  IMAD.U32 R121, RZ, RZ, UR27 ;  /* 0x0000001bff797e24 */ /* 0x000fd2000f8e00ff */
[----:B------:R-:W-:-:S04]  /*19f10*/  @!P0 IADD3 R97, P3, P4, R97, UR15, R26 ;  /* 0x0000000f61618c10 */ /* 0x000fc8000fc7e01a */
[----:B------:R-:W-:Y:S02]  /*19f20*/  @!P0 IADD3.X R121, R121, UR14, R34, P3, P4 ;  /* 0x0000000e79798c10 */ /* 0x000fe40009fe8422 */
[----:B0-----:R-:W-:Y:S01]  /*19f30*/  @!P5 IADD3 R2, P3, R66, R2, RZ ;  /* 0x000000024202d210 */ /* 0x001fe20007f7e0ff */
[----:B--2---:R-:W-:Y:S02]  /*19f40*/  FMUL R66, R227, UR23 ;  /* 0x00000017e3427c20 */ /* 0x004fe40008400000 */
[----:B------:R-:W2:Y:S01]  /*19f50*/  LDL.LU R227, [R1+0xc4] ;  /* 0x0000c40001e37983 */ /* 0x000ea20000300800 */
[----:B----4-:R-:W-:Y:S01]  /*19f60*/  FMUL R37, R225, UR23 ;  /* 0x00000017e1257c20 */ /* 0x010fe20008400000 */
[----:B------:R-:W-:Y:S02]  /*19f70*/  @!P5 IMAD.X R3, R96, 0x1, R3, P3 ;  /* 0x000000016003d824 */ /* 0x000fe400018e0603 */
[----:B------:R-:W4:Y:S02]  /*19f80*/  LDL.LU R225, [R1+0xc8] ;  /* 0x0000c80001e17983 */ /* 0x000f240000300800 */
[----:B------:R-:W-:-:S05]  /*19f90*/  F2FP.SATFINITE.E4M3.F32.PACK_AB_MERGE_C R37, RZ, R37, RZ ;  /* 0x00000025ff25723e */ /* 0x000fca00048070ff */
[----:B------:R3:W-:Y:S02]  /*19fa0*/  @!P5 STG.E.U8 desc[UR20][R2.64+0x39], R37 ;  /* 0x000039250200d986 */ /* 0x0007e4000c101114 */
[----:B---3--:R-:W-:Y:S02]  /*19fb0*/  FMUL R2, R226, UR23 ;  /* 0x00000017e2027c20 */ /* 0x008fe40008400000 */
[----:B------:R-:W3:Y:S01]  /*19fc0*/  LDL.LU R226, [R1+0xcc] ;  /* 0x0000cc0001e27983 */ /* 0x000ee20000300800 */
[C---:B------:R-:W-:Y:S02]  /*19fd0*/  ISETP.LT.OR P2, PT, R35.reuse, 0x22, !P1 ;  /* 0x000000222300780c */ /* 0x040fe40004f41670 */
[----:B------:R-:W-:Y:S02]  /*19fe0*/  LOP3.LUT R28, R28, 0xfffffffd, RZ, 0xc0, !PT ;  /* 0xfffffffd1c1c7812 */ /* 0x000fe400078ec0ff */
[----:B------:R-:W-:Y:S02]  /*19ff0*/  ISETP.LT.OR P5, PT, R35, 0x29, !P1 ;  /* 0x000000292300780c */ /* 0x000fe40004fa1670 */
[----:B------:R-:W-:Y:S01]  /*1a000*/  @P0 LOP3.LUT R28, R28, 0x2, RZ, 0xfc, !PT ;  /* 0x000000021c1c0812 */ /* 0x000fe200078efcff */
[----:B------:R-:W-:-:S03]  /*1a010*/  IMAD.U32 R96, RZ, RZ, UR28 ;  /* 0x0000001cff607e24 */ /* 0x000fc6000f8e00ff */
[----:B------:R-:W-:Y:S01]  /*1a020*/  LOP3.LUT R28, R28, 0xfffffbff, RZ, 0xc0, !PT ;  /* 0xfffffbff1c1c7812 */ /* 0x000fe200078ec0ff */
[----:B------:R-:W-:Y:S02]  /*1a030*/  IMAD.U32 R120, RZ, RZ, UR27 ;  /* 0x0000001bff787e24 */ /* 0x000fe4000f8e00ff */
[----:B------:R-:W-:Y:S01]  /*1a040*/  @!P2 IADD3 R96, P3, P4, R96, UR15, R26 ;  /* 0x0000000f6060ac10 */ /* 0x000fe2000fc7e01a */
[----:B------:R-:W-:Y:S01]  /*1a050*/  IMAD.U32 R117, RZ, RZ, UR28 ;  /* 0x0000001cff757e24 */ /* 0x000fe2000f8e00ff */
[----:B------:R-:W-:Y:S01]  /*1a060*/  @P2 LOP3.LUT R28, R28, 0x400, RZ, 0xfc, !PT ;  /* 0x000004001c1c2812 */ /* 0x000fe200078efcff */
[----:B------:R-:W-:Y:S01]  /*1a070*/  IMAD.U32 R67, RZ, RZ, UR27 ;  /* 0x0000001bff437e24 */ /* 0x000fe2000f8e00ff */
[----:B------:R-:W-:Y:S02]  /*1a080*/  @!P2 IADD3.X R120, R120, UR14, R34, P3, P4 ;  /* 0x0000000e7878ac10 */ /* 0x000fe40009fe8422 */
[----:B------:R-:W-:Y:S02]  /*1a090*/  LOP3.LUT R28, R28, 0xfffffff7, RZ, 0xc0, !PT ;  /* 0xfffffff71c1c7812 */ /* 0x000fe400078ec0ff */
[----:B------:R-:W-:-:S02]  /*1a0a0*/  @!P5 IADD3 R117, P3, P4, R117, UR15, R26 ;  /* 0x0000000f7575dc10 */ /* 0x000fc4000fc7e01a */
[----:B------:R-:W-:Y:S02]  /*1a0b0*/  @P5 LOP3.LUT R28, R28, 0x8, RZ, 0xfc, !PT ;  /* 0x000000081c1c5812 */ /* 0x000fe400078efcff */
[----:B------:R-:W-:Y:S02]  /*1a0c0*/  @!P5 IADD3.X R124, R67, UR14, R34, P3, P4 ;  /* 0x0000000e437cdc10 */ /* 0x000fe40009fe8422 */
[----:B------:R-:W-:Y:S02]  /*1a0d0*/  ISETP.LT.OR P5, PT, R35, 0x2a, !P1 ;  /* 0x0000002a2300780c */ /* 0x000fe40004fa1670 */
[C---:B------:R-:W-:Y:S02]  /*1a0e0*/  LOP3.LUT P6, RZ, R0.reuse, 0x2000, RZ, 0xc0, !PT ;  /* 0x0000200000ff7812 */ /* 0x040fe400078cc0ff */
[----:B------:R-:W-:Y:S02]  /*1a0f0*/  LOP3.LUT P0, RZ, R0, 0x8000, RZ, 0xc0, !PT ;  /* 0x0000800000ff7812 */ /* 0x000fe4000780c0ff */
[----:B------:R-:W-:Y:S01]  /*1a100*/  LOP3.LUT P2, RZ, R29, 0x8, RZ, 0xc0, !PT ;  /* 0x000000081dff7812 */ /* 0x000fe2000784c0ff */
[----:B------:R-:W-:Y:S01]  /*1a110*/  IMAD.U32 R119, RZ, RZ, UR28 ;  /* 0x0000001cff777e24 */ /* 0x000fe2000f8e00ff */
[----:B------:R-:W-:Y:S01]  /*1a120*/  F2FP.SATFINITE.E4M3.F32.PACK_AB_MERGE_C R67, RZ, R66, RZ ;  /* 0x00000042ff43723e */ /* 0x000fe200048070ff */
[----:B------:R-:W-:Y:S01]  /*1a130*/  IMAD.U32 R81, RZ, RZ, UR27 ;  /* 0x0000001bff517e24 */ /* 0x000fe2000f8e00ff */
[----:B------:R-:W-:-:S02]  /*1a140*/  LOP3.LUT R28, R28, 0xfffffdff, RZ, 0xc0, !PT ;  /* 0xfffffdff1c1c7812 */ /* 0x000fc400078ec0ff */
[----:B------:R-:W-:Y:S02]  /*1a150*/  F2FP.SATFINITE.E4M3.F32.PACK_AB_MERGE_C R2, RZ, R2, RZ ;  /* 0x00000002ff02723e */ /* 0x000fe400048070ff */
[----:B------:R-:W-:Y:S01]  /*1a160*/  @!P5 IADD3 R119, P3, P4, R119, UR15, R26 ;  /* 0x0000000f7777dc10 */ /* 0x000fe2000fc7e01a */
[----:B------:R-:W-:Y:S01]  /*1a170*/  @!P6 STG.E.U8 desc[UR20][R86.64+0x40], R67 ;  /* 0x000040435600e986 */ /* 0x000fe2000c101114 */
[----:B------:R-:W-:Y:S02]  /*1a180*/  @P5 LOP3.LUT R28, R28, 0x200, RZ, 0xfc, !PT ;  /* 0x000002001c1c5812 */ /* 0x000fe400078efcff */
[----:B------:R-:W-:Y:S01]  /*1a190*/  @!P5 IADD3.X R126, R81, UR14, R34, P3, P4 ;  /* 0x0000000e517edc10 */ /* 0x000fe20009fe8422 */
[----:B--2---:R-:W-:Y:S02]  /*1a1a0*/  FMUL R37, R227, UR23 ;  /* 0x00000017e3257c20 */ /* 0x004fe40008400000 */
[----:B------:R-:W2:Y:S01]  /*1a1b0*/  LDL.LU R227, [R1+0xd0] ;  /* 0x0000d00001e37983 */ /* 0x000ea20000300800 */
[----:B------:R-:W-:-:S03]  /*1a1c0*/  ISETP.LT.OR P5, PT, R35, 0x31, !P1 ;  /* 0x000000312300780c */ /* 0x000fc60004fa1670 */
[----:B------:R0:W-:Y:S01]  /*1a1d0*/  @!P0 STG.E.U8 desc[UR20][R78.64+0x41], R2 ;  /* 0x000041024e008986 */ /* 0x0001e2000c101114 */
[----:B------:R-:W-:Y:S01]  /*1a1e0*/  ISETP.LT.OR P0, PT, R35, 0x32, !P1 ;  /* 0x000000322300780c */ /* 0x000fe20004f01670 */
[----:B------:R-:W-:Y:S01]  /*1a1f0*/  IMAD.U32 R128, RZ, RZ, UR28 ;  /* 0x0000001cff807e24 */ /* 0x000fe2000f8e00ff */
[----:B------:R-:W-:Y:S01]  /*1a200*/  LOP3.LUT R28, R28, 0xfffffeff, RZ, 0xc0, !PT ;  /* 0xfffffeff1c1c7812 */ /* 0x000fe200078ec0ff */
[----:B0-----:R-:W0:Y:S01]  /*1a210*/  @!P2 LDC.64 R2, c[0x0][0x5c0] ;  /* 0x00017000ff02ab82 */ /* 0x001e220000000a00 */
[----:B------:R-:W-:-:S05]  /*1a220*/  IMAD.U32 R129, RZ, RZ, UR27 ;  /* 0x0000001bff817e24 */ /* 0x000fca000f8e00ff */
[----:B------:R-:W-:Y:S01]  /*1a230*/  @!P5 IADD3 R128, P3, P4, R128, UR15, R26 ;  /* 0x0000000f8080dc10 */ /* 0x000fe2000fc7e01a */
[----:B------:R-:W-:Y:S01]  /*1a240*/  IMAD.U32 R123, RZ, RZ, UR28 ;  /* 0x0000001cff7b7e24 */ /* 0x000fe2000f8e00ff */
[----:B------:R-:W-:Y:S01]  /*1a250*/  @P5 LOP3.LUT R28, R28, 0x100, RZ, 0xfc, !PT ;  /* 0x000001001c1c5812 */ /* 0x000fe200078efcff */
[----:B------:R-:W-:Y:S01]  /*1a260*/  IMAD.U32 R89, RZ, RZ, UR27 ;  /* 0x0000001bff597e24 */ /* 0x000fe2000f8e00ff */
[----:B------:R-:W-:Y:S01]  /*1a270*/  @!P5 IADD3.X R129, R129, UR14, R34, P3, P4 ;  /* 0x0000000e8181dc10 */ /* 0x000fe20009fe8422 */
[----:B---3--:R-:W-:Y:S01]  /*1a280*/  FMUL R66, R226, UR23 ;  /* 0x00000017e2427c20 */ /* 0x008fe20008400000 */
[----:B------:R-:W-:Y:S01]  /*1a290*/  LOP3.LUT R28, R28, 0xffffff7f, RZ, 0xc0, !PT ;  /* 0xffffff7f1c1c7812 */ /* 0x000fe200078ec0ff */
[----:B------:R-:W3:Y:S01]  /*1a2a0*/  LDL.LU R226, [R1+0xd4] ;  /* 0x0000d40001e27983 */ /* 0x000ee20000300800 */
[----:B------:R-:W-:Y:S02]  /*1a2b0*/  @!P0 IADD3 R123, P4, P5, R123, UR15, R26 ;  /* 0x0000000f7b7b8c10 */ /* 0x000fe4000fd9e01a */
[----:B------:R-:W-:-:S02]  /*1a2c0*/  @P0 LOP3.LUT R28, R28, 0x80, RZ, 0xfc, !PT ;  /* 0x000000801c1c0812 */ /* 0x000fc400078efcff */
[----:B------:R-:W-:Y:S02]  /*1a2d0*/  @!P0 IADD3.X R89, R89, UR14, R34, P4, P5 ;  /* 0x0000000e59598c10 */ /* 0x000fe4000a7ea422 */
[----:B------:R-:W-:Y:S02]  /*1a2e0*/  LOP3.LUT P0, RZ, R29, 0x4, RZ, 0xc0, !PT ;  /* 0x000000041dff7812 */ /* 0x000fe4000780c0ff */
[----:B------:R-:W-:Y:S02]  /*1a2f0*/  F2FP.SATFINITE.E4M3.F32.PACK_AB_MERGE_C R37, RZ, R37, RZ ;  /* 0x00000025ff25723e */ /* 0x000fe400048070ff */
[----:B0-----:R-:W-:-:S05]  /*1a300*/  @!P2 IADD3 R2, P3, R77, R2, RZ ;  /* 0x000000024d02a210 */ /* 0x001fca0007f7e0ff */
[----:B------:R-:W-:-:S05]  /*1a310*/  @!P2 IMAD.X R3, R101, 0x1, R3, P3 ;  /* 0x000000016503a824 */ /* 0x000fca00018e0603 */
[----:B------:R0:W-:Y:S01]  /*1a320*/  @!P2 STG.E.U8 desc[UR20][R2.64+0x40], R37 ;  /* 0x000040250200a986 */ /* 0x0001e2000c101114 */
[----:B------:R-:W-:Y:S01]  /*1a330*/  ISETP.LT.OR P5, PT, R35, 0x39, !P1 ;  /* 0x000000392300780c */ /* 0x000fe20004fa1670 */
[----:B0-----:R-:W0:Y:S01]  /*1a340*/  @!P0 LDC.64 R2, c[0x0][0x5c0] ;  /* 0x00017000ff028b82 */ /* 0x001e220000000a00 */
[----:B------:R-:W-:Y:S02]  /*1a350*/  IMAD.U32 R87, RZ, RZ, UR28 ;  /* 0x0000001cff577e24 */ /* 0x000fe4000f8e00ff */
[----:B------:R-:W-:-:S09]  /*1a360*/  IMAD.U32 R67, RZ, RZ, UR27 ;  /* 0x0000001bff437e24 */ /* 0x000fd2000f8e00ff */
[----:B------:R-:W-:Y:S01]  /*1a370*/  @!P5 IADD3 R87, P2, P3, R87, UR15, R26 ;  /* 0x0000000f5757dc10 */ /* 0x000fe2000fb5e01a */
[----:B----4-:R-:W-:-:S03]  /*1a380*/  FMUL R37, R225, UR23 ;  /* 0x00000017e1257c20 */ /* 0x010fc60008400000 */
[----:B------:R-:W-:Y:S02]  /*1a390*/  @!P5 IADD3.X R86, R67, UR14, R34, P2, P3 ;  /* 0x0000000e4356dc10 */ /* 0x000fe400097e6422 */
[----:B------:R-:W-:Y:S02]  /*1a3a0*/  F2FP.SATFINITE.E4M3.F32.PACK_AB_MERGE_C R37, RZ, R37, RZ ;  /* 0x00000025ff25723e */ /* 0x000fe400048070ff */
[----:B0-----:R-:W-:-:S05]  /*1a3b0*/  @!P0 IADD3 R2, P2, R82, R2, RZ ;  /* 0x0000000252028210 */ /* 0x001fca0007f5e0ff */
[----:B------:R-:W-:-:S05]  /*1a3c0*/  @!P0 IMAD.X R3, R98, 0x1, R3, P2 ;  /* 0x0000000162038824 */ /* 0x000fca00010e0603 */
[----:B------:R2:W-:Y:S01]  /*1a3d0*/  @!P0 STG.E.U8 desc[UR20][R2.64+0x41], R37 ;  /* 0x0000412502008986 */ /* 0x0005e2000c101114 */
[----:B------:R-:W-:-:S04]  /*1a3e0*/  LOP3.LUT R28, R28, 0xfffffffb, RZ, 0xc0, !PT ;  /* 0xfffffffb1c1c7812 */ /* 0x000fc800078ec0ff */
[----:B------:R-:W-:Y:S01]  /*1a3f0*/  @P5 LOP3.LUT R28, R28, 0x4, RZ, 0xfc, !PT ;  /* 0x000000041c1c5812 */ /* 0x000fe200078efcff */
[----:B--2---:R-:W-:Y:S02]  /*1a400*/  FMUL R2, R227, UR23 ;  /* 0x00000017e3027c20 */ /* 0x004fe40008400000 */
[----:B------:R-:W2:Y:S01]  /*1a410*/  LDL.LU R227, [R1+0xd8] ;  /* 0x0000d80001e37983 */ /* 0x000ea20000300800 */
[----:B------:R-:W-:Y:S01]  /*1a420*/  ISETP.LT.OR P5, PT, R35, 0x3a, !P1 ;  /* 0x0000003a2300780c */ /* 0x000fe20004fa1670 */
[----:B------:R-:W-:Y:S01]  /*1a430*/  IMAD.U32 R85, RZ, RZ, UR28 ;  /* 0x0000001cff557e24 */ /* 0x000fe2000f8e00ff */
[----:B------:R-:W-:Y:S01]  /*1a440*/  LOP3.LUT R28, R28, 0xffffffbf, RZ, 0xc0, !PT ;  /* 0xffffffbf1c1c7812 */ /* 0x000fe200078ec0ff */
[----:B------:R-:W-:-:S10]  /*1a450*/  IMAD.U32 R84, RZ, RZ, UR27 ;  /* 0x0000001bff547e24 */ /* 0x000fd4000f8e00ff */
[----:B------:R-:W-:Y:S02]  /*1a460*/  @!P5 IADD3 R85, P2, P3, R85, UR15, R26 ;  /* 0x0000000f5555dc10 */ /* 0x000fe4000fb5e01a */
[----:B------:R-:W-:Y:S02]  /*1a470*/  @P5 LOP3.LUT R28, R28, 0x40, RZ, 0xfc, !PT ;  /* 0x000000401c1c5812 */ /* 0x000fe400078efcff */
[----:B------:R-:W-:Y:S02]  /*1a480*/  @!P5 IADD3.X R84, R84, UR14, R34, P2, P3 ;  /* 0x0000000e5454dc10 */ /* 0x000fe400097e6422 */
[C---:B------:R-:W-:Y:S02]  /*1a490*/  ISETP.LT.OR P5, PT, R35.reuse, 0x41, !P1 ;  /* 0x000000412300780c */ /* 0x040fe40004fa1670 */
[----:B------:R-:W-:Y:S02]  /*1a4a0*/  LOP3.LUT R28, R28, 0xffffffef, RZ, 0xc0, !PT ;  /* 0xffffffef1c1c7812 */ /* 0x000fe400078ec0ff */
[----:B------:R-:W-:-:S02]  /*1a4b0*/  ISETP.LT.OR P3, PT, R35, 0x42, !P1 ;  /* 0x000000422300780c */ /* 0x000fc40004f61670 */
[----:B------:R-:W-:-:S07]  /*1a4c0*/  LOP3.LUT P6, RZ, R0, 0x100000, RZ, 0xc0, !PT ;  /* 0x0010000000ff7812 */ /* 0x000fce00078cc0ff */
[----:B------:R-:W-:Y:S02]  /*1a4d0*/  @!P5 IADD3 R83, P0, P2, R83, UR15, R26 ;  /* 0x0000000f5353dc10 */ /* 0x000fe4000fa1e01a */
[----:B------:R-:W-:Y:S02]  /*1a4e0*/  @P5 LOP3.LUT R28, R28, 0x10, RZ, 0xfc, !PT ;  /* 0x000000101c1c5812 */ /* 0x000fe400078efcff */
[----:B------:R-:W-:Y:S02]  /*1a4f0*/  @!P5 IADD3.X R82, R67, UR14, R34, P0, P2 ;  /* 0x0000000e4352dc10 */ /* 0x000fe400087e4422 */
[----:B------:R-:W-:Y:S01]  /*1a500*/  ISETP.LT.OR P5, PT, R35, 0x49, !P1 ;  /* 0x000000492300780c */ /* 0x000fe20004fa1670 */
[----:B------:R-:W-:Y:S01]  /*1a510*/  IMAD.U32 R81, RZ, RZ, UR28 ;  /* 0x0000001cff517e24 */ /* 0x000fe2000f8e00ff */
[----:B------:R-:W-:Y:S01]  /*1a520*/  F2FP.SATFINITE.E4M3.F32.PACK_AB_MERGE_C R67, RZ, R66, RZ ;  /* 0x00000042ff43723e */ /* 0x000fe200048070ff */
[----:B------:R-:W-:Y:S02]  /*1a530*/  IMAD.U32 R77, RZ, RZ, UR27 ;  /* 0x0000001bff4d7e24 */ /* 0x000fe4000f8e00ff */
[----:B------:R-:W-:Y:S01]  /*1a540*/  IMAD.U32 R79, RZ, RZ, UR28 ;  /* 0x0000001cff4f7e24 */ /* 0x000fe2000f8e00ff */
[----:B------:R-:W-:Y:S01]  /*1a550*/  @!P3 IADD3 R81, P0, P2, R81, UR15, R26 ;  /* 0x0000000f5151bc10 */ /* 0x000fe2000fa1e01a */
[----:B------:R3:W-:Y:S01]  /*1a560*/  @!P6 STG.E.U8 desc[UR20][R74.64+0x48], R67 ;  /* 0x000048434a00e986 */ /* 0x0007e2000c101114 */
[----:B------:R-:W-:Y:S01]  /*1a570*/  LOP3.LUT R28, R28, 0xffffffdf, RZ, 0xc0, !PT ;  /* 0xffffffdf1c1c7812 */ /* 0x000fe200078ec0ff */
[----:B------:R-:W-:Y:S01]  /*1a580*/  IMAD.U32 R78, RZ, RZ, UR27 ;  /* 0x0000001bff4e7e24 */ /* 0x000fe2000f8e00ff */
[----:B------:R-:W-:-:S02]  /*1a590*/  LOP3.LUT P4, RZ, R0, 0x200000, RZ, 0xc0, !PT ;  /* 0x0020000000ff7812 */ /* 0x000fc4000788c0ff */
[----:B------:R-:W-:Y:S02]  /*1a5a0*/  @!P3 IADD3.X R80, R77, UR14, R34, P0, P2 ;  /* 0x0000000e4d50bc10 */ /* 0x000fe400087e4422 */
[----:B------:R-:W-:Y:S02]  /*1a5b0*/  @!P5 IADD3 R79, P0, P2, R79, UR15, R26 ;  /* 0x0000000f4f4fdc10 */ /* 0x000fe4000fa1e01a */
[----:B------:R-:W-:Y:S01]  /*1a5c0*/  LOP3.LUT R0, R0, 0xbfffffff, RZ, 0xc0, !PT ;  /* 0xbfffffff00007812 */ /* 0x000fe200078ec0ff */
[----:B---3--:R-:W-:Y:S02]  /*1a5d0*/  FMUL R67, R226, UR23 ;  /* 0x00000017e2437c20 */ /* 0x008fe40008400000 */
[----:B------:R-:W3:Y:S01]  /*1a5e0*/  LDL.LU R226, [R1+0xdc] ;  /* 0x0000dc0001e27983 */ /* 0x000ee20000300800 */
[----:B------:R-:W-:Y:S02]  /*1a5f0*/  @P3 LOP3.LUT R28, R28, 0x20, RZ, 0xfc, !PT ;  /* 0x000000201c1c3812 */ /* 0x000fe400078efcff */
[----:B------:R-:W-:Y:S01]  /*1a600*/  @!P5 IADD3.X R78, R78, UR14, R34, P0, P2 ;  /* 0x0000000e4e4edc10 */ /* 0x000fe200087e4422 */
[----:B------:R-:W4:Y:S01]  /*1a610*/  LDL.LU R225, [R1+0xe0] ;  /* 0x0000e00001e17983 */ /* 0x000f220000300800 */
[----:B------:R-:W-:-:S02]  /*1a620*/  @P5 LOP3.LUT R0, R0, 0x40000000, RZ, 0xfc, !PT ;  /* 0x4000000000005812 */ /* 0x000fc400078efcff */
[----:B------:R-:W-:Y:S02]  /*1a630*/  LOP3.LUT P5, RZ, R28, 0x40000, RZ, 0xc0, !PT ;  /* 0x000400001cff7812 */ /* 0x000fe400078ac0ff */
[----:B------:R-:W-:-:S05]  /*1a640*/  F2FP.SATFINITE.E4M3.F32.PACK_AB_MERGE_C R2, RZ, R2, RZ ;  /* 0x00000002ff02723e */ /* 0x000fca00048070ff */
[----:B------:R0:W-:Y:S06]  /*1a650*/  @!P4 STG.E.U8 desc[UR20][R70.64+0x49], R2 ;  /* 0x000049024600c986 */ /* 0x0001ec000c101114 */
[----:B0-----:R-:W0:Y:S01]  /*1a660*/  @!P5 LDC.64 R2, c[0x0][0x5c0] ;  /* 0x00017000ff02db82 */ /* 0x001e220000000a00 */
[----:B------:R-:W-:Y:S02]  /*1a670*/  F2FP.SATFINITE.E4M3.F32.PACK_AB_MERGE_C R75, RZ, R67, RZ ;  /* 0x00000043ff4b723e */ /* 0x000fe400048070ff */
[----:B0-----:R-:W-:-:S05]  /*1a680*/  @!P5 IADD3 R2, P0, R99, R2, RZ ;  /* 0x000000026302d210 */ /* 0x001fca0007f1e0ff */
[----:B------:R-:W-:-:S05]  /*1a690*/  @!P5 IMAD.X R3, R103, 0x1, R3, P0 ;  /* 0x000000016703d824 */ /* 0x000fca00000e0603 */
[----:B------:R0:W-:Y:S01]  /*1a6a0*/  @!P5 STG.E.U8 desc[UR20][R2.64+0x48], R75 ;  /* 0x0000484b0200d986 */ /* 0x0001e2000c101114 */
[----:B------:R-:W-:Y:S02]  /*1a6b0*/  LOP3.LUT P6, RZ, R28, 0x400000, RZ, 0xc0, !PT ;  /* 0x004000001cff7812 */ /* 0x000fe400078cc0ff */
[----:B------:R-:W-:Y:S01]  /*1a6c0*/  ISETP.LT.OR P4, PT, R35, 0x4a, !P1 ;  /* 0x0000004a2300780c */ /* 0x000fe20004f81670 */
[----:B------:R-:W-:Y:S02]  /*1a6d0*/  IMAD.U32 R37, RZ, RZ, UR28 ;  /* 0x0000001cff257e24 */ /* 0x000fe4000f8e00ff */
[----:B------:R-:W-:-:S08]  /*1a6e0*/  IMAD.U32 R66, RZ, RZ, UR27 ;  /* 0x0000001bff427e24 */ /* 0x000fd0000f8e00ff */
[----:B0-----:R-:W0:Y:S01]  /*1a6f0*/  @!P6 LDC.64 R2, c[0x0][0x5c0] ;  /* 0x00017000ff02eb82 */ /* 0x001e220000000a00 */
[----:B--2---:R-:W-:Y:S02]  /*1a700*/  FMUL R75, R227, UR23 ;  /* 0x00000017e34b7c20 */ /* 0x004fe40008400000 */
[----:B------:R-:W2:Y:S01]  /*1a710*/  LDL.LU R227, [R1+0xe4] ;  /* 0x0000e40001e37983 */ /* 0x000ea20000300800 */
[----:B------:R-:W-:-:S04]  /*1a720*/  @!P4 IADD3 R37, P2, P3, R37, UR15, R26 ;  /* 0x0000000f2525cc10 */ /* 0x000fc8000fb5e01a */
[----:B------:R-:W-:Y:S02]  /*1a730*/  @!P4 IADD3.X R66, R66, UR14, R34, P2, P3 ;  /* 0x0000000e4242cc10 */ /* 0x000fe400097e6422 */
[----:B------:R-:W-:Y:S01]  /*1a740*/  ISETP.LT.OR P3, PT, R35, 0x51, !P1 ;  /* 0x000000512300780c */ /* 0x000fe20004f61670 */
[----:B------:R-:W-:Y:S02]  /*1a750*/  IMAD.U32 R67, RZ, RZ, UR28 ;  /* 0x0000001cff437e24 */ /* 0x000fe4000f8e00ff */
[----:B------:R-:W-:-:S10]  /*1a760*/  IMAD.U32 R71, RZ, RZ, UR27 ;  /* 0x0000001bff477e24 */ /* 0x000fd4000f8e00ff */
[----:B------:R-:W-:-:S04]  /*1a770*/  @!P3 IADD3 R67, P0, P2, R67, UR15, R26 ;  /* 0x0000000f4343bc10 */ /* 0x000fc8000fa1e01a */
[----:B------:R-:W-:Y:S02]  /*1a780*/  @!P3 IADD3.X R70, R71, UR14, R34, P0, P2 ;  /* 0x0000000e4746bc10 */ /* 0x000fe400087e4422 */
[----:B0-----:R-:W-:-:S05]  /*1a790*/  @!P6 IADD3 R2, P0, R92, R2, RZ ;  /* 0x000000025c02e210 */ /* 0x001fca0007f1e0ff */
[----:B------:R-:W-:Y:S01]  /*1a7a0*/  @!P6 IMAD.X R3, R93, 0x1, R3, P0 ;  /* 0x000000015d03e824 */ /* 0x000fe200000e0603 */
[----:B------:R-:W-:Y:S01]  /*1a7b0*/  ISETP.LT.OR P0, PT, R35, 0x52, !P1 ;  /* 0x000000522300780c */ /* 0x000fe20004f01670 */
[----:B------:R-:W-:Y:S02]  /*1a7c0*/  IMAD.U32 R71, RZ, RZ, UR28 ;  /* 0x0000001cff477e24 */ /* 0x000fe4000f8e00ff */
[----:B------:R-:W-:-:S10]  /*1a7d0*/  IMAD.U32 R74, RZ, RZ, UR27 ;  /* 0x0000001bff4a7e24 */ /* 0x000fd4000f8e00ff */
[----:B------:R-:W-:-:S04]  /*1a7e0*/  @!P0 IADD3 R71, P2, P6, R71, UR15, R26 ;  /* 0x0000000f47478c10 */ /* 0x000fc8000fe5e01a */
[----:B------:R-:W-:Y:S02]  /*1a7f0*/  @!P0 IADD3.X R74, R74, UR14, R34, P2, P6 ;  /* 0x0000000e4a4a8c10 */ /* 0x000fe400097ec422 */
[----:B------:R-:W-:Y:S02]  /*1a800*/  LOP3.LUT P6, RZ, R28, 0x400000, RZ, 0xc0, !PT ;  /* 0x004000001cff7812 */ /* 0x000fe400078cc0ff */
[----:B------:R-:W-:Y:S01]  /*1a810*/  ISETP.LT.OR P2, PT, R35, 0x59, !P1 ;  /* 0x000000592300780c */ /* 0x000fe20004f41670 */
[----:B------:R-:W-:Y:S01]  /*1a820*/  IMAD.U32 R93, RZ, RZ, UR28 ;  /* 0x0000001cff5d7e24 */ /* 0x000fe2000f8e00ff */
[----:B------:R-:W-:Y:S02]  /*1a830*/  F2FP.SATFINITE.E4M3.F32.PACK_AB_MERGE_C R75, RZ, R75, RZ ;  /* 0x0000004bff4b723e */ /* 0x000fe400048070ff */
[----:B------:R-:W-:-:S04]  /*1a840*/  LOP3.LUT R29, R29, 0xfffffffe, RZ, 0xc0, !PT ;  /* 0xfffffffe1d1d7812 */ /* 0x000fc800078ec0ff */
[----:B------:R-:W-:-:S03]  /*1a850*/  @P0 LOP3.LUT R29, R29, 0x1, RZ, 0xfc, !PT ;  /* 0x000000011d1d0812 */ /* 0x000fc600078efcff */
[----:B------:R0:W-:Y:S02]  /*1a860*/  @!P6 STG.E.U8 desc[UR20][R2.64+0x49], R75 ;  /* 0x0000494b0200e986 */ /* 0x0001e4000c101114 */
[----:B------:R-:W-:-:S04]  /*1a870*/  @!P2 IADD3 R76, P0, P6, R93, UR15, R26 ;  /* 0x0000000f5d4cac10 */ /* 0x000fc8000fe1e01a */
[----:B0-----:R-:W-:Y:S01]  /*1a880*/  @!P2 IADD3.X R75, R77, UR14, R34, P0, P6 ;  /* 0x0000000e4d4bac10 */ /* 0x001fe200087ec422 */
[----:B---3--:R-:W-:Y:S02]  /*1a890*/  FMUL R77, R226, UR23 ;  /* 0x00000017e24d7c20 */ /* 0x008fe40008400000 */
[----:B------:R-:W3:Y:S04]  /*1a8a0*/  LDL.LU R226, [R1+0xe8] ;  /* 0x0000e80001e27983 */ /* 0x000ee80000300800 */
[----:B------:R-:W3:Y:S04]  /*1a8b0*/  LDL.LU R222, [R1+0xec] ;  /* 0x0000ec0001de7983 */ /* 0x000ee80000300800 */
[----:B------:R-:W3:Y:S01]  /*1a8c0*/  LDL.LU R224, [R1+0xf0] ;  /* 0x0000f00001e07983 */ /* 0x000ee20000300800 */
[----:B------:R-:W-:-:S04]  /*1a8d0*/  LOP3.LUT R0, R0, 0x7fffffff, RZ, 0xc0, !PT ;  /* 0x7fffffff00007812 */ /* 0x000fc800078ec0ff */
[----:B------:R-:W-:Y:S01]  /*1a8e0*/  @P4 LOP3.LUT R0, R0, 0x80000000, RZ, 0xfc, !PT ;  /* 0x8000000000004812 */ /* 0x000fe200078efcff */
[----:B----4-:R-:W-:Y:S01]  /*1a8f0*/  FMUL R2, R225, UR23 ;  /* 0x00000017e1027c20 */ /* 0x010fe20008400000 */
[----:B------:R-:W-:Y:S01]  /*1a900*/  ISETP.LT.OR P1, PT, R35, 0x5a, !P1 ;  /* 0x0000005a2300780c */ /* 0x000fe20004f21670 */
[----:B------:R-:W4:Y:S01]  /*1a910*/  LDL.LU R225, [R1+0xf4] ;  /* 0x0000f40001e17983 */ /* 0x000f220000300800 */
[----:B------:R-:W-:Y:S02]  /*1a920*/  LOP3.LUT P4, RZ, R0, 0x4000000, RZ, 0xc0, !PT ;  /* 0x0400000000ff7812 */ /* 0x000fe4000788c0ff */
[----:B------:R-:W-:Y:S01]  /*1a930*/  F2FP.SATFINITE.E4M3.F32.PACK_AB_MERGE_C R77, RZ, R77, RZ ;  /* 0x0000004dff4d723e */ /* 0x000fe200048070ff */
[----:B------:R-:W4:Y:S10]  /*1a940*/  LDL.LU R223, [R1+0xf8] ;  /* 0x0000f80001df7983 */ /* 0x000f340000300800 */
[----:B------:R0:W-:Y:S02]  /*1a950*/  @!P4 STG.E.U8 desc[UR20][R72.64+0x50], R77 ;  /* 0x0000504d4800c986 */ /* 0x0001e4000c101114 */
[----:B0-----:R-:W-:Y:S01]  /*1a960*/  @!P1 IADD3 R73, P0, P6, R93, UR15, R26 ;  /* 0x0000000f5d499c10 */ /* 0x001fe2000fe1e01a */
[----:B--2---:R-:W-:-:S02]  /*1a970*/  FMUL R93, R227, UR23 ;  /* 0x00000017e35d7c20 */ /* 0x004fc40008400000 */
[----:B------:R-:W2:Y:S01]  /*1a980*/  LDL.LU R227, [R1+0xfc] ;  /* 0x0000fc0001e37983 */ /* 0x000ea20000300800 */
[----:B------:R-:W-:-:S04]  /*1a990*/  LOP3.LUT R0, R0, 0xdfffffff, RZ, 0xc0, !PT ;  /* 0xdfffffff00007812 */ /* 0x000fc800078ec0ff */
[----:B------:R-:W-:Y:S02]  /*1a9a0*/  @P3 LOP3.LUT R0, R0, 0x20000000, RZ, 0xfc, !PT ;  /* 0x2000000000003812 */ /* 0x000fe400078efcff */
[----:B------:R-:W-:Y:S02]  /*1a9b0*/  LOP3.LUT P5, RZ, R28, 0x1000000, RZ, 0xc0, !PT ;  /* 0x010000001cff7812 */ /* 0x000fe400078ac0ff */
[----:B------:R-:W-:Y:S01]  /*1a9c0*/  LOP3.LUT P3, RZ, R0, 0x8000000, RZ, 0xc0, !PT ;  /* 0x0800000000ff7812 */ /* 0x000fe2000786c0ff */
[----:B------:R-:W-:Y:S01]  /*1a9d0*/  IMAD.U32 R3, RZ, RZ, UR27 ;  /* 0x0000001bff037e24 */ /* 0x000fe2000f8e00ff */
[----:B------:R-:W-:-:S04]  /*1a9e0*/  F2FP.SATFINITE.E4M3.F32.PACK_AB_MERGE_C R2, RZ, R2, RZ ;  /* 0x00000002ff02723e */ /* 0x000fc800048070ff */
[----:B------:R-:W-:-:S07]  /*1a9f0*/  @!P1 IADD3.X R72, R3, UR14, R34, P0, P6 ;  /* 0x0000000e03489c10 */ /* 0x000fce00087ec422 */
[----:B------:R0:W-:Y:S02]  /*1aa00*/  @!P3 STG.E.U8 desc[UR20][R68.64+0x51], R2 ;  /* 0x000051024400b986 */ /* 0x0001e4000c101114 */
[----:B0-----:R-:W0:Y:S01]  /*1aa10*/  @!P5 LDC.64 R2, c[0x0][0x5c0] ;  /* 0x00017000ff02db82 */ /* 0x001e220000000a00 */
[----:B------:R-:W-:-:S04]  /*1aa20*/  LOP3.LUT P4, RZ, R28, 0x200000, RZ, 0xc0, !PT ;  /* 0x002000001cff7812 */ /* 0x000fc8000788c0ff */
[----:B------:R-:W-:Y:S02]  /*1aa30*/  P2R R92, PR, RZ, 0x10 ;  /* 0x00000010ff5c7803 */ /* 0x000fe40000000000 */
[----:B------:R-:W-:Y:S02]  /*1aa40*/  LOP3.LUT P4, RZ, R28, 0x800000, RZ, 0xc0, !PT ;  /* 0x008000001cff7812 */ /* 0x000fe4000788c0ff */
[----:B------:R-:W-:Y:S02]  /*1aa50*/  F2FP.SATFINITE.E4M3.F32.PACK_AB_MERGE_C R99, RZ, R93, RZ ;  /* 0x0000005dff63723e */ /* 0x000fe400048070ff */
[----:B0-----:R-:W-:-:S05]  /*1aa60*/  @!P5 IADD3 R2, P6, R106, R2, RZ ;  /* 0x000000026a02d210 */ /* 0x001fca0007fde0ff */
[----:B------:R-:W-:-:S05]  /*1aa70*/  @!P5 IMAD.X R3, R109, 0x1, R3, P6 ;  /* 0x000000016d03d824 */ /* 0x000fca00030e0603 */
[----:B------:R0:W-:Y:S01]  /*1aa80*/  @!P5 STG.E.U8 desc[UR20][R2.64+0x50], R99 ;  /* 0x000050630200d986 */ /* 0x0001e2000c101114 */
[----:B---3--:R-:W-:-:S03]  /*1aa90*/  FMUL R93, R226, UR23 ;  /* 0x00000017e25d7c20 */ /* 0x008fc60008400000 */
[----:B------:R-:W3:Y:S01]  /*1aaa0*/  LDL.LU R226, [R1+0x100] ;  /* 0x0001000001e27983 */ /* 0x000ee20000300800 */
[----:B0-----:R-:W0:Y:S01]  /*1aab0*/  @!P4 LDC.64 R2, c[0x0][0x5c0] ;  /* 0x00017000ff02cb82 */ /* 0x001e220000000a00 */
[----:B------:R-:W-:-:S05]  /*1aac0*/  FMUL R68, R222, UR23 ;  /* 0x00000017de447c20 */ /* 0x000fca0008400000 */
[----:B------:R-:W-:Y:S01]  /*1aad0*/  F2FP.SATFINITE.E4M3.F32.PACK_AB_MERGE_C R69, RZ, R68, RZ ;  /* 0x00000044ff45723e */ /* 0x000fe200048070ff */
[----:B------:R-:W-:Y:S02]  /*1aae0*/  FMUL R68, R224, UR23 ;  /* 0x00000017e0447c20 */ /* 0x000fe40008400000 */
[----:B------:R-:W3:Y:S01]  /*1aaf0*/  LDL.LU R224, [R1+0x104] ;  /* 0x0001040001e07983 */ /* 0x000ee20000300800 */
[----:B------:R-:W-:Y:S02]  /*1ab00*/  P2R R77, PR, RZ, 0x2 ;  /* 0x00000002ff4d7803 */ /* 0x000fe40000000000 */
[----:B------:R-:W-:Y:S02]  /*1ab10*/  LOP3.LUT P1, RZ, R0, 0x1000000, RZ, 0xc0, !PT ;  /* 0x0100000000ff7812 */ /* 0x000fe4000782c0ff */
[----:B------:R-:W-:Y:S01]  /*1ab20*/  F2FP.SATFINITE.E4M3.F32.PACK_AB_MERGE_C R99, RZ, R68, RZ ;  /* 0x00000044ff63723e */ /* 0x000fe200048070ff */
[----:B----4-:R-:W-:Y:S02]  /*1ab30*/  FMUL R68, R225, UR23 ;  /* 0x00000017e1447c20 */ /* 0x010fe40008400000 */
[----:B------:R-:W4:Y:S01]  /*1ab40*/  LDL.LU R225, [R1+0x108] ;  /* 0x0001080001e17983 */ /* 0x000f220000300800 */
[----:B------:R-:W-:-:S03]  /*1ab50*/  F2FP.SATFINITE.E4M3.F32.PACK_AB_MERGE_C R93, RZ, R93, RZ ;  /* 0x0000005dff5d723e */ /* 0x000fc600048070ff */
[----:B------:R-:W4:Y:S01]  /*1ab60*/  LDL.LU R222, [R1+0x10c] ;  /* 0x00010c0001de7983 */ /* 0x000f220000300800 */
[----:B0-----:R-:W-:-:S05]  /*1ab70*/  @!P4 IADD3 R2, P6, R105, R2, RZ ;  /* 0x000000026902c210 */ /* 0x001fca0007fde0ff */
[----:B------:R-:W-:Y:S01]  /*1ab80*/  @!P4 IMAD.X R3, R108, 0x1, R3, P6 ;  /* 0x000000016c03c824 */ /* 0x000fe200030e0603 */
[----:B------:R-:W-:-:S04]  /*1ab90*/  LOP3.LUT P6, RZ, R0, 0x2000000, RZ, 0xc0, !PT ;  /* 0x0200000000ff7812 */ /* 0x000fc800078cc0ff */
[----:B------:R0:W-:Y:S09]  /*1aba0*/  @!P4 STG.E.U8 desc[UR20][R2.64+0x51], R93 ;  /* 0x0000515d0200c986 */ /* 0x0001f2000c101114 */
[----:B------:R-:W-:Y:S04]  /*1abb0*/  @!P6 STG.E.U8 desc[UR20][R64.64+0x58], R69 ;  /* 0x000058454000e986 */ /* 0x000fe8000c101114 */
[----:B------:R2:W-:Y:S01]  /*1abc0*/  @!P1 STG.E.U8 desc[UR20][R58.64+0x59], R99 ;  /* 0x000059633a009986 */ /* 0x0005e2000c101114 */
[----:B------:R-:W-:-:S13]  /*1abd0*/  ISETP.NE.AND P4, PT, R92, RZ, PT ;  /* 0x000000ff5c00720c */ /* 0x000fda0003f85270 */
[----:B0-----:R-:W0:Y:S01]  /*1abe0*/  @!P4 LDC.64 R2, c[0x0][0x5c0] ;  /* 0x00017000ff02cb82 */ /* 0x001e220000000a00 */
[----:B--2---:R-:W-:Y:S02]  /*1abf0*/  FMUL R58, R227, UR23 ;  /* 0x00000017e33a7c20 */ /* 0x004fe40008400000 */
[----:B------:R-:W2:Y:S01]  /*1ac00*/  LDL.LU R227, [R1+0x110] ;  /* 0x0001100001e37983 */ /* 0x000ea20000300800 */
[----:B------:R-:W-:-:S04]  /*1ac10*/  LOP3.LUT R29, R29, 0xfffffffd, RZ, 0xc0, !PT ;  /* 0xfffffffd1d1d7812 */ /* 0x000fc800078ec0ff */
[----:B------:R-:W-:Y:S02]  /*1ac20*/  @P2 LOP3.LUT R29, R29, 0x2, RZ, 0xfc, !PT ;  /* 0x000000021d1d2812 */ /* 0x000fe400078efcff */
[----:B------:R-:W-:Y:S02]  /*1ac30*/  LOP3.LUT P2, RZ, R28, 0x100000, RZ, 0xc0, !PT ;  /* 0x001000001cff7812 */ /* 0x000fe4000784c0ff */
[----:B0-----:R-:W-:Y:S02]  /*1ac40*/  @!P4 IADD3 R2, P6, R107, R2, RZ ;  /* 0x000000026b02c210 */ /* 0x001fe40007fde0ff */
[----:B------:R-:W-:-:S03]  /*1ac50*/  F2FP.SATFINITE.E4M3.F32.PACK_AB_MERGE_C R93, RZ, R68, RZ ;  /* 0x00000044ff5d723e */ /* 0x000fc600048070ff */
[----:B------:R-:W-:-:S05]  /*1ac60*/  @!P4 IMAD.X R3, R110, 0x1, R3, P6 ;  /* 0x000000016e03c824 */ /* 0x000fca00030e0603 */
[----:B------:R0:W-:Y:S02]  /*1ac70*/  @!P4 STG.E.U8 desc[UR20][R2.64+0x58], R93 ;  /* 0x0000585d0200c986 */ /* 0x0001e4000c101114 */
[----:B0-----:R-:W0:Y:S01]  /*1ac80*/  @!P2 LDC.64 R2, c[0x0][0x5c0] ;  /* 0x00017000ff02ab82 */ /* 0x001e220000000a00 */
[----:B------:R-:W-:Y:S01]  /*1ac90*/  LOP3.LUT P5, RZ, R28, 0x80000, RZ, 0xc0, !PT ;  /* 0x000800001cff7812 */ /* 0x000fe200078ac0ff */
[----:B------:R-:W-:-:S05]  /*1aca0*/  FMUL R64, R223, UR23 ;  /* 0x00000017df407c20 */ /* 0x000fca0008400000 */
[----:B------:R-:W-:Y:S02]  /*1acb0*/  F2FP.SATFINITE.E4M3.F32.PACK_AB_MERGE_C R65, RZ, R64, RZ ;  /* 0x00000040ff41723e */ /* 0x000fe400048070ff */
[----:B0-----:R-:W-:-:S05]  /*1acc0*/  @!P2 IADD3 R2, P6, R94, R2, RZ ;  /* 0x000000025e02a210 */ /* 0x001fca0007fde0ff */
[----:B------:R-:W-:-:S05]  /*1acd0*/  @!P2 IMAD.X R3, R95, 0x1, R3, P6 ;  /* 0x000000015f03a824 */ /* 0x000fca00030e0603 */
[----:B------:R0:W-:Y:S02]  /*1ace0*/  @!P2 STG.E.U8 desc[UR20][R2.64+0x59], R65 ;  /* 0x000059410200a986 */ /* 0x0001e4000c101114 */
[----:B0-----:R-:W0:Y:S01]  /*1acf0*/  @!P5 LDC.64 R2, c[0x0][0x5c0] ;  /* 0x00017000ff02db82 */ /* 0x001e220000000a00 */
[----:B------:R-:W-:Y:S02]  /*1ad00*/  LOP3.LUT P1, RZ, R0, 0x40000, RZ, 0xc0, !PT ;  /* 0x0004000000ff7812 */ /* 0x000fe4000782c0ff */
[----:B------:R-:W-:Y:S01]  /*1ad10*/  F2FP.SATFINITE.E4M3.F32.PACK_AB_MERGE_C R69, RZ, R58, RZ ;  /* 0x0000003aff45723e */ /* 0x000fe200048070ff */
[----:B---3--:R-:W-:Y:S01]  /*1ad20*/  FMUL R58, R226, UR23 ;  /* 0x00000017e23a7c20 */ /* 0x008fe20008400000 */
[C---:B------:R-:W-:Y:S01]  /*1ad30*/  LOP3.LUT P0, RZ, R0.reuse, 0x800000, RZ, 0xc0, !PT ;  /* 0x0080000000ff7812 */ /* 0x040fe2000780c0ff */
[----:B------:R-:W3:Y:S01]  /*1ad40*/  LDL.LU R226, [R1+0x114] ;  /* 0x0001140001e27983 */ /* 0x000ee20000300800 */
[----:B------:R-:W-:Y:S02]  /*1ad50*/  LOP3.LUT P3, RZ, R0, 0x400000, RZ, 0xc0, !PT ;  /* 0x0040000000ff7812 */ /* 0x000fe4000786c0ff */
[----:B------:R-:W-:Y:S01]  /*1ad60*/  P2R R59, PR, RZ, 0x2 ;  /* 0x00000002ff3b7803 */ /* 0x000fe20000000000 */
[----:B------:R-:W3:Y:S01]  /*1ad70*/  LDL.LU R223, [R1+0x118] ;  /* 0x0001180001df7983 */ /* 0x000ee20000300800 */
[----:B------:R-:W-:-:S02]  /*1ad80*/  LOP3.LUT P1, RZ, R28, 0x20000, RZ, 0xc0, !PT ;  /* 0x000200001cff7812 */ /* 0x000fc4000782c0ff */
[----:B------:R-:W-:Y:S01]  /*1ad90*/  F2FP.SATFINITE.E4M3.F32.PACK_AB_MERGE_C R93, RZ, R58, RZ ;  /* 0x0000003aff5d723e */ /* 0x000fe200048070ff */
[----:B------:R-:W-:Y:S02]  /*1ada0*/  FMUL R58, R224, UR23 ;  /* 0x00000017e03a7c20 */ /* 0x000fe40008400000 */
[----:B------:R-:W3:Y:S03]  /*1adb0*/  LDL.LU R224, [R1+0x11c] ;  /* 0x00011c0001e07983 */ /* 0x000ee60000300800 */
[----:B------:R-:W-:Y:S02]  /*1adc0*/  F2FP.SATFINITE.E4M3.F32.PACK_AB_MERGE_C R65, RZ, R58, RZ ;  /* 0x0000003aff41723e */ /* 0x000fe400048070ff */
[----:B0-----:R-:W-:Y:S01]  /*1add0*/  @!P5 IADD3 R2, P6, R112, R2, RZ ;  /* 0x000000027002d210 */ /* 0x001fe20007fde0ff */
[----:B------:R-:W-:Y:S04]  /*1ade0*/  @!P0 STG.E.U8 desc[UR20][R62.64], R69 ;  /* 0x000000453e008986 */ /* 0x000fe8000c101114 */
[----:B------:R-:W-:Y:S01]  /*1adf0*/  @!P5 IMAD.X R3, R116, 0x1, R3, P6 ;  /* 0x000000017403d824 */ /* 0x000fe200030e0603 */
[----:B------:R-:W-:Y:S04]  /*1ae00*/  @!P3 STG.E.U8 desc[UR20][R60.64+0x1], R93 ;  /* 0x0000015d3c00b986 */ /* 0x000fe8000c101114 */
[----:B------:R0:W-:Y:S02]  /*1ae10*/  @!P5 STG.E.U8 desc[UR20][R2.64], R65 ;  /* 0x000000410200d986 */ /* 0x0001e4000c101114 */
[----:B0-----:R-:W0:Y:S01]  /*1ae20*/  @!P1 LDC.64 R2, c[0x0][0x5c0] ;  /* 0x00017000ff029b82 */ /* 0x001e220000000a00 */
[----:B----4-:R-:W-:-:S02]  /*1ae30*/  FMUL R58, R225, UR23 ;  /* 0x00000017e13a7c20 */ /* 0x010fc40008400000 */
[----:B------:R-:W4:Y:S03]  /*1ae40*/  LDL.LU R225, [R1+0x120] ;  /* 0x0001200001e17983 */ /* 0x000f260000300800 */
[----:B------:R-:W-:Y:S01]  /*1ae50*/  F2FP.SATFINITE.E4M3.F32.PACK_AB_MERGE_C R61, RZ, R58, RZ ;  /* 0x0000003aff3d723e */ /* 0x000fe200048070ff */
[----:B------:R-:W-:Y:S01]  /*1ae60*/  FMUL R58, R222, UR23 ;  /* 0x00000017de3a7c20 */ /* 0x000fe20008400000 */
[----:B0-----:R-:W-:-:S05]  /*1ae70*/  @!P1 IADD3 R2, P6, R111, R2, RZ ;  /* 0x000000026f029210 */ /* 0x001fca0007fde0ff */
[----:B------:R-:W-:-:S05]  /*1ae80*/  @!P1 IMAD.X R3, R114, 0x1, R3, P6 ;  /* 0x0000000172039824 */ /* 0x000fca00030e0603 */
[----:B------:R-:W-:Y:S01]  /*1ae90*/  @!P1 STG.E.U8 desc[UR20][R2.64+0x1], R61 ;  /* 0x0000013d02009986 */ /* 0x000fe2000c101114 */
[----:B------:R-:W-:Y:S02]  /*1aea0*/  ISETP.NE.AND P1, PT, R59, RZ, PT ;  /* 0x000000ff3b00720c */ /* 0x000fe40003f25270 */
[----:B------:R-:W-:Y:S01]  /*1aeb0*/  F2FP.SATFINITE.E4M3.F32.PACK_AB_MERGE_C R59, RZ, R58, RZ ;  /* 0x0000003aff3b723e */ /* 0x000fe200048070ff */
[----:B--2---:R-:W-:Y:S02]  /*1aec0*/  FMUL R58, R227, UR23 ;  /* 0x00000017e33a7c20 */ /* 0x004fe40008400000 */
[----:B------:R-:W2:Y:S01]  /*1aed0*/  LDL.LU R227, [R1+0x124] ;  /* 0x0001240001e37983 */ /* 0x000ea20000300800 */
[----:B------:R-:W-:Y:S02]  /*1aee0*/  LOP3.LUT P6, RZ, R0, 0x80000, RZ, 0xc0, !PT ;  /* 0x0008000000ff7812 */ /* 0x000fe400078cc0ff */
[----:B------:R-:W-:-:S11]  /*1aef0*/  F2FP.SATFINITE.E4M3.F32.PACK_AB_MERGE_C R63, RZ, R58, RZ ;  /* 0x0000003aff3f723e */ /* 0x000fd600048070ff */
[----:B------:R-:W-:Y:S04]  /*1af00*/  @!P6 STG.E.U8 desc[UR20][R56.64+0x8], R59 ;  /* 0x0000083b3800e986 */ /* 0x000fe8000c101114 */
[----:B------:R0:W-:Y:S01]  /*1af10*/  @!P1 STG.E.U8 desc[UR20][R50.64+0x9], R63 ;  /* 0x0000093f32009986 */ /* 0x0001e2000c101114 */
[----:B---3--:R-:W-:-:S03]  /*1af20*/  FMUL R58, R226, UR23 ;  /* 0x00000017e23a7c20 */ /* 0x008fc60008400000 */
[----:B------:R-:W3:Y:S04]  /*1af30*/  LDL.LU R226, [R1+0x128] ;  /* 0x0001280001e27983 */ /* 0x000ee80000300800 */
[----:B------:R-:W3:Y:S01]  /*1af40*/  LDL.LU R222, [R1+0x12c] ;  /* 0x00012c0001de7983 */ /* 0x000ee20000300800 */
[----:B0-----:R-:W-:-:S03]  /*1af50*/  FMUL R50, R224, UR23 ;  /* 0x00000017e0327c20 */ /* 0x001fc60008400000 */
[----:B------:R-:W3:Y:S01]  /*1af60*/  LDL.LU R224, [R1+0x130] ;  /* 0x0001300001e07983 */ /* 0x000ee20000300800 */
[----:B------:R-:W-:Y:S01]  /*1af70*/  FMUL R56, R223, UR23 ;  /* 0x00000017df387c20 */ /* 0x000fe20008400000 */
[----:B------:R-:W-:Y:S02]  /*1af80*/  F2FP.SATFINITE.E4M3.F32.PACK_AB_MERGE_C R57, RZ, R50, RZ ;  /* 0x00000032ff39723e */ /* 0x000fe400048070ff */
[----:B------:R-:W3:Y:S01]  /*1af90*/  LDL.LU R223, [R1+0x134] ;  /* 0x0001340001df7983 */ /* 0x000ee20000300800 */
[----:B----4-:R-:W-:-:S05]  /*1afa0*/  FMUL R50, R225, UR23 ;  /* 0x00000017e1327c20 */ /* 0x010fca0008400000 */
[----:B------:R-:W-:Y:S02]  /*1afb0*/  F2FP.SATFINITE.E4M3.F32.PACK_AB_MERGE_C R59, RZ, R50, RZ ;  /* 0x00000032ff3b723e */ /* 0x000fe400048070ff */
[----:B------:R-:W-:-:S13]  /*1afc0*/  LOP3.LUT P4, RZ, R28, 0x10000, RZ, 0xc0, !PT ;  /* 0x000100001cff7812 */ /* 0x000fda000788c0ff */
[----:B------:R-:W0:Y:S01]  /*1afd0*/  @!P4 LDC.64 R2, c[0x0][0x5c0] ;  /* 0x00017000ff02cb82 */ /* 0x000e220000000a00 */
[----:B--2---:R-:W-:Y:S02]  /*1afe0*/  FMUL R50, R227, UR23 ;  /* 0x00000017e3327c20 */ /* 0x004fe40008400000 */
[----:B------:R-:W2:Y:S01]  /*1aff0*/  LDL.LU R227, [R1+0x138] ;  /* 0x0001380001e37983 */ /* 0x000ea20000300800 */
[----:B------:R-:W-:Y:S02]  /*1b000*/  LOP3.LUT P2, RZ, R28, 0x8000, RZ, 0xc0, !PT ;  /* 0x000080001cff7812 */ /* 0x000fe4000784c0ff */
[----:B0-----:R-:W-:Y:S01]  /*1b010*/  @!P4 IADD3 R2, P6, R91, R2, RZ ;  /* 0x000000025b02c210 */ /* 0x001fe20007fde0ff */
[----:B------:R-:W4:Y:S01]  /*1b020*/  LDL.LU R225, [R1+0x13c] ;  /* 0x00013c0001e17983 */ /* 0x000f220000300800 */
[----:B------:R-:W-:-:S03]  /*1b030*/  F2FP.SATFINITE.E4M3.F32.PACK_AB_MERGE_C R61, RZ, R58, RZ ;  /* 0x0000003aff3d723e */ /* 0x000fc600048070ff */
[----:B------:R-:W-:-:S05]  /*1b040*/  @!P4 IMAD.X R3, R104, 0x1, R3, P6 ;  /* 0x000000016803c824 */ /* 0x000fca00030e0603 */
[----:B------:R0:W-:Y:S02]  /*1b050*/  @!P4 STG.E.U8 desc[UR20][R2.64+0x8], R61 ;  /* 0x0000083d0200c986 */ /* 0x0001e4000c101114 */
[----:B0-----:R-:W0:Y:S01]  /*1b060*/  @!P2 LDC.64 R2, c[0x0][0x5c0] ;  /* 0x00017000ff02ab82 */ /* 0x001e220000000a00 */
[----:B------:R-:W-:Y:S02]  /*1b070*/  LOP3.LUT P3, RZ, R28, 0x4000, RZ, 0xc0, !PT ;  /* 0x000040001cff7812 */ /* 0x000fe4000786c0ff */
[----:B------:R-:W-:Y:S02]  /*1b080*/  F2FP.SATFINITE.E4M3.F32.PACK_AB_MERGE_C R51, RZ, R56, RZ ;  /* 0x00000038ff33723e */ /* 0x000fe400048070ff */
[----:B0-----:R-:W-:-:S05]  /*1b090*/  @!P2 IADD3 R2, P6, R90, R2, RZ ;  /* 0x000000025a02a210 */ /* 0x001fca0007fde0ff */
[----:B------:R-:W-:-:S05]  /*1b0a0*/  @!P2 IMAD.X R3, R102, 0x1, R3, P6 ;  /* 0x000000016603a824 */ /* 0x000fca00030e0603 */
[----:B------:R0:W-:Y:S02]  /*1b0b0*/  @!P2 STG.E.U8 desc[UR20][R2.64+0x9], R51 ;  /* 0x000009330200a986 */ /* 0x0001e4000c101114 */
[----:B0-----:R-:W0:Y:S01]  /*1b0c0*/  @!P3 LDC.64 R2, c[0x0][0x5c0] ;  /* 0x00017000ff02bb82 */ /* 0x001e220000000a00 */
[C---:B------:R-:W-:Y:S02]  /*1b0d0*/  LOP3.LUT P1, RZ, R0.reuse, 0x1000, RZ, 0xc0, !PT ;  /* 0x0000100000ff7812 */ /* 0x040fe4000782c0ff */
[C---:B------:R-:W-:Y:S02]  /*1b0e0*/  LOP3.LUT P0, RZ, R0.reuse, 0x20000, RZ, 0xc0, !PT ;  /* 0x0002000000ff7812 */ /* 0x040fe4000780c0ff */
[----:B------:R-:W-:Y:S02]  /*1b0f0*/  LOP3.LUT P5, RZ, R0, 0x10000, RZ, 0xc0, !PT ;  /* 0x0001000000ff7812 */ /* 0x000fe400078ac0ff */
[----:B------:R-:W-:Y:S02]  /*1b100*/  P2R R58, PR, RZ, 0x2 ;  /* 0x00000002ff3a7803 */ /* 0x000fe40000000000 */
[----:B------:R-:W-:-:S02]  /*1b110*/  LOP3.LUT P1, RZ, R28, 0x2000, RZ, 0xc0, !PT ;  /* 0x000020001cff7812 */ /* 0x000fc4000782c0ff */
[----:B------:R-:W-:-:S05]  /*1b120*/  F2FP.SATFINITE.E4M3.F32.PACK_AB_MERGE_C R51, RZ, R50, RZ ;  /* 0x00000032ff33723e */ /* 0x000fca00048070ff */
[----:B------:R-:W-:Y:S01]  /*1b130*/  @!P0 STG.E.U8 desc[UR20][R54.64+0x10], R57 ;  /* 0x0000103936008986 */ /* 0x000fe2000c101114 */
[----:B0-----:R-:W-:-:S03]  /*1b140*/  @!P3 IADD3 R2, P6, R100, R2, RZ ;  /* 0x000000026402b210 */ /* 0x001fc60007fde0ff */
[----:B------:R-:W-:Y:S02]  /*1b150*/  @!P5 STG.E.U8 desc[UR20][R52.64+0x11], R59 ;  /* 0x0000113b3400d986 */ /* 0x000fe4000c101114 */
[----:B------:R-:W-:-:S05]  /*1b160*/  @!P3 IMAD.X R3, R113, 0x1, R3, P6 ;  /* 0x000000017103b824 */ /* 0x000fca00030e0603 */
[----:B------:R0:W-:Y:S02]  /*1b170*/  @!P3 STG.E.U8 desc[UR20][R2.64+0x10], R51 ;  /* 0x000010330200b986 */ /* 0x0001e4000c101114 */
[----:B0-----:R-:W0:Y:S01]  /*1b180*/  @!P1 LDC.64 R2, c[0x0][0x5c0] ;  /* 0x00017000ff029b82 */ /* 0x001e220000000a00 */
[----:B---3--:R-:W-:Y:S02]  /*1b190*/  FMUL R50, R226, UR23 ;  /* 0x00000017e2327c20 */ /* 0x008fe40008400000 */
[----:B------:R-:W3:Y:S03]  /*1b1a0*/  LDL.LU R226, [R1+0x140] ;  /* 0x0001400001e27983 */ /* 0x000ee60000300800 */
[----:B------:R-:W-:Y:S01]  /*1b1b0*/  F2FP.SATFINITE.E4M3.F32.PACK_AB_MERGE_C R53, RZ, R50, RZ ;  /* 0x00000032ff35723e */ /* 0x000fe200048070ff */
[----:B------:R-:W-:-:S05]  /*1b1c0*/  FMUL R50, R222, UR23 ;  /* 0x00000017de327c20 */ /* 0x000fca0008400000 */
[----:B------:R-:W-:Y:S01]  /*1b1d0*/  F2FP.SATFINITE.E4M3.F32.PACK_AB_MERGE_C R55, RZ, R50, RZ ;  /* 0x00000032ff37723e */ /* 0x000fe200048070ff */
[----:B------:R-:W-:Y:S02]  /*1b1e0*/  FMUL R50, R224, UR23 ;  /* 0x00000017e0327c20 */ /* 0x000fe40008400000 */
[----:B------:R-:W3:Y:S01]  /*1b1f0*/  LDL.LU R224, [R1+0x144] ;  /* 0x0001440001e07983 */ /* 0x000ee20000300800 */
[----:B0-----:R-:W-:-:S05]  /*1b200*/  @!P1 IADD3 R2, P6, R88, R2, RZ ;  /* 0x0000000258029210 */ /* 0x001fca0007fde0ff */
[----:B------:R-:W-:Y:S01]  /*1b210*/  @!P1 IMAD.X R3, R115, 0x1, R3, P6 ;  /* 0x0000000173039824 */ /* 0x000fe200030e0603 */
[----:B------:R-:W-:Y:S02]  /*1b220*/  LOP3.LUT P6, RZ, R0, 0x4000, RZ, 0xc0, !PT ;  /* 0x0000400000ff7812 */ /* 0x000fe400078cc0ff */
[----:B------:R-:W-:Y:S01]  /*1b230*/  F2FP.SATFINITE.E4M3.F32.PACK_AB_MERGE_C R51, RZ, R50, RZ ;  /* 0x00000032ff33723e */ /* 0x000fe200048070ff */
[----:B------:R-:W-:Y:S02]  /*1b240*/  FMUL R50, R223, UR23 ;  /* 0x00000017df327c20 */ /* 0x000fe40008400000 */
[----:B------:R-:W3:Y:S04]  /*1b250*/  LDL.LU R223, [R1+0x148] ;  /* 0x0001480001df7983 */ /* 0x000ee80000300800 */
[----:B------:R-:W-:Y:S04]  /*1b260*/  @!P1 STG.E.U8 desc[UR20][R2.64+0x11], R53 ;  /* 0x0000113502009986 */ /* 0x000fe8000c101114 */
[----:B------:R2:W-:Y:S02]  /*1b270*/  @!P6 STG.E.U8 desc[UR20][R48.64+0x18], R55 ;  /* 0x000018373000e986 */ /* 0x0005e4000c101114 */
[----:B--2---:R-:W-:-:S02]  /*1b280*/  FMUL R48, R227, UR23 ;  /* 0x00000017e3307c20 */ /* 0x004fc40008400000 */
[----:B------:R-:W2:Y:S01]  /*1b290*/  LDL.LU R227, [R1+0x14c] ;  /* 0x00014c0001e37983 */ /* 0x000ea20000300800 */
[----:B------:R-:W-:-:S13]  /*1b2a0*/  LOP3.LUT P4, RZ, R28, 0x1000, RZ, 0xc0, !PT ;  /* 0x000010001cff7812 */ /* 0x000fda000788c0ff */
[----:B------:R-:W0:Y:S01]  /*1b2b0*/  @!P4 LDC.64 R2, c[0x0][0x5c0] ;  /* 0x00017000ff02cb82 */ /* 0x000e220000000a00 */
[----:B------:R-:W-:Y:S02]  /*1b2c0*/  ISETP.NE.AND P1, PT, R58, RZ, PT ;  /* 0x000000ff3a00720c */ /* 0x000fe40003f25270 */
[----:B------:R-:W-:Y:S02]  /*1b2d0*/  LOP3.LUT P5, RZ, R28, 0x800, RZ, 0xc0, !PT ;  /* 0x000008001cff7812 */ /* 0x000fe400078ac0ff */
[----:B------:R-:W-:-:S09]  /*1b2e0*/  F2FP.SATFINITE.E4M3.F32.PACK_AB_MERGE_C R53, RZ, R50, RZ ;  /* 0x00000032ff35723e */ /* 0x000fd200048070ff */
[----:B------:R-:W-:Y:S01]  /*1b2f0*/  @!P1 STG.E.U8 desc[UR20][R46.64+0x19], R51 ;  /* 0x000019332e009986 */ /* 0x000fe2000c101114 */
[----:B0-----:R-:W-:-:S05]  /*1b300*/  @!P4 IADD3 R2, P6, R122, R2, RZ ;  /* 0x000000027a02c210 */ /* 0x001fca0007fde0ff */
[----:B------:R-:W-:-:S05]  /*1b310*/  @!P4 IMAD.X R3, R127, 0x1, R3, P6 ;  /* 0x000000017f03c824 */ /* 0x000fca00030e0603 */
[----:B------:R0:W-:Y:S02]  /*1b320*/  @!P4 STG.E.U8 desc[UR20][R2.64+0x18], R53 ;  /* 0x000018350200c986 */ /* 0x0001e4000c101114 */
[----:B0-----:R-:W0:Y:S01]  /*1b330*/  @!P5 LDC.64 R2, c[0x0][0x5c0] ;  /* 0x00017000ff02db82 */ /* 0x001e220000000a00 */
[----:B----4-:R-:W-:Y:S02]  /*1b340*/  FMUL R46, R225, UR23 ;  /* 0x00000017e12e7c20 */ /* 0x010fe40008400000 */
[----:B------:R-:W4:Y:S01]  /*1b350*/  LDL.LU R225, [R1+0x150] ;  /* 0x0001500001e17983 */ /* 0x000f220000300800 */
[C---:B------:R-:W-:Y:S02]  /*1b360*/  LOP3.LUT P2, RZ, R0.reuse, 0x800, RZ, 0xc0, !PT ;  /* 0x0000080000ff7812 */ /* 0x040fe4000784c0ff */
[----:B------:R-:W-:Y:S02]  /*1b370*/  LOP3.LUT P0, RZ, R0, 0x400, RZ, 0xc0, !PT ;  /* 0x0000040000ff7812 */ /* 0x000fe4000780c0ff */
[----:B------:R-:W-:-:S02]  /*1b380*/  F2FP.SATFINITE.E4M3.F32.PACK_AB_MERGE_C R49, RZ, R46, RZ ;  /* 0x0000002eff31723e */ /* 0x000fc400048070ff */
[----:B------:R-:W-:Y:S02]  /*1b390*/  F2FP.SATFINITE.E4M3.F32.PACK_AB_MERGE_C R47, RZ, R48, RZ ;  /* 0x00000030ff2f723e */ /* 0x000fe400048070ff */
[----:B0-----:R-:W-:-:S05]  /*1b3a0*/  @!P5 IADD3 R2, P6, R118, R2, RZ ;  /* 0x000000027602d210 */ /* 0x001fca0007fde0ff */
[----:B------:R-:W-:-:S05]  /*1b3b0*/  @!P5 IMAD.X R3, R125, 0x1, R3, P6 ;  /* 0x000000017d03d824 */ /* 0x000fca00030e0603 */
[----:B------:R-:W-:Y:S04]  /*1b3c0*/  @!P5 STG.E.U8 desc[UR20][R2.64+0x19], R47 ;  /* 0x0000192f0200d986 */ /* 0x000fe8000c101114 */
[----:B------:R0:W-:Y:S01]  /*1b3d0*/  @!P2 STG.E.U8 desc[UR20][R44.64+0x20], R49 ;  /* 0x000020312c00a986 */ /* 0x0001e2000c101114 */
[----:B---3--:R-:W-:-:S03]  /*1b3e0*/  FMUL R46, R226, UR23 ;  /* 0x00000017e22e7c20 */ /* 0x008fc60008400000 */
[----:B------:R-:W3:Y:S02]  /*1b3f0*/  LDL.LU R226, [R1+0x154] ;  /* 0x0001540001e27983 */ /* 0x000ee40000300800 */
[----:B------:R-:W-:Y:S01]  /*1b400*/  F2FP.SATFINITE.E4M3.F32.PACK_AB_MERGE_C R51, RZ, R46, RZ ;  /* 0x0000002eff33723e */ /* 0x000fe200048070ff */
[----:B------:R-:W-:Y:S02]  /*1b410*/  FMUL R46, R224, UR23 ;  /* 0x00000017e02e7c20 */ /* 0x000fe40008400000 */
[----:B------:R-:W3:Y:S04]  /*1b420*/  LDL.LU R224, [R1+0x158] ;  /* 0x0001580001e07983 */ /* 0x000ee80000300800 */
[----:B------:R2:W-:Y:S01]  /*1b430*/  @!P0 STG.E.U8 desc[UR20][R42.64+0x21], R51 ;  /* 0x000021332a008986 */ /* 0x0005e2000c101114 */
[----:B0-----:R-:W-:-:S03]  /*1b440*/  FMUL R44, R223, UR23 ;  /* 0x00000017df2c7c20 */ /* 0x001fc60008400000 */
[----:B------:R-:W3:Y:S01]  /*1b450*/  LDL.LU R223, [R1+0x15c] ;  /* 0x00015c0001df7983 */ /* 0x000ee20000300800 */
[----:B--2---:R-:W-:-:S03]  /*1b460*/  FMUL R42, R227, UR23 ;  /* 0x00000017e32a7c20 */ /* 0x004fc60008400000 */
[----:B------:R-:W2:Y:S01]  /*1b470*/  LDL.LU R227, [R1+0x160] ;  /* 0x0001600001e37983 */ /* 0x000ea20000300800 */
[----:B------:R-:W-:-:S13]  /*1b480*/  LOP3.LUT P3, RZ, R28, 0x2, RZ, 0xc0, !PT ;  /* 0x000000021cff7812 */ /* 0x000fda000786c0ff */
[----:B------:R-:W0:Y:S01]  /*1b490*/  @!P3 LDC.64 R2, c[0x0][0x5c0] ;  /* 0x00017000ff02bb82 */ /* 0x000e220000000a00 */
[----:B------:R-:W-:-:S04]  /*1b4a0*/  LOP3.LUT P4, RZ, R0, 0x200, RZ, 0xc0, !PT ;  /* 0x0000020000ff7812 */ /* 0x000fc8000788c0ff */
[----:B------:R-:W-:Y:S02]  /*1b4b0*/  P2R R50, PR, RZ, 0x10 ;  /* 0x00000010ff327803 */ /* 0x000fe40000000000 */
[----:B------:R-:W-:Y:S02]  /*1b4c0*/  LOP3.LUT P4, RZ, R28, 0x400, RZ, 0xc0, !PT ;  /* 0x000004001cff7812 */ /* 0x000fe4000788c0ff */
[----:B------:R-:W-:Y:S02]  /*1b4d0*/  F2FP.SATFINITE.E4M3.F32.PACK_AB_MERGE_C R47, RZ, R46, RZ ;  /* 0x0000002eff2f723e */ /* 0x000fe400048070ff */
[----:B0-----:R-:W-:-:S05]  /*1b4e0*/  @!P3 IADD3 R2, P6, R97, R2, RZ ;  /* 0x000000026102b210 */ /* 0x001fca0007fde0ff */
[----:B------:R-:W-:-:S05]  /*1b4f0*/  @!P3 IMAD.X R3, R121, 0x1, R3, P6 ;  /* 0x000000017903b824 */ /* 0x000fca00030e0603 */
[----:B------:R0:W-:Y:S02]  /*1b500*/  @!P3 STG.E.U8 desc[UR20][R2.64+0x20], R47 ;  /* 0x0000202f0200b986 */ /* 0x0001e4000c101114 */
[----:B0-----:R-:W0:Y:S01]  /*1b510*/  @!P4 LDC.64 R2, c[0x0][0x5c0] ;  /* 0x00017000ff02cb82 */ /* 0x001e220000000a00 */
[----:B------:R-:W-:Y:S01]  /*1b520*/  F2FP.SATFINITE.E4M3.F32.PACK_AB_MERGE_C R45, RZ, R42, RZ ;  /* 0x0000002aff2d723e */ /* 0x000fe200048070ff */
[----:B----4-:R-:W-:Y:S02]  /*1b530*/  FMUL R42, R225, UR23 ;  /* 0x00000017e12a7c20 */ /* 0x010fe40008400000 */
[----:B------:R-:W4:Y:S01]  /*1b540*/  LDL.LU R225, [R1+0x164] ;  /* 0x0001640001e17983 */ /* 0x000f220000300800 */
[----:B------:R-:W-:Y:S02]  /*1b550*/  LOP3.LUT P1, RZ, R0, 0x100, RZ, 0xc0, !PT ;  /* 0x0000010000ff7812 */ /* 0x000fe4000782c0ff */
[----:B------:R-:W-:Y:S02]  /*1b560*/  F2FP.SATFINITE.E4M3.F32.PACK_AB_MERGE_C R43, RZ, R44, RZ ;  /* 0x0000002cff2b723e */ /* 0x000fe400048070ff */
[----:B------:R-:W-:-:S02]  /*1b570*/  F2FP.SATFINITE.E4M3.F32.PACK_AB_MERGE_C R47, RZ, R42, RZ ;  /* 0x0000002aff2f723e */ /* 0x000fc400048070ff */
[----:B0-----:R-:W-:-:S05]  /*1b580*/  @!P4 IADD3 R2, P6, R96, R2, RZ ;  /* 0x000000026002c210 */ /* 0x001fca0007fde0ff */
[----:B------:R-:W-:Y:S01]  /*1b590*/  @!P4 IMAD.X R3, R120, 0x1, R3, P6 ;  /* 0x000000017803c824 */ /* 0x000fe200030e0603 */
[----:B------:R-:W-:Y:S02]  /*1b5a0*/  LOP3.LUT P6, RZ, R28, 0x400, RZ, 0xc0, !PT ;  /* 0x000004001cff7812 */ /* 0x000fe400078cc0ff */
[----:B------:R-:W-:-:S11]  /*1b5b0*/  ISETP.NE.AND P4, PT, R50, RZ, PT ;  /* 0x000000ff3200720c */ /* 0x000fd60003f85270 */
[----:B------:R-:W-:Y:S04]  /*1b5c0*/  @!P6 STG.E.U8 desc[UR20][R2.64+0x21], R43 ;  /* 0x0000212b0200e986 */ /* 0x000fe8000c101114 */
[----:B------:R0:W-:Y:S04]  /*1b5d0*/  @!P4 STG.E.U8 desc[UR20][R40.64+0x28], R45 ;  /* 0x0000282d2800c986 */ /* 0x0001e8000c101114 */
[----:B------:R1:W-:Y:S01]  /*1b5e0*/  @!P1 STG.E.U8 desc[UR20][R38.64+0x29], R47 ;  /* 0x0000292f26009986 */ /* 0x0003e2000c101114 */
[----:B---3--:R-:W-:-:S03]  /*1b5f0*/  FMUL R42, R226, UR23 ;  /* 0x00000017e22a7c20 */ /* 0x008fc60008400000 */
[----:B------:R-:W3:Y:S04]  /*1b600*/  LDL.LU R226, [R1+0x168] ;  /* 0x0001680001e27983 */ /* 0x000ee80000300800 */
[----:B------:R-:W3:Y:S01]  /*1b610*/  LDL.LU R222, [R1+0x16c] ;  /* 0x00016c0001de7983 */ /* 0x000ee20000300800 */
[----:B0-----:R-:W-:-:S03]  /*1b620*/  FMUL R40, R224, UR23 ;  /* 0x00000017e0287c20 */ /* 0x001fc60008400000 */
[----:B------:R-:W3:Y:S01]  /*1b630*/  LDL.LU R224, [R1+0x170] ;  /* 0x0001700001e07983 */ /* 0x000ee20000300800 */
[----:B-1----:R-:W-:-:S05]  /*1b640*/  FMUL R38, R223, UR23 ;  /* 0x00000017df267c20 */ /* 0x002fca0008400000 */
[----:B------:R-:W-:Y:S01]  /*1b650*/  F2FP.SATFINITE.E4M3.F32.PACK_AB_MERGE_C R41, RZ, R38, RZ ;  /* 0x00000026ff29723e */ /* 0x000fe200048070ff */
[----:B--2---:R-:W-:Y:S02]  /*1b660*/  FMUL R38, R227, UR23 ;  /* 0x00000017e3267c20 */ /* 0x004fe40008400000 */
        /* <DEDUP_REMOVED lines=12> */
[----:B----4-:R-:W-:Y:S01]  /*1b730*/  FMUL R38, R225, UR23 ;  /* 0x00000017e1267c20 */ /* 0x010fe20008400000 */
[----:B------:R-:W-:Y:S01]  /*1b740*/  LOP3.LUT P0, RZ, R0, 0x20, RZ, 0xc0, !PT ;  /* 0x0000002000ff7812 */ /* 0x000fe2000780c0ff */
[----:B------:R-:W4:Y:S01]  /*1b750*/  LDL.LU R225, [R1+0x178] ;  /* 0x0001780001e17983 */ /* 0x000f220000300800 */
[----:B------:R-:W-:-:S03]  /*1b760*/  F2FP.SATFINITE.E4M3.F32.PACK_AB_MERGE_C R39, RZ, R40, RZ ;  /* 0x00000028ff27723e */ /* 0x000fc600048070ff */
[----:B------:R-:W4:Y:S01]  /*1b770*/  LDL.LU R223, [R1+0x17c] ;  /* 0x00017c0001df7983 */ /* 0x000f220000300800 */
        /* <DEDUP_REMOVED lines=8> */
[----:B------:R-:W3:Y:S01]  /*1b800*/  LDL.LU R226, [R1+0x180] ;  /* 0x0001800001e27983 */ /* 0x000ee20000300800 */
[----:B0-----:R-:W-:-:S05]  /*1b810*/  FMUL R30, R222, UR23 ;  /* 0x00000017de1e7c20 */ /* 0x001fca0008400000 */
[----:B------:R-:W-:Y:S01]  /*1b820*/  F2FP.SATFINITE.E4M3.F32.PACK_AB_MERGE_C R41, RZ, R30, RZ ;  /* 0x0000001eff29723e */ /* 0x000fe200048070ff */
[----:B------:R-:W-:Y:S02]  /*1b830*/  FMUL R30, R224, UR23 ;  /* 0x00000017e01e7c20 */ /* 0x000fe40008400000 */
[----:B------:R-:W3:Y:S01]  /*1b840*/  LDL.LU R224, [R1+0x184] ;  /* 0x0001840001e07983 */ /* 0x000ee20000300800 */
[----:B------:R-:W-:Y:S01]  /*1b850*/  F2FP.SATFINITE.E4M3.F32.PACK_AB_MERGE_C R33, RZ, R32, RZ ;  /* 0x00000020ff21723e */ /* 0x000fe200048070ff */
[----:B--2---:R-:W-:Y:S02]  /*1b860*/  FMUL R32, R227, UR23 ;  /* 0x00000017e3207c20 */ /* 0x004fe40008400000 */
[----:B------:R-:W2:Y:S01]  /*1b870*/  LDL.LU R227, [R1+0x188] ;  /* 0x0001880001e37983 */ /* 0x000ea20000300800 */
[C---:B------:R-:W-:Y:S02]  /*1b880*/  LOP3.LUT P3, RZ, R28.reuse, 0x100, RZ, 0xc0, !PT ;  /* 0x000001001cff7812 */ /* 0x040fe4000786c0ff */
[----:B------:R-:W-:Y:S01]  /*1b890*/  LOP3.LUT P4, RZ, R28, 0x80, RZ, 0xc0, !PT ;  /* 0x000000801cff7812 */ /* 0x000fe2000788c0ff */
[----:B------:R-:W2:Y:S10]  /*1b8a0*/  LDL.LU R222, [R1+0x18c] ;  /* 0x00018c0001de7983 */ /* 0x000eb40000300800 */
[----:B------:R-:W0:Y:S01]  /*1b8b0*/  @!P3 LDC.64 R2, c[0x0][0x5c0] ;  /* 0x00017000ff02bb82 */ /* 0x000e220000000a00 */
[----:B------:R-:W-:-:S02]  /*1b8c0*/  F2FP.SATFINITE.E4M3.F32.PACK_AB_MERGE_C R39, RZ, R38, RZ ;  /* 0x00000026ff27723e */ /* 0x000fc400048070ff */
[----:B------:R-:W-:Y:S02]  /*1b8d0*/  LOP3.LUT P1, RZ, R28, 0x4, RZ, 0xc0, !PT ;  /* 0x000000041cff7812 */ /* 0x000fe4000782c0ff */
[----:B0-----:R-:W-:-:S05]  /*1b8e0*/  @!P3 IADD3 R2, P6, R128, R2, RZ ;  /* 0x000000028002b210 */ /* 0x001fca0007fde0ff */
[----:B------:R-:W-:-:S05]  /*1b8f0*/  @!P3 IMAD.X R3, R129, 0x1, R3, P6 ;  /* 0x000000018103b824 */ /* 0x000fca00030e0603 */
[----:B------:R0:W-:Y:S02]  /*1b900*/  @!P3 STG.E.U8 desc[UR20][R2.64+0x30], R39 ;  /* 0x000030270200b986 */ /* 0x0001e4000c101114 */
[----:B0-----:R-:W0:Y:S01]  /*1b910*/  @!P4 LDC.64 R2, c[0x0][0x5c0] ;  /* 0x00017000ff02cb82 */ /* 0x001e220000000a00 */
[----:B------:R-:W-:-:S07]  /*1b920*/  F2FP.SATFINITE.E4M3.F32.PACK_AB_MERGE_C R39, RZ, R30, RZ ;  /* 0x0000001eff27723e */ /* 0x000fce00048070ff */
[----:B------:R-:W1:Y:S01]  /*1b930*/  @!P1 LDC.64 R30, c[0x0][0x5c0] ;  /* 0x00017000ff1e9b82 */ /* 0x000e620000000a00 */
[----:B------:R-:W-:Y:S02]  /*1b940*/  LOP3.LUT P2, RZ, R28, 0x40, RZ, 0xc0, !PT ;  /* 0x000000401cff7812 */ /* 0x000fe4000784c0ff */
[----:B0-----:R-:W-:-:S05]  /*1b950*/  @!P4 IADD3 R2, P6, R123, R2, RZ ;  /* 0x000000027b02c210 */ /* 0x001fca0007fde0ff */
[----:B------:R-:W-:Y:S01]  /*1b960*/  @!P4 IMAD.X R3, R89, 0x1, R3, P6 ;  /* 0x000000015903c824 */ /* 0x000fe200030e0603 */
[----:B------:R-:W-:-:S04]  /*1b970*/  LOP3.LUT P6, RZ, R0, 0x10, RZ, 0xc0, !PT ;  /* 0x0000001000ff7812 */ /* 0x000fc800078cc0ff */
[----:B------:R0:W-:Y:S01]  /*1b980*/  @!P4 STG.E.U8 desc[UR20][R2.64+0x31], R33 ;  /* 0x000031210200c986 */ /* 0x0001e2000c101114 */
[----:B------:R-:W-:-:S08]  /*1b990*/  LOP3.LUT P5, RZ, R0, 0x4, RZ, 0xc0, !PT ;  /* 0x0000000400ff7812 */ /* 0x000fd000078ac0ff */
[----:B------:R4:W-:Y:S01]  /*1b9a0*/  @!P6 STG.E.U8 desc[UR20][R22.64+0x38], R41 ;  /* 0x000038291600e986 */ /* 0x0009e2000c101114 */
[----:B0-----:R-:W0:Y:S01]  /*1b9b0*/  @!P2 LDC.64 R2, c[0x0][0x5c0] ;  /* 0x00017000ff02ab82 */ /* 0x001e220000000a00 */
[----:B-1----:R-:W-:-:S05]  /*1b9c0*/  @!P1 IADD3 R30, P6, R87, R30, RZ ;  /* 0x0000001e571e9210 */ /* 0x002fca0007fde0ff */
[----:B------:R-:W-:Y:S01]  /*1b9d0*/  @!P1 IMAD.X R31, R86, 0x1, R31, P6 ;  /* 0x00000001561f9824 */ /* 0x000fe200030e061f */
[----:B------:R-:W-:Y:S02]  /*1b9e0*/  LOP3.LUT P6, RZ, R28, 0x4, RZ, 0xc0, !PT ;  /* 0x000000041cff7812 */ /* 0x000fe400078cc0ff */
[----:B------:R-:W-:Y:S01]  /*1b9f0*/  F2FP.SATFINITE.E4M3.F32.PACK_AB_MERGE_C R33, RZ, R32, RZ ;  /* 0x00000020ff21723e */ /* 0x000fe200048070ff */
[----:B----4-:R-:W-:Y:S02]  /*1ba00*/  FMUL R22, R225, UR23 ;  /* 0x00000017e1167c20 */ /* 0x010fe40008400000 */
[----:B------:R-:W4:Y:S04]  /*1ba10*/  LDL.LU R225, [R1+0x190] ;  /* 0x0001900001e17983 */ /* 0x000f280000300800 */
[----:B------:R1:W-:Y:S04]  /*1ba20*/  @!P5 STG.E.U8 desc[UR20][R20.64+0x39], R39 ;  /* 0x000039271400d986 */ /* 0x0003e8000c101114 */
[----:B------:R-:W-:Y:S01]  /*1ba30*/  @!P6 STG.E.U8 desc[UR20][R30.64+0x38], R33 ;  /* 0x000038211e00e986 */ /* 0x000fe2000c101114 */
[----:B0-----:R-:W-:Y:S01]  /*1ba40*/  @!P2 IADD3 R2, P6, R85, R2, RZ ;  /* 0x000000025502a210 */ /* 0x001fe20007fde0ff */
[----:B-1----:R-:W-:-:S04]  /*1ba50*/  FMUL R20, R223, UR23 ;  /* 0x00000017df147c20 */ /* 0x002fc80008400000 */
[----:B------:R-:W-:Y:S01]  /*1ba60*/  @!P2 IMAD.X R3, R84, 0x1, R3, P6 ;  /* 0x000000015403a824 */ /* 0x000fe200030e0603 */
[----:B------:R-:W-:Y:S02]  /*1ba70*/  LOP3.LUT P6, RZ, R0, 0x2, RZ, 0xc0, !PT ;  /* 0x0000000200ff7812 */ /* 0x000fe400078cc0ff */
[----:B------:R-:W-:Y:S01]  /*1ba80*/  F2FP.SATFINITE.E4M3.F32.PACK_AB_MERGE_C R39, RZ, R20, RZ ;  /* 0x00000014ff27723e */ /* 0x000fe200048070ff */
[----:B---3--:R-:W-:Y:S02]  /*1ba90*/  FMUL R20, R226, UR23 ;  /* 0x00000017e2147c20 */ /* 0x008fe40008400000 */
[----:B------:R-:W3:Y:S01]  /*1baa0*/  LDL.LU R226, [R1+0x194] ;  /* 0x0001940001e27983 */ /* 0x000ee20000300800 */
[----:B------:R-:W-:Y:S01]  /*1bab0*/  F2FP.SATFINITE.E4M3.F32.PACK_AB_MERGE_C R23, RZ, R22, RZ ;  /* 0x00000016ff17723e */ /* 0x000fe200048070ff */
[----:B------:R-:W-:Y:S02]  /*1bac0*/  FMUL R22, R224, UR23 ;  /* 0x00000017e0167c20 */ /* 0x000fe40008400000 */
[----:B------:R-:W3:Y:S04]  /*1bad0*/  LDL.LU R223, [R1+0x198] ;  /* 0x0001980001df7983 */ /* 0x000ee80000300800 */
[----:B------:R-:W3:Y:S04]  /*1bae0*/  LDL.LU R224, [R1+0x19c] ;  /* 0x00019c0001e07983 */ /* 0x000ee80000300800 */
[----:B------:R-:W-:Y:S04]  /*1baf0*/  @!P2 STG.E.U8 desc[UR20][R2.64+0x39], R23 ;  /* 0x000039170200a986 */ /* 0x000fe8000c101114 */
[----:B------:R2:W-:Y:S02]  /*1bb00*/  @!P6 STG.E.U8 desc[UR20][R18.64+0x40], R39 ;  /* 0x000040271200e986 */ /* 0x0005e4000c101114 */
[----:B--2---:R-:W-:-:S02]  /*1bb10*/  FMUL R18, R227, UR23 ;  /* 0x00000017e3127c20 */ /* 0x004fc40008400000 */
[----:B------:R-:W2:Y:S01]  /*1bb20*/  LDL.LU R227, [R1+0x1a0] ;  /* 0x0001a00001e37983 */ /* 0x000ea20000300800 */
[C---:B------:R-:W-:Y:S02]  /*1bb30*/  LOP3.LUT P0, RZ, R28.reuse, 0x10, RZ, 0xc0, !PT ;  /* 0x000000101cff7812 */ /* 0x040fe4000780c0ff */
[----:B------:R-:W-:Y:S02]  /*1bb40*/  F2FP.SATFINITE.E4M3.F32.PACK_AB_MERGE_C R31, RZ, R20, RZ ;  /* 0x00000014ff1f723e */ /* 0x000fe400048070ff */
[----:B------:R-:W-:-:S09]  /*1bb50*/  LOP3.LUT P4, RZ, R28, 0x20, RZ, 0xc0, !PT ;  /* 0x000000201cff7812 */ /* 0x000fd2000788c0ff */
[----:B------:R-:W0:Y:S01]  /*1bb60*/  @!P0 LDC.64 R20, c[0x0][0x5c0] ;  /* 0x00017000ff148b82 */ /* 0x000e220000000a00 */
[----:B------:R-:W-:-:S07]  /*1bb70*/  LOP3.LUT P3, RZ, R28, 0x80000000, RZ, 0xc0, !PT ;  /* 0x800000001cff7812 */ /* 0x000fce000786c0ff */
[----:B------:R-:W1:Y:S01]  /*1bb80*/  @!P4 LDC.64 R2, c[0x0][0x5c0] ;  /* 0x00017000ff02cb82 */ /* 0x000e620000000a00 */
[----:B------:R-:W-:-:S05]  /*1bb90*/  F2FP.SATFINITE.E4M3.F32.PACK_AB_MERGE_C R23, RZ, R22, RZ ;  /* 0x00000016ff17723e */ /* 0x000fca00048070ff */
[----:B------:R0:W-:Y:S02]  /*1bba0*/  @!P3 STG.E.U8 desc[UR20][R16.64+0x41], R31 ;  /* 0x0000411f1000b986 */ /* 0x0001e4000c101114 */
[----:B0-----:R-:W-:Y:S01]  /*1bbb0*/  @!P0 IADD3 R20, P6, R83, R20, RZ ;  /* 0x0000001453148210 */ /* 0x001fe20007fde0ff */
[----:B------:R-:W-:Y:S01]  /*1bbc0*/  FMUL R16, R222, UR23 ;  /* 0x00000017de107c20 */ /* 0x000fe20008400000 */
[----:B------:R-:W-:Y:S01]  /*1bbd0*/  LOP3.LUT P2, RZ, R29, 0x2, RZ, 0xc0, !PT ;  /* 0x000000021dff7812 */ /* 0x000fe2000784c0ff */
[----:B------:R-:W2:Y:S02]  /*1bbe0*/  LDL.LU R222, [R1+0x1a4] ;  /* 0x0001a40001de7983 */ /* 0x000ea40000300800 */
[----:B------:R-:W-:-:S05]  /*1bbf0*/  @!P0 IMAD.X R21, R82, 0x1, R21, P6 ;  /* 0x0000000152158824 */ /* 0x000fca00030e0615 */
[----:B------:R0:W-:Y:S01]  /*1bc00*/  @!P0 STG.E.U8 desc[UR20][R20.64+0x40], R23 ;  /* 0x0000401714008986 */ /* 0x0001e2000c101114 */
[----:B------:R-:W-:Y:S02]  /*1bc10*/  LOP3.LUT P0, RZ, R29, 0x1, RZ, 0xc0, !PT ;  /* 0x000000011dff7812 */ /* 0x000fe4000780c0ff */
[----:B------:R-:W-:Y:S02]  /*1bc20*/  F2FP.SATFINITE.E4M3.F32.PACK_AB_MERGE_C R29, RZ, R16, RZ ;  /* 0x00000010ff1d723e */ /* 0x000fe400048070ff */
[----:B-1----:R-:W-:Y:S02]  /*1bc30*/  @!P4 IADD3 R2, P6, R81, R2, RZ ;  /* 0x000000025102c210 */ /* 0x002fe40007fde0ff */
[----:B------:R-:W-:-:S03]  /*1bc40*/  LOP3.LUT P5, RZ, R28, 0x40000000, RZ, 0xc0, !PT ;  /* 0x400000001cff7812 */ /* 0x000fc600078ac0ff */
[----:B------:R-:W-:Y:S01]  /*1bc50*/  @!P4 IMAD.X R3, R80, 0x1, R3, P6 ;  /* 0x000000015003c824 */ /* 0x000fe200030e0603 */
[----:B------:R-:W-:Y:S01]  /*1bc60*/  LOP3.LUT P6, RZ, R28, 0x20000000, RZ, 0xc0, !PT ;  /* 0x200000001cff7812 */ /* 0x000fe200078cc0ff */
[----:B0-----:R-:W0:Y:S01]  /*1bc70*/  @!P2 LDC.64 R22, c[0x0][0x5c0] ;  /* 0x00017000ff16ab82 */ /* 0x001e220000000a00 */
[----:B------:R-:W-:-:S05]  /*1bc80*/  F2FP.SATFINITE.E4M3.F32.PACK_AB_MERGE_C R19, RZ, R18, RZ ;  /* 0x00000012ff13723e */ /* 0x000fca00048070ff */
[----:B------:R-:W-:Y:S04]  /*1bc90*/  @!P4 STG.E.U8 desc[UR20][R2.64+0x41], R19 ;  /* 0x000041130200c986 */ /* 0x000fe8000c101114 */
[----:B------:R-:W-:Y:S01]  /*1bca0*/  @!P5 STG.E.U8 desc[UR20][R14.64+0x48], R29 ;  /* 0x0000481d0e00d986 */ /* 0x000fe2000c101114 */
[----:B----4-:R-:W-:-:S03]  /*1bcb0*/  FMUL R16, R225, UR23 ;  /* 0x00000017e1107c20 */ /* 0x010fc60008400000 */
[----:B------:R-:W4:Y:S02]  /*1bcc0*/  LDL.LU R225, [R1+0x1a8] ;  /* 0x0001a80001e17983 */ /* 0x000f240000300800 */
[----:B------:R-:W-:-:S05]  /*1bcd0*/  F2FP.SATFINITE.E4M3.F32.PACK_AB_MERGE_C R21, RZ, R16, RZ ;  /* 0x00000010ff15723e */ /* 0x000fca00048070ff */
[----:B------:R1:W-:Y:S01]  /*1bce0*/  @!P6 STG.E.U8 desc[UR20][R12.64+0x49], R21 ;  /* 0x000049150c00e986 */ /* 0x0003e2000c101114 */
[----:B---3--:R-:W-:-:S03]  /*1bcf0*/  FMUL R18, R226, UR23 ;  /* 0x00000017e2127c20 */ /* 0x008fc60008400000 */
[----:B------:R-:W3:Y:S01]  /*1bd00*/  LDL.LU R226, [R1+0x1ac] ;  /* 0x0001ac0001e27983 */ /* 0x000ee20000300800 */
[----:B-1----:R-:W-:Y:S01]  /*1bd10*/  FMUL R12, R224, UR23 ;  /* 0x00000017e00c7c20 */ /* 0x002fe20008400000 */
[----:B------:R-:W-:Y:S02]  /*1bd20*/  FMUL R14, R223, UR23 ;  /* 0x00000017df0e7c20 */ /* 0x000fe40008400000 */
[----:B------:R-:W3:Y:S02]  /*1bd30*/  LDL.LU R223, [R1+0x1b0] ;  /* 0x0001b00001df7983 */ /* 0x000ee40000300800 */
[----:B------:R-:W-:Y:S01]  /*1bd40*/  F2FP.SATFINITE.E4M3.F32.PACK_AB_MERGE_C R21, RZ, R12, RZ ;  /* 0x0000000cff15723e */ /* 0x000fe200048070ff */
[----:B--2---:R-:W-:Y:S02]  /*1bd50*/  FMUL R12, R227, UR23 ;  /* 0x00000017e30c7c20 */ /* 0x004fe40008400000 */
[----:B------:R-:W2:Y:S01]  /*1bd60*/  LDL.LU R227, [R1+0x1b4] ;  /* 0x0001b40001e37983 */ /* 0x000ea20000300800 */
[----:B------:R-:W-:-:S02]  /*1bd70*/  LOP3.LUT P5, RZ, R0, 0x40000000, RZ, 0xc0, !PT ;  /* 0x4000000000ff7812 */ /* 0x000fc400078ac0ff */
[----:B------:R-:W-:Y:S01]  /*1bd80*/  LOP3.LUT P4, RZ, R0, 0x80000000, RZ, 0xc0, !PT ;  /* 0x8000000000ff7812 */ /* 0x000fe2000788c0ff */
[----:B------:R-:W2:Y:S10]  /*1bd90*/  LDL.LU R224, [R1+0x1b8] ;  /* 0x0001b80001e07983 */ /* 0x000eb40000300800 */
[----:B------:R-:W1:Y:S08]  /*1bda0*/  @!P5 LDC.64 R16, c[0x0][0x5c0] ;  /* 0x00017000ff10db82 */ /* 0x000e700000000a00 */
[----:B------:R-:W0:Y:S01]  /*1bdb0*/  @!P4 LDC.64 R2, c[0x0][0x5c0] ;  /* 0x00017000ff02cb82 */ /* 0x000e220000000a00 */
[----:B------:R-:W-:-:S02]  /*1bdc0*/  F2FP.SATFINITE.E4M3.F32.PACK_AB_MERGE_C R19, RZ, R18, RZ ;  /* 0x00000012ff13723e */ /* 0x000fc400048070ff */
[----:B------:R-:W-:Y:S02]  /*1bdd0*/  LOP3.LUT P3, RZ, R28, 0x10000000, RZ, 0xc0, !PT ;  /* 0x100000001cff7812 */ /* 0x000fe4000786c0ff */
[----:B-1----:R-:W-:-:S05]  /*1bde0*/  @!P5 IADD3 R16, P6, R79, R16, RZ ;  /* 0x000000104f10d210 */ /* 0x002fca0007fde0ff */
[----:B------:R-:W-:-:S05]  /*1bdf0*/  @!P5 IMAD.X R17, R78, 0x1, R17, P6 ;  /* 0x000000014e11d824 */ /* 0x000fca00030e0611 */
[----:B------:R1:W-:Y:S01]  /*1be00*/  @!P5 STG.E.U8 desc[UR20][R16.64+0x48], R19 ;  /* 0x000048131000d986 */ /* 0x0003e2000c101114 */
[----:B0-----:R-:W-:Y:S02]  /*1be10*/  @!P4 IADD3 R2, P5, R37, R2, RZ ;  /* 0x000000022502c210 */ /* 0x001fe40007fbe0ff */
[----:B------:R-:W-:-:S03]  /*1be20*/  F2FP.SATFINITE.E4M3.F32.PACK_AB_MERGE_C R15, RZ, R14, RZ ;  /* 0x0000000eff0f723e */ /* 0x000fc600048070ff */
[----:B------:R-:W-:-:S05]  /*1be30*/  @!P4 IMAD.X R3, R66, 0x1, R3, P5 ;  /* 0x000000014203c824 */ /* 0x000fca00028e0603 */
[----:B------:R0:W-:Y:S01]  /*1be40*/  @!P4 STG.E.U8 desc[UR20][R2.64+0x49], R15 ;  /* 0x0000490f0200c986 */ /* 0x0001e2000c101114 */
[----:B-1----:R-:W1:Y:S03]  /*1be50*/  @!P0 LDC.64 R18, c[0x0][0x5c0] ;  /* 0x00017000ff128b82 */ /* 0x002e660000000a00 */
[----:B------:R4:W-:Y:S01]  /*1be60*/  @!P3 STG.E.U8 desc[UR20][R10.64+0x50], R21 ;  /* 0x000050150a00b986 */ /* 0x0009e2000c101114 */
[----:B------:R-:W-:Y:S02]  /*1be70*/  LOP3.LUT P3, RZ, R0, 0x20000000, RZ, 0xc0, !PT ;  /* 0x2000000000ff7812 */ /* 0x000fe4000786c0ff */
[----:B------:R-:W-:-:S11]  /*1be80*/  F2FP.SATFINITE.E4M3.F32.PACK_AB_MERGE_C R17, RZ, R12, RZ ;  /* 0x0000000cff11723e */ /* 0x000fd600048070ff */
[----:B------:R-:W1:Y:S01]  /*1be90*/  @!P3 LDC.64 R12, c[0x0][0x5c0] ;  /* 0x00017000ff0cbb82 */ /* 0x000e620000000a00 */
[----:B------:R-:W-:Y:S01]  /*1bea0*/  LOP3.LUT P4, RZ, R28, 0x8000000, RZ, 0xc0, !PT ;  /* 0x080000001cff7812 */ /* 0x000fe2000788c0ff */
[----:B0-----:R-:W-:-:S05]  /*1beb0*/  FMUL R2, R222, UR23 ;  /* 0x00000017de027c20 */ /* 0x001fca0008400000 */
[----:B------:R-:W-:-:S07]  /*1bec0*/  F2FP.SATFINITE.E4M3.F32.PACK_AB_MERGE_C R15, RZ, R2, RZ ;  /* 0x00000002ff0f723e */ /* 0x000fce00048070ff */
[----:B------:R0:W-:Y:S01]  /*1bed0*/  @!P4 STG.E.U8 desc[UR20][R8.64+0x51], R17 ;  /* 0x000051110800c986 */ /* 0x0001e2000c101114 */
[----:B-1----:R-:W-:-:S05]  /*1bee0*/  @!P3 IADD3 R12, P4, R67, R12, RZ ;  /* 0x0000000c430cb210 */ /* 0x002fca0007f9e0ff */
[----:B------:R-:W-:Y:S02]  /*1bef0*/  @!P3 IMAD.X R13, R70, 0x1, R13, P4 ;  /* 0x00000001460db824 */ /* 0x000fe400020e060d */
[----:B----4-:R-:W-:Y:S02]  /*1bf00*/  FMUL R10, R225, UR23 ;  /* 0x00000017e10a7c20 */ /* 0x010fe40008400000 */
[----:B------:R-:W4:Y:S04]  /*1bf10*/  LDL.LU R225, [R1+0x1bc] ;  /* 0x0001bc0001e17983 */ /* 0x000f280000300800 */
[----:B------:R-:W-:Y:S01]  /*1bf20*/  @!P3 STG.E.U8 desc[UR20][R12.64+0x50], R15 ;  /* 0x0000500f0c00b986 */ /* 0x000fe2000c101114 */
[----:B------:R-:W-:Y:S02]  /*1bf30*/  @!P0 IADD3 R2, P3, R71, R18, RZ ;  /* 0x0000001247028210 */ /* 0x000fe40007f7e0ff */
[----:B0-----:R-:W-:-:S03]  /*1bf40*/  F2FP.SATFINITE.E4M3.F32.PACK_AB_MERGE_C R9, RZ, R10, RZ ;  /* 0x0000000aff09723e */ /* 0x001fc600048070ff */
[----:B------:R-:W-:Y:S02]  /*1bf50*/  @!P0 IMAD.X R3, R74, 0x1, R19, P3 ;  /* 0x000000014a038824 */ /* 0x000fe400018e0613 */
[----:B---3--:R-:W-:Y:S02]  /*1bf60*/  FMUL R8, R226, UR23 ;  /* 0x00000017e2087c20 */ /* 0x008fe40008400000 */
[----:B------:R-:W3:Y:S04]  /*1bf70*/  LDL.LU R226, [R1+0x1c0] ;  /* 0x0001c00001e27983 */ /* 0x000ee80000300800 */
[----:B------:R2:W-:Y:S02]  /*1bf80*/  @!P0 STG.E.U8 desc[UR20][R2.64+0x51], R9 ;  /* 0x0000510902008986 */ /* 0x0005e4000c101114 */
[----:B--2---:R-:W-:-:S02]  /*1bf90*/  FMUL R2, R227, UR23 ;  /* 0x00000017e3027c20 */ /* 0x004fc40008400000 */
[----:B------:R-:W2:Y:S01]  /*1bfa0*/  LDL.LU R227, [R1+0x1c4] ;  /* 0x0001c40001e37983 */ /* 0x000ea20000300800 */
[----:B------:R-:W-:Y:S02]  /*1bfb0*/  ISETP.NE.AND P1, PT, R77, RZ, PT ;  /* 0x000000ff4d00720c */ /* 0x000fe40003f25270 */
[----:B------:R-:W-:-:S04]  /*1bfc0*/  ISETP.GE.AND P3, PT, R36, 0x181, PT ;  /* 0x000001812400780c */ /* 0x000fc80003f66270 */
[----:B------:R-:W-:Y:S02]  /*1bfd0*/  ISETP.LT.OR P0, PT, R35, 0x1, !P3 ;  /* 0x000000012300780c */ /* 0x000fe40005f01670 */
[----:B------:R-:W-:-:S05]  /*1bfe0*/  @!P2 IADD3 R76, P4, R76, R22, RZ ;  /* 0x000000164c4ca210 */ /* 0x000fca0007f9e0ff */
[----:B------:R-:W0:Y:S01]  /*1bff0*/  @!P1 LDC.64 R16, c[0x0][0x5c0] ;  /* 0x00017000ff109b82 */ /* 0x000e220000000a00 */
[----:B------:R-:W-:Y:S01]  /*1c000*/  @!P2 IMAD.X R77, R75, 0x1, R23, P4 ;  /* 0x000000014b4da824 */ /* 0x000fe200020e0617 */
[----:B------:R-:W-:Y:S02]  /*1c010*/  ISETP.LT.OR P4, PT, R35, 0x2, !P3 ;  /* 0x000000022300780c */ /* 0x000fe40005f81670 */
[C---:B------:R-:W-:Y:S02]  /*1c020*/  LOP3.LUT P5, RZ, R28.reuse, 0x4000000, RZ, 0xc0, !PT ;  /* 0x040000001cff7812 */ /* 0x040fe400078ac0ff */
[----:B------:R-:W-:Y:S02]  /*1c030*/  LOP3.LUT P6, RZ, R28, 0x2000000, RZ, 0xc0, !PT ;  /* 0x020000001cff7812 */ /* 0x000fe400078cc0ff */
[----:B------:R-:W1:Y:S01]  /*1c040*/  @!P0 LDC.64 R14, c[0x0][0x5c0] ;  /* 0x00017000ff0e8b82 */ /* 0x000e620000000a00 */
[----:B------:R-:W-:Y:S01]  /*1c050*/  F2FP.SATFINITE.E4M3.F32.PACK_AB_MERGE_C R11, RZ, R8, RZ ;  /* 0x00000008ff0b723e */ /* 0x000fe200048070ff */
[----:B------:R-:W-:Y:S01]  /*1c060*/  FMUL R8, R223, UR23 ;  /* 0x00000017df087c20 */ /* 0x000fe20008400000 */
[----:B------:R-:W-:-:S04]  /*1c070*/  F2FP.SATFINITE.E4M3.F32.PACK_AB_MERGE_C R9, RZ, R2, RZ ;  /* 0x00000002ff09723e */ /* 0x000fc800048070ff */
[----:B------:R-:W-:Y:S01]  /*1c080*/  F2FP.SATFINITE.E4M3.F32.PACK_AB_MERGE_C R13, RZ, R8, RZ ;  /* 0x00000008ff0d723e */ /* 0x000fe200048070ff */
[----:B------:R-:W4:Y:S01]  /*1c090*/  @!P4 LDC.64 R18, c[0x0][0x5c0] ;  /* 0x00017000ff12cb82 */ /* 0x000f220000000a00 */
[----:B------:R0:W-:Y:S04]  /*1c0a0*/  @!P5 STG.E.U8 desc[UR20][R6.64+0x58], R11 ;  /* 0x0000580b0600d986 */ /* 0x0001e8000c101114 */
[----:B------:R0:W-:Y:S02]  /*1c0b0*/  @!P6 STG.E.U8 desc[UR20][R4.64+0x59], R13 ;  /* 0x0000590d0400e986 */ /* 0x0001e4000c101114 */
[----:B0-----:R-:W-:Y:S01]  /*1c0c0*/  @!P1 IADD3 R2, P5, R73, R16, RZ ;  /* 0x0000001049029210 */ /* 0x001fe20007fbe0ff */
[----:B------:R-:W-:-:S04]  /*1c0d0*/  FMUL R6, R224, UR23 ;  /* 0x00000017e0067c20 */ /* 0x000fc80008400000 */
[----:B------:R-:W-:Y:S02]  /*1c0e0*/  @!P1 IMAD.X R3, R72, 0x1, R17, P5 ;  /* 0x0000000148039824 */ /* 0x000fe400028e0611 */
[----:B------:R-:W-:Y:S02]  /*1c0f0*/  @!P0 IMAD.MOV.U32 R4, RZ, RZ, R26 ;  /* 0x000000ffff048224 */ /* 0x000fe400078e001a */
[----:B------:R-:W-:Y:S01]  /*1c100*/  @!P0 IMAD.MOV.U32 R5, RZ, RZ, R34 ;  /* 0x000000ffff058224 */ /* 0x000fe200078e0022 */
[----:B------:R-:W-:Y:S01]  /*1c110*/  F2FP.SATFINITE.E4M3.F32.PACK_AB_MERGE_C R11, RZ, R6, RZ ;  /* 0x00000006ff0b723e */ /* 0x000fe200048070ff */
[----:B------:R-:W-:Y:S01]  /*1c120*/  @!P2 STG.E.U8 desc[UR20][R76.64+0x58], R9 ;  /* 0x000058094c00a986 */ /* 0x000fe2000c101114 */
[----:B------:R-:W-:Y:S01]  /*1c130*/  @!P0 IMAD.WIDE.U32 R4, R24, 0x180, R4 ;  /* 0x0000018018048825 */ /* 0x000fe200078e0004 */
[C---:B------:R-:W-:Y:S02]  /*1c140*/  ISETP.LT.OR P2, PT, R35.reuse, 0x9, !P3 ;  /* 0x000000092300780c */ /* 0x040fe40005f41670 */
[----:B------:R-:W-:Y:S01]  /*1c150*/  ISETP.LT.OR P5, PT, R35, 0xa, !P3 ;  /* 0x0000000a2300780c */ /* 0x000fe20005fa1670 */
[----:B------:R0:W-:Y:S01]  /*1c160*/  @!P1 STG.E.U8 desc[UR20][R2.64+0x59], R11 ;  /* 0x0000590b02009986 */ /* 0x0001e2000c101114 */
[----:B------:R-:W-:Y:S01]  /*1c170*/  @!P0 IMAD R7, R25, 0x180, RZ ;  /* 0x0000018019078824 */ /* 0x000fe200078e02ff */
[----:B-1----:R-:W-:-:S04]  /*1c180*/  @!P0 IADD3 R4, P1, R4, R14, RZ ;  /* 0x0000000e04048210 */ /* 0x002fc80007f3e0ff */
[----:B------:R-:W-:-:S04]  /*1c190*/  @!P0 IADD3.X R5, R15, R5, R7, P1, !PT ;  /* 0x000000050f058210 */ /* 0x000fc80000ffe407 */
[----:B------:R-:W1:Y:S01]  /*1c1a0*/  @!P2 LDC.64 R14, c[0x0][0x5c0] ;  /* 0x00017000ff0eab82 */ /* 0x000e620000000a00 */
[----:B0-----:R-:W-:Y:S02]  /*1c1b0*/  @!P4 IMAD.MOV.U32 R2, RZ, RZ, R26 ;  /* 0x000000ffff02c224 */ /* 0x001fe400078e001a */
[----:B------:R-:W-:-:S05]  /*1c1c0*/  @!P4 IMAD.MOV.U32 R3, RZ, RZ, R34 ;  /* 0x000000ffff03c224 */ /* 0x000fca00078e0022 */
[----:B------:R-:W0:Y:S01]  /*1c1d0*/  @!P5 LDC.64 R16, c[0x0][0x5c0] ;  /* 0x00017000ff10db82 */ /* 0x000e220000000a00 */
[----:B------:R-:W-:Y:S01]  /*1c1e0*/  BSSY B1, `(.L_x_37) ;  /* 0x000001e000017945 */ /* 0x000fe20003800000 */
[----:B----4-:R-:W-:-:S05]  /*1c1f0*/  FMUL R6, R225, UR23 ;  /* 0x00000017e1067c20 */ /* 0x010fca0008400000 */
[----:B------:R-:W-:Y:S01]  /*1c200*/  F2FP.SATFINITE.E4M3.F32.PACK_AB_MERGE_C R9, RZ, R6, RZ ;  /* 0x00000006ff09723e */ /* 0x000fe200048070ff */
[----:B------:R-:W-:-:S04]  /*1c210*/  @!P4 IMAD.WIDE.U32 R6, R24, 0x180, R2 ;  /* 0x000001801806c825 */ /* 0x000fc800078e0002 */
[----:B------:R-:W-:Y:S01]  /*1c220*/  @!P4 IMAD R3, R25, 0x180, RZ ;  /* 0x000001801903c824 */ /* 0x000fe200078e02ff */
[----:B------:R-:W-:Y:S01]  /*1c230*/  @!P4 IADD3 R2, P1, R6, R18, RZ ;  /* 0x000000120602c210 */ /* 0x000fe20007f3e0ff */
[----:B------:R-:W-:Y:S01]  /*1c240*/  @!P0 STG.E.U8 desc[UR20][R4.64], R9 ;  /* 0x0000000904008986 */ /* 0x000fe2000c101114 */
[----:B------:R-:W-:Y:S02]  /*1c250*/  ISETP.GE.AND P0, PT, R36, 0x189, PT ;  /* 0x000001892400780c */ /* 0x000fe40003f06270 */
[----:B------:R-:W-:Y:S02]  /*1c260*/  @!P4 IADD3.X R3, R19, R7, R3, P1, !PT ;  /* 0x000000071303c210 */ /* 0x000fe40000ffe403 */
[----:B------:R-:W-:Y:S01]  /*1c270*/  ISETP.LT.OR P1, PT, R35, 0x1, !P0 ;  /* 0x000000012300780c */ /* 0x000fe20004721670 */
[----:B---3--:R-:W-:-:S05]  /*1c280*/  FMUL R8, R226, UR23 ;  /* 0x00000017e2087c20 */ /* 0x008fca0008400000 */
[----:B------:R-:W-:-:S05]  /*1c290*/  F2FP.SATFINITE.E4M3.F32.PACK_AB_MERGE_C R11, RZ, R8, RZ ;  /* 0x00000008ff0b723e */ /* 0x000fca00048070ff */
[----:B------:R3:W-:Y:S02]  /*1c2a0*/  @!P4 STG.E.U8 desc[UR20][R2.64+0x1], R11 ;  /* 0x0000010b0200c986 */ /* 0x0007e4000c101114 */
[----:B---3--:R-:W-:Y:S02]  /*1c2b0*/  @!P2 IMAD.MOV.U32 R2, RZ, RZ, R26 ;  /* 0x000000ffff02a224 */ /* 0x008fe400078e001a */
[----:B------:R-:W-:Y:S02]  /*1c2c0*/  @!P2 IMAD.MOV.U32 R3, RZ, RZ, R34 ;  /* 0x000000ffff03a224 */ /* 0x000fe400078e0022 */
[----:B------:R-:W-:-:S04]  /*1c2d0*/  @!P2 IMAD.WIDE.U32 R6, R24, 0x180, R2 ;  /* 0x000001801806a825 */ /* 0x000fc800078e0002 */
[----:B--2---:R-:W-:-:S05]  /*1c2e0*/  FMUL R8, R227, UR23 ;  /* 0x00000017e3087c20 */ /* 0x004fca0008400000 */
[----:B------:R-:W-:Y:S01]  /*1c2f0*/  F2FP.SATFINITE.E4M3.F32.PACK_AB_MERGE_C R13, RZ, R8, RZ ;  /* 0x00000008ff0d723e */ /* 0x000fe200048070ff */
[----:B01----:R-:W-:Y:S06]  /*1c300*/  @P1 BRA `(.L_x_38) ;  /* 0x00000000002c1947 */ /* 0x003fec0003800000 */
[----:B------:R-:W-:Y:S01]  /*1c310*/  IMAD.MOV.U32 R2, RZ, RZ, R26 ;  /* 0x000000ffff027224 */ /* 0x000fe200078e001a */
[----:B------:R-:W-:Y:S01]  /*1c320*/  ULDC.64 UR6, c[0x0][0x5c0] ;  /* 0x0001700000067ab9 */ /* 0x000fe20000000a00 */
[----:B------:R-:W-:Y:S02]  /*1c330*/  IMAD.MOV.U32 R3, RZ, RZ, R34 ;  /* 0x000000ffff037224 */ /* 0x000fe400078e0022 */
[----:B------:R-:W-:Y:S02]  /*1c340*/  IMAD R5, R25, 0x180, RZ ;  /* 0x0000018019057824 */ /* 0x000fe400078e02ff */
[----:B------:R-:W-:-:S04]  /*1c350*/  IMAD.WIDE.U32 R2, R24, 0x180, R2 ;  /* 0x0000018018027825 */ /* 0x000fc800078e0002 */
[----:B------:R-:W-:Y:S02]  /*1c360*/  IMAD.U32 R9, RZ, RZ, UR6 ;  /* 0x00000006ff097e24 */ /* 0x000fe4000f8e00ff */
[----:B------:R-:W-:Y:S02]  /*1c370*/  IMAD.U32 R4, RZ, RZ, UR7 ;  /* 0x00000007ff047e24 */ /* 0x000fe4000f8e00ff */
[----:B------:R-:W-:Y:S01]  /*1c380*/  IMAD.IADD R5, R3, 0x1, R5 ;  /* 0x0000000103057824 */ /* 0x000fe200078e0205 */
[----:B------:R-:W-:-:S04]  /*1c390*/  IADD3 R2, P1, P4, R2, UR28, R9 ;  /* 0x0000001c02027c10 */ /* 0x000fc8000fc3e009 */
[----:B------:R-:W-:-:S05]  /*1c3a0*/  IADD3.X R3, R5, UR27, R4, P1, P4 ;  /* 0x0000001b05037c10 */ /* 0x000fca0008fe8404 */
[----:B------:R0:W-:Y:S04]  /*1c3b0*/  STG.E.U8 desc[UR20][R2.64], R13 ;  /* 0x0000000d02007986 */ /* 0x0001e8000c101114 */
.L_x_38:
[----:B------:R-:W-:Y:S05]  /*1c3c0*/  BSYNC B1 ;  /* 0x0000000000017941 */ /* 0x000fea0003800000 */
.L_x_37:
[----:B0-----:R-:W2:Y:S01]  /*1c3d0*/  LDL.LU R2, [R1+0x1c8] ;  /* 0x0001c80001027983 */ /* 0x001ea20000300800 */
[----:B------:R-:W-:Y:S01]  /*1c3e0*/  ISETP.LT.OR P1, PT, R35, 0x2, !P0 ;  /* 0x000000022300780c */ /* 0x000fe20004721670 */
[----:B------:R-:W-:Y:S01]  /*1c3f0*/  @!P2 IMAD R3, R25, 0x180, RZ ;  /* 0x000001801903a824 */ /* 0x000fe200078e02ff */
[----:B------:R-:W-:Y:S01]  /*1c400*/  @!P2 IADD3 R4, P4, R6, R14, RZ ;  /* 0x0000000e0604a210 */ /* 0x000fe20007f9e0ff */
[----:B------:R-:W-:Y:S03]  /*1c410*/  BSSY B1, `(.L_x_39) ;  /* 0x0000010000017945 */ /* 0x000fe60003800000 */
[----:B------:R-:W-:Y:S01]  /*1c420*/  @!P2 IADD3.X R5, R15, R7, R3, P4, !PT ;  /* 0x000000070f05a210 */ /* 0x000fe200027fe403 */
[----:B--2---:R-:W-:-:S05]  /*1c430*/  FMUL R2, R2, UR23 ;  /* 0x0000001702027c20 */ /* 0x004fca0008400000 */
[----:B------:R-:W-:Y:S01]  /*1c440*/  F2FP.SATFINITE.E4M3.F32.PACK_AB_MERGE_C R7, RZ, R2, RZ ;  /* 0x00000002ff07723e */ /* 0x000fe200048070ff */
[----:B------:R-:W-:Y:S06]  /*1c450*/  @P1 BRA `(.L_x_40) ;  /* 0x00000000002c1947 */ /* 0x000fec0003800000 */
        /* <DEDUP_REMOVED lines=11> */
.L_x_40:
[----:B------:R-:W-:Y:S05]  /*1c510*/  BSYNC B1 ;  /* 0x0000000000017941 */ /* 0x000fea0003800000 */
.L_x_39:
[----:B0-----:R-:W2:Y:S04]  /*1c520*/  LDL.LU R2, [R1+0x1cc] ;  /* 0x0001cc0001027983 */ /* 0x001ea80000300800 */
[----:B------:R-:W3:Y:S04]  /*1c530*/  LDL.LU R6, [R1+0x1d0] ;  /* 0x0001d00001067983 */ /* 0x000ee80000300800 */
[----:B------:R-:W4:Y:S01]  /*1c540*/  LDL.LU R8, [R1+0x1d4] ;  /* 0x0001d40001087983 */ /* 0x000f220000300800 */
[C---:B------:R-:W-:Y:S01]  /*1c550*/  ISETP.LT.OR P4, PT, R35.reuse, 0x11, !P3 ;  /* 0x000000112300780c */ /* 0x040fe20005f81670 */
[----:B------:R-:W-:Y:S01]  /*1c560*/  @!P5 IMAD.MOV.U32 R3, RZ, RZ, R34 ;  /* 0x000000ffff03d224 */ /* 0x000fe200078e0022 */
[----:B------:R-:W-:Y:S01]  /*1c570*/  ISETP.LT.OR P1, PT, R35, 0x12, !P3 ;  /* 0x000000122300780c */ /* 0x000fe20005f21670 */
[----:B------:R-:W-:Y:S01]  /*1c580*/  @!P5 IMAD R7, R25, 0x180, RZ ;  /* 0x000001801907d824 */ /* 0x000fe200078e02ff */
[----:B------:R-:W-:Y:S09]  /*1c590*/  BSSY B1, `(.L_x_41) ;  /* 0x000001f000017945 */ /* 0x000ff20003800000 */
[----:B------:R-:W0:Y:S08]  /*1c5a0*/  @!P4 LDC.64 R12, c[0x0][0x5c0] ;  /* 0x00017000ff0ccb82 */ /* 0x000e300000000a00 */
[----:B------:R-:W1:Y:S01]  /*1c5b0*/  @!P1 LDC.64 R14, c[0x0][0x5c0] ;  /* 0x00017000ff0e9b82 */ /* 0x000e620000000a00 */
[----:B--2---:R-:W-:Y:S01]  /*1c5c0*/  FMUL R2, R2, UR23 ;  /* 0x0000001702027c20 */ /* 0x004fe20008400000 */
[----:B---3--:R-:W-:-:S04]  /*1c5d0*/  FMUL R6, R6, UR23 ;  /* 0x0000001706067c20 */ /* 0x008fc80008400000 */
[----:B------:R-:W-:Y:S01]  /*1c5e0*/  F2FP.SATFINITE.E4M3.F32.PACK_AB_MERGE_C R9, RZ, R2, RZ ;  /* 0x00000002ff09723e */ /* 0x000fe200048070ff */
[----:B------:R-:W-:Y:S02]  /*1c5f0*/  @!P5 IMAD.MOV.U32 R2, RZ, RZ, R26 ;  /* 0x000000ffff02d224 */ /* 0x000fe400078e001a */
[----:B----4-:R-:W-:Y:S01]  /*1c600*/  FMUL R8, R8, UR23 ;  /* 0x0000001708087c20 */ /* 0x010fe20008400000 */
[----:B------:R-:W-:Y:S01]  /*1c610*/  F2FP.SATFINITE.E4M3.F32.PACK_AB_MERGE_C R11, RZ, R6, RZ ;  /* 0x00000006ff0b723e */ /* 0x000fe200048070ff */
[----:B------:R-:W-:Y:S01]  /*1c620*/  @!P5 IMAD.WIDE.U32 R2, R24, 0x180, R2 ;  /* 0x000001801802d825 */ /* 0x000fe200078e0002 */
[----:B------:R2:W-:Y:S02]  /*1c630*/  @!P2 STG.E.U8 desc[UR20][R4.64+0x8], R9 ;  /* 0x000008090400a986 */ /* 0x0005e4000c101114 */
[----:B------:R-:W-:-:S04]  /*1c640*/  @!P5 IADD3 R2, P2, R2, R16, RZ ;  /* 0x000000100202d210 */ /* 0x000fc80007f5e0ff */
[----:B------:R-:W-:Y:S02]  /*1c650*/  @!P5 IADD3.X R3, R17, R3, R7, P2, !PT ;  /* 0x000000031103d210 */ /* 0x000fe400017fe407 */
[----:B------:R-:W-:Y:S02]  /*1c660*/  ISETP.LT.OR P2, PT, R35, 0x9, !P0 ;  /* 0x000000092300780c */ /* 0x000fe40004741670 */
[----:B--2---:R-:W-:Y:S01]  /*1c670*/  F2FP.SATFINITE.E4M3.F32.PACK_AB_MERGE_C R5, RZ, R8, RZ ;  /* 0x00000008ff05723e */ /* 0x004fe200048070ff */
[----:B------:R2:W-:Y:S02]  /*1c680*/  @!P5 STG.E.U8 desc[UR20][R2.64+0x9], R11 ;  /* 0x0000090b0200d986 */ /* 0x0005e4000c101114 */
[----:B--2---:R-:W-:Y:S02]  /*1c690*/  @!P4 IMAD.MOV.U32 R2, RZ, RZ, R26 ;  /* 0x000000ffff02c224 */ /* 0x004fe400078e001a */
[----:B------:R-:W-:Y:S02]  /*1c6a0*/  @!P4 IMAD.MOV.U32 R3, RZ, RZ, R34 ;  /* 0x000000ffff03c224 */ /* 0x000fe400078e0022 */
[----:B------:R-:W-:-:S04]  /*1c6b0*/  @!P4 IMAD.WIDE.U32 R6, R24, 0x180, R2 ;  /* 0x000001801806c825 */ /* 0x000fc800078e0002 */
[----:B01----:R-:W-:Y:S05]  /*1c6c0*/  @P2 BRA `(.L_x_42) ;  /* 0x00000000002c2947 */ /* 0x003fea0003800000 */
        /* <DEDUP_REMOVED lines=11> */
.L_x_42:
[----:B------:R-:W-:Y:S05]  /*1c780*/  BSYNC B1 ;  /* 0x0000000000017941 */ /* 0x000fea0003800000 */
.L_x_41:
        /* <DEDUP_REMOVED lines=20> */
.L_x_44:
[----:B------:R-:W-:Y:S05]  /*1c8d0*/  BSYNC B1 ;  /* 0x0000000000017941 */ /* 0x000fea0003800000 */
.L_x_43:
        /* <DEDUP_REMOVED lines=38> */
.L_x_46:
[----:B------:R-:W-:Y:S05]  /*1cb40*/  BSYNC B1 ;  /* 0x0000000000017941 */ /* 0x000fea0003800000 */
.L_x_45:
        /* <DEDUP_REMOVED lines=20> */
.L_x_48:
[----:B------:R-:W-:Y:S05]  /*1cc90*/  BSYNC B1 ;  /* 0x0000000000017941 */ /* 0x000fea0003800000 */
.L_x_47:
        /* <DEDUP_REMOVED lines=38> */
.L_x_50:
[----:B------:R-:W-:Y:S05]  /*1cf00*/  BSYNC B1 ;  /* 0x0000000000017941 */ /* 0x000fea0003800000 */
.L_x_49:
        /* <DEDUP_REMOVED lines=20> */
.L_x_52:
[----:B------:R-:W-:Y:S05]  /*1d050*/  BSYNC B1 ;  /* 0x0000000000017941 */ /* 0x000fea0003800000 */
.L_x_51:
        /* <DEDUP_REMOVED lines=38> */
.L_x_54:
[----:B------:R-:W-:Y:S05]  /*1d2c0*/  BSYNC B1 ;  /* 0x0000000000017941 */ /* 0x000fea0003800000 */
.L_x_53:
        /* <DEDUP_REMOVED lines=20> */
.L_x_56:
[----:B------:R-:W-:Y:S05]  /*1d410*/  BSYNC B1 ;  /* 0x0000000000017941 */ /* 0x000fea0003800000 */
.L_x_55:
        /* <DEDUP_REMOVED lines=38> */
.L_x_58:
[----:B------:R-:W-:Y:S05]  /*1d680*/  BSYNC B1 ;  /* 0x0000000000017941 */ /* 0x000fea0003800000 */
.L_x_57:
        /* <DEDUP_REMOVED lines=20> */
.L_x_60:
[----:B------:R-:W-:Y:S05]  /*1d7d0*/  BSYNC B1 ;  /* 0x0000000000017941 */ /* 0x000fea0003800000 */
.L_x_59:
        /* <DEDUP_REMOVED lines=38> */
.L_x_62:
[----:B------:R-:W-:Y:S05]  /*1da40*/  BSYNC B1 ;  /* 0x0000000000017941 */ /* 0x000fea0003800000 */
.L_x_61:
        /* <DEDUP_REMOVED lines=20> */
.L_x_64:
[----:B------:R-:W-:Y:S05]  /*1db90*/  BSYNC B1 ;  /* 0x0000000000017941 */ /* 0x000fea0003800000 */
.L_x_63:
        /* <DEDUP_REMOVED lines=38> */
.L_x_66:
[----:B------:R-:W-:Y:S05]  /*1de00*/  BSYNC B1 ;  /* 0x0000000000017941 */ /* 0x000fea0003800000 */
.L_x_65:
        /* <DEDUP_REMOVED lines=20> */
.L_x_68:
[----:B------:R-:W-:Y:S05]  /*1df50*/  BSYNC B1 ;  /* 0x0000000000017941 */ /* 0x000fea0003800000 */
.L_x_67:
        /* <DEDUP_REMOVED lines=38> */
.L_x_70:
[----:B------:R-:W-:Y:S05]  /*1e1c0*/  BSYNC B1 ;  /* 0x0000000000017941 */ /* 0x000fea0003800000 */
.L_x_69:
        /* <DEDUP_REMOVED lines=20> */
.L_x_72:
[----:B------:R-:W-:Y:S05]  /*1e310*/  BSYNC B1 ;  /* 0x0000000000017941 */ /* 0x000fea0003800000 */
.L_x_71:
[----:B0-----:R-:W2:Y:S04]  /*1e320*/  LDL.LU R2, [R1+0x24c] ;  /* 0x00024c0001027983 */ /* 0x001ea80000300800 */
[----:B------:R-:W3:Y:S04]  /*1e330*/  LDL.LU R6, [R1+0x250] ;  /* 0x0002500001067983 */ /* 0x000ee80000300800 */
[----:B------:R-:W4:Y:S01]  /*1e340*/  LDL.LU R10, [R1+0x254] ;  /* 0x00025400010a7983 */ /* 0x000f220000300800 */
[----:B------:R-:W-:Y:S01]  /*1e350*/  @!P2 IMAD.MOV.U32 R3, RZ, RZ, R34 ;  /* 0x000000ffff03a224 */ /* 0x000fe200078e0022 */
[----:B------:R-:W-:Y:S01]  /*1e360*/  ISETP.LT.OR P4, PT, R35, 0x51, !P3 ;  /* 0x000000512300780c */ /* 0x000fe20005f81670 */
[----:B------:R-:W-:Y:S01]  /*1e370*/  @!P2 IMAD R8, R25, 0x180, RZ ;  /* 0x000001801908a824 */ /* 0x000fe200078e02ff */
[----:B------:R-:W-:Y:S01]  /*1e380*/  ISETP.LT.OR P1, PT, R35, 0x52, !P3 ;  /* 0x000000522300780c */ /* 0x000fe20005f21670 */
[----:B------:R-:W-:Y:S10]  /*1e390*/  BSSY B1, `(.L_x_73) ;  /* 0x000001c000017945 */ /* 0x000ff40003800000 */
[----:B------:R-:W0:Y:S08]  /*1e3a0*/  @!P4 LDC.64 R12, c[0x0][0x5c0] ;  /* 0x00017000ff0ccb82 */ /* 0x000e300000000a00 */
[----:B------:R-:W1:Y:S01]  /*1e3b0*/  @!P1 LDC.64 R14, c[0x0][0x5c0] ;  /* 0x00017000ff0e9b82 */ /* 0x000e620000000a00 */
[----:B--2---:R-:W-:Y:S01]  /*1e3c0*/  FMUL R2, R2, UR23 ;  /* 0x0000001702027c20 */ /* 0x004fe20008400000 */
[----:B---3--:R-:W-:-:S04]  /*1e3d0*/  FMUL R6, R6, UR23 ;  /* 0x0000001706067c20 */ /* 0x008fc80008400000 */
[----:B------:R-:W-:Y:S01]  /*1e3e0*/  F2FP.SATFINITE.E4M3.F32.PACK_AB_MERGE_C R7, RZ, R2, RZ ;  /* 0x00000002ff07723e */ /* 0x000fe200048070ff */
[----:B------:R-:W-:Y:S01]  /*1e3f0*/  @!P2 IMAD.MOV.U32 R2, RZ, RZ, R26 ;  /* 0x000000ffff02a224 */ /* 0x000fe200078e001a */
[----:B------:R-:W-:-:S03]  /*1e400*/  F2FP.SATFINITE.E4M3.F32.PACK_AB_MERGE_C R9, RZ, R6, RZ ;  /* 0x00000006ff09723e */ /* 0x000fc600048070ff */
[----:B------:R-:W-:Y:S01]  /*1e410*/  @!P2 IMAD.WIDE.U32 R2, R24, 0x180, R2 ;  /* 0x000001801802a825 */ /* 0x000fe200078e0002 */
[----:B------:R2:W-:Y:S03]  /*1e420*/  @!P5 STG.E.U8 desc[UR20][R4.64+0x48], R7 ;  /* 0x000048070400d986 */ /* 0x0005e6000c101114 */
[----:B----4-:R-:W-:Y:S01]  /*1e430*/  FMUL R6, R10, UR23 ;  /* 0x000000170a067c20 */ /* 0x010fe20008400000 */
[----:B------:R-:W-:-:S04]  /*1e440*/  @!P2 IADD3 R2, P5, R2, R16, RZ ;  /* 0x000000100202a210 */ /* 0x000fc80007fbe0ff */
[----:B------:R-:W-:Y:S02]  /*1e450*/  F2FP.SATFINITE.E4M3.F32.PACK_AB_MERGE_C R11, RZ, R6, RZ ;  /* 0x00000006ff0b723e */ /* 0x000fe400048070ff */
[----:B------:R-:W-:Y:S02]  /*1e460*/  @!P2 IADD3.X R3, R17, R3, R8, P5, !PT ;  /* 0x000000031103a210 */ /* 0x000fe40002ffe408 */
[----:B------:R-:W-:-:S03]  /*1e470*/  ISETP.LT.OR P5, PT, R35, 0x49, !P0 ;  /* 0x000000492300780c */ /* 0x000fc600047a1670 */
[----:B------:R2:W-:Y:S10]  /*1e480*/  @!P2 STG.E.U8 desc[UR20][R2.64+0x49], R9 ;  /* 0x000049090200a986 */ /* 0x0005f4000c101114 */
[----:B01----:R-:W-:Y:S05]  /*1e490*/  @P5 BRA `(.L_x_74) ;  /* 0x00000000002c5947 */ /* 0x003fea0003800000 */
[----:B--2---:R-:W-:Y:S01]  /*1e4a0*/  IMAD.MOV.U32 R2, RZ, RZ, R26 ;  /* 0x000000ffff027224 */ /* 0x004fe200078e001a */
        /* <DEDUP_REMOVED lines=10> */
.L_x_74:
[----:B------:R-:W-:Y:S05]  /*1e550*/  BSYNC B1 ;  /* 0x0000000000017941 */ /* 0x000fea0003800000 */
.L_x_73:
[----:B0-2---:R-:W2:Y:S01]  /*1e560*/  LDL.LU R2, [R1+0x258] ;  /* 0x0002580001027983 */ /* 0x005ea20000300800 */
[----:B------:R-:W-:Y:S01]  /*1e570*/  ISETP.LT.OR P2, PT, R35, 0x4a, !P0 ;  /* 0x0000004a2300780c */ /* 0x000fe20004741670 */
[----:B------:R-:W-:Y:S01]  /*1e580*/  BSSY B1, `(.L_x_75) ;  /* 0x000000f000017945 */ /* 0x000fe20003800000 */
[----:B--2---:R-:W-:-:S05]  /*1e590*/  FMUL R2, R2, UR23 ;  /* 0x0000001702027c20 */ /* 0x004fca0008400000 */
[----:B------:R-:W-:-:S06]  /*1e5a0*/  F2FP.SATFINITE.E4M3.F32.PACK_AB_MERGE_C R5, RZ, R2, RZ ;  /* 0x00000002ff05723e */ /* 0x000fcc00048070ff */
[----:B------:R-:W-:Y:S05]  /*1e5b0*/  @P2 BRA `(.L_x_76) ;  /* 0x00000000002c2947 */ /* 0x000fea0003800000 */
        /* <DEDUP_REMOVED lines=11> */
.L_x_76:
[----:B------:R-:W-:Y:S05]  /*1e670*/  BSYNC B1 ;  /* 0x0000000000017941 */ /* 0x000fea0003800000 */
.L_x_75:
[----:B------:R-:W2:Y:S04]  /*1e680*/  LDL.LU R4, [R1+0x25c] ;  /* 0x00025c0001047983 */ /* 0x000ea80000300800 */
[----:B------:R-:W3:Y:S04]  /*1e690*/  LDL.LU R8, [R1+0x260] ;  /* 0x0002600001087983 */ /* 0x000ee80000300800 */
[----:B------:R-:W4:Y:S01]  /*1e6a0*/  LDL.LU R10, [R1+0x264] ;  /* 0x00026400010a7983 */ /* 0x000f220000300800 */
[----:B0-----:R-:W-:Y:S01]  /*1e6b0*/  @!P4 IMAD.MOV.U32 R2, RZ, RZ, R26 ;  /* 0x000000ffff02c224 */ /* 0x001fe200078e001a */
[C---:B------:R-:W-:Y:S01]  /*1e6c0*/  ISETP.LT.OR P2, PT, R35.reuse, 0x59, !P3 ;  /* 0x000000592300780c */ /* 0x040fe20005f41670 */
[----:B------:R-:W-:Y:S01]  /*1e6d0*/  @!P4 IMAD.MOV.U32 R3, RZ, RZ, R34 ;  /* 0x000000ffff03c224 */ /* 0x000fe200078e0022 */
[----:B------:R-:W-:Y:S01]  /*1e6e0*/  ISETP.LT.OR P3, PT, R35, 0x5a, !P3 ;  /* 0x0000005a2300780c */ /* 0x000fe20005f61670 */
[----:B------:R-:W-:Y:S01]  /*1e6f0*/  @!P4 IMAD R7, R25, 0x180, RZ ;  /* 0x000001801907c824 */ /* 0x000fe200078e02ff */
[----:B------:R-:W-:Y:S01]  /*1e700*/  BSSY B1, `(.L_x_77) ;  /* 0x0000021000017945 */ /* 0x000fe20003800000 */
[----:B------:R-:W-:-:S04]  /*1e710*/  @!P4 IMAD.WIDE.U32 R2, R24, 0x180, R2 ;  /* 0x000001801802c825 */ /* 0x000fc800078e0002 */
[----:B------:R-:W-:Y:S01]  /*1e720*/  @!P1 IMAD.MOV.U32 R5, RZ, RZ, R34 ;  /* 0x000000ffff059224 */ /* 0x000fe200078e0022 */
[----:B------:R-:W-:-:S03]  /*1e730*/  @!P4 IADD3 R2, P5, R2, R12, RZ ;  /* 0x0000000c0202c210 */ /* 0x000fc60007fbe0ff */
[----:B------:R-:W0:Y:S01]  /*1e740*/  @!P2 LDC.64 R16, c[0x0][0x5c0] ;  /* 0x00017000ff10ab82 */ /* 0x000e220000000a00 */
[----:B------:R-:W-:-:S07]  /*1e750*/  @!P4 IADD3.X R3, R13, R3, R7, P5, !PT ;  /* 0x000000030d03c210 */ /* 0x000fce0002ffe407 */
[----:B------:R-:W1:Y:S01]  /*1e760*/  @!P3 LDC.64 R18, c[0x0][0x5c0] ;  /* 0x00017000ff12bb82 */ /* 0x000e620000000a00 */
[----:B--2---:R-:W-:Y:S01]  /*1e770*/  FMUL R6, R4, UR23 ;  /* 0x0000001704067c20 */ /* 0x004fe20008400000 */
[----:B------:R-:W-:-:S04]  /*1e780*/  @!P1 IMAD.MOV.U32 R4, RZ, RZ, R26 ;  /* 0x000000ffff049224 */ /* 0x000fc800078e001a */
[----:B------:R-:W-:Y:S01]  /*1e790*/  @!P1 IMAD.WIDE.U32 R4, R24, 0x180, R4 ;  /* 0x0000018018049825 */ /* 0x000fe200078e0004 */
[----:B------:R-:W-:-:S03]  /*1e7a0*/  F2FP.SATFINITE.E4M3.F32.PACK_AB_MERGE_C R7, RZ, R6, RZ ;  /* 0x00000006ff07723e */ /* 0x000fc600048070ff */
[----:B---3--:R-:W-:Y:S01]  /*1e7b0*/  FMUL R6, R8, UR23 ;  /* 0x0000001708067c20 */ /* 0x008fe20008400000 */
[----:B------:R-:W-:Y:S01]  /*1e7c0*/  @!P1 IMAD R8, R25, 0x180, RZ ;  /* 0x0000018019089824 */ /* 0x000fe200078e02ff */
[----:B------:R-:W-:Y:S01]  /*1e7d0*/  @!P1 IADD3 R4, P5, R4, R14, RZ ;  /* 0x0000000e04049210 */ /* 0x000fe20007fbe0ff */
[----:B------:R2:W-:Y:S02]  /*1e7e0*/  @!P4 STG.E.U8 desc[UR20][R2.64+0x50], R7 ;  /* 0x000050070200c986 */ /* 0x0005e4000c101114 */
[----:B------:R-:W-:Y:S01]  /*1e7f0*/  F2FP.SATFINITE.E4M3.F32.PACK_AB_MERGE_C R9, RZ, R6, RZ ;  /* 0x00000006ff09723e */ /* 0x000fe200048070ff */
[----:B----4-:R-:W-:Y:S01]  /*1e800*/  FMUL R6, R10, UR23 ;  /* 0x000000170a067c20 */ /* 0x010fe20008400000 */
[----:B------:R-:W-:Y:S02]  /*1e810*/  @!P1 IADD3.X R5, R15, R5, R8, P5, !PT ;  /* 0x000000050f059210 */ /* 0x000fe40002ffe408 */
[----:B------:R-:W-:Y:S02]  /*1e820*/  ISETP.LT.OR P4, PT, R35, 0x51, !P0 ;  /* 0x000000512300780c */ /* 0x000fe40004781670 */
[----:B------:R-:W-:Y:S01]  /*1e830*/  F2FP.SATFINITE.E4M3.F32.PACK_AB_MERGE_C R11, RZ, R6, RZ ;  /* 0x00000006ff0b723e */ /* 0x000fe200048070ff */
        /* <DEDUP_REMOVED lines=13> */
.L_x_78:
[----:B------:R-:W-:Y:S05]  /*1e910*/  BSYNC B1 ;  /* 0x0000000000017941 */ /* 0x000fea0003800000 */
.L_x_77:
[----:B0-2---:R-:W2:Y:S04]  /*1e920*/  LDL.LU R2, [R1+0x26c] ;  /* 0x00026c0001027983 */ /* 0x005ea80000300800 */
[----:B------:R-:W3:Y:S04]  /*1e930*/  LDL.LU R9, [R1+0x270] ;  /* 0x0002700001097983 */ /* 0x000ee80000300800 */
[----:B------:R-:W4:Y:S01]  /*1e940*/  LDL.LU R11, [R1+0x268] ;  /* 0x00026800010b7983 */ /* 0x000f220000300800 */
[----:B------:R-:W-:Y:S01]  /*1e950*/  @!P2 IMAD.MOV.U32 R3, RZ, RZ, R34 ;  /* 0x000000ffff03a224 */ /* 0x000fe200078e0022 */
[----:B------:R-:W-:Y:S01]  /*1e960*/  ISETP.LT.OR P1, PT, R35, 0x52, !P0 ;  /* 0x000000522300780c */ /* 0x000fe20004721670 */
[----:B------:R-:W-:Y:S01]  /*1e970*/  @!P3 IMAD.MOV.U32 R4, RZ, RZ, R26 ;  /* 0x000000ffff04b224 */ /* 0x000fe200078e001a */
[----:B------:R-:W-:Y:S01]  /*1e980*/  BSSY B1, `(.L_x_79) ;  /* 0x000001d000017945 */ /* 0x000fe20003800000 */
[----:B------:R-:W-:-:S02]  /*1e990*/  @!P3 IMAD.MOV.U32 R5, RZ, RZ, R34 ;  /* 0x000000ffff05b224 */ /* 0x000fc400078e0022 */
[----:B------:R-:W-:Y:S02]  /*1e9a0*/  @!P3 IMAD R10, R25, 0x180, RZ ;  /* 0x00000180190ab824 */ /* 0x000fe400078e02ff */
[----:B------:R-:W-:-:S04]  /*1e9b0*/  @!P3 IMAD.WIDE.U32 R6, R24, 0x180, R4 ;  /* 0x000001801806b825 */ /* 0x000fc800078e0004 */
[----:B------:R-:W-:Y:S01]  /*1e9c0*/  @!P2 IMAD R5, R25, 0x180, RZ ;  /* 0x000001801905a824 */ /* 0x000fe200078e02ff */
[----:B------:R-:W-:-:S04]  /*1e9d0*/  @!P3 IADD3 R6, P5, R6, R18, RZ ;  /* 0x000000120606b210 */ /* 0x000fc80007fbe0ff */
[----:B------:R-:W-:Y:S01]  /*1e9e0*/  @!P3 IADD3.X R7, R19, R7, R10, P5, !PT ;  /* 0x000000071307b210 */ /* 0x000fe20002ffe40a */
[----:B--2---:R-:W-:Y:S01]  /*1e9f0*/  FMUL R8, R2, UR23 ;  /* 0x0000001702087c20 */ /* 0x004fe20008400000 */
[----:B------:R-:W-:Y:S02]  /*1ea00*/  @!P2 IMAD.MOV.U32 R2, RZ, RZ, R26 ;  /* 0x000000ffff02a224 */ /* 0x000fe400078e001a */
[----:B---3--:R-:W-:Y:S02]  /*1ea10*/  FMUL R9, R9, UR23 ;  /* 0x0000001709097c20 */ /* 0x008fe40008400000 */
[----:B------:R-:W-:-:S03]  /*1ea20*/  @!P2 IMAD.WIDE.U32 R2, R24, 0x180, R2 ;  /* 0x000001801802a825 */ /* 0x000fc600078e0002 */
[----:B------:R-:W-:Y:S02]  /*1ea30*/  F2FP.SATFINITE.E4M3.F32.PACK_AB_MERGE_C R13, RZ, R9, RZ ;  /* 0x00000009ff0d723e */ /* 0x000fe400048070ff */
[----:B------:R-:W-:Y:S01]  /*1ea40*/  @!P2 IADD3 R4, P4, R2, R16, RZ ;  /* 0x000000100204a210 */ /* 0x000fe20007f9e0ff */
[----:B----4-:R-:W-:Y:S01]  /*1ea50*/  FMUL R2, R11, UR23 ;  /* 0x000000170b027c20 */ /* 0x010fe20008400000 */
[----:B------:R-:W-:Y:S02]  /*1ea60*/  F2FP.SATFINITE.E4M3.F32.PACK_AB_MERGE_C R11, RZ, R8, RZ ;  /* 0x00000008ff0b723e */ /* 0x000fe400048070ff */
[----:B------:R-:W-:Y:S02]  /*1ea70*/  @!P2 IADD3.X R5, R17, R3, R5, P4, !PT ;  /* 0x000000031105a210 */ /* 0x000fe400027fe405 */
        /* <DEDUP_REMOVED lines=13> */
.L_x_80:
[----:B------:R-:W-:Y:S05]  /*1eb50*/  BSYNC B1 ;  /* 0x0000000000017941 */ /* 0x000fea0003800000 */
.L_x_79:
[----:B0-----:R-:W2:Y:S04]  /*1eb60*/  LDL.LU R2, [R1+0x274] ;  /* 0x0002740001027983 */ /* 0x001ea80000300800 */
[----:B------:R-:W3:Y:S01]  /*1eb70*/  LDL.LU R3, [R1+0x278] ;  /* 0x0002780001037983 */ /* 0x000ee20000300800 */
[C---:B------:R-:W-:Y:S01]  /*1eb80*/  ISETP.LT.OR P1, PT, R35.reuse, 0x59, !P0 ;  /* 0x000000592300780c */ /* 0x040fe20004721670 */
[----:B------:R-:W-:Y:S01]  /*1eb90*/  BSSY B1, `(.L_x_81) ;  /* 0x0000013000017945 */ /* 0x000fe20003800000 */
[----:B------:R-:W-:Y:S01]  /*1eba0*/  ISETP.LT.OR P0, PT, R35, 0x5a, !P0 ;  /* 0x0000005a2300780c */ /* 0x000fe20004701670 */
[----:B------:R0:W-:Y:S04]  /*1ebb0*/  @!P2 STG.E.U8 desc[UR20][R4.64+0x58], R11 ;  /* 0x0000580b0400a986 */ /* 0x0001e8000c101114 */
[----:B------:R0:W-:Y:S01]  /*1ebc0*/  @!P3 STG.E.U8 desc[UR20][R6.64+0x59], R13 ;  /* 0x0000590d0600b986 */ /* 0x0001e2000c101114 */
[----:B--2---:R-:W-:Y:S01]  /*1ebd0*/  FMUL R2, R2, UR23 ;  /* 0x0000001702027c20 */ /* 0x004fe20008400000 */
[----:B---3--:R-:W-:-:S04]  /*1ebe0*/  FMUL R8, R3, UR23 ;  /* 0x0000001703087c20 */ /* 0x008fc80008400000 */
[----:B------:R-:W-:Y:S01]  /*1ebf0*/  F2FP.SATFINITE.E4M3.F32.PACK_AB_MERGE_C R9, RZ, R2, RZ ;  /* 0x00000002ff09723e */ /* 0x000fe200048070ff */
[----:B0-----:R-:W-:Y:S06]  /*1ec00*/  @P1 BRA `(.L_x_82) ;  /* 0x00000000002c1947 */ /* 0x001fec0003800000 */
        /* <DEDUP_REMOVED lines=11> */
.L_x_82:
[----:B------:R-:W-:Y:S05]  /*1ecc0*/  BSYNC B1 ;  /* 0x0000000000017941 */ /* 0x000fea0003800000 */
.L_x_81:
[----:B0-----:R-:W-:Y:S01]  /*1ecd0*/  F2FP.SATFINITE.E4M3.F32.PACK_AB_MERGE_C R3, RZ, R8, RZ ;  /* 0x00000008ff03723e */ /* 0x001fe200048070ff */
[----:B------:R-:W-:Y:S06]  /*1ece0*/  @P0 BRA `(.L_x_36) ;  /* 0x0000000000280947 */ /* 0x000fec0003800000 */
[----:B------:R-:W-:Y:S01]  /*1ecf0*/  IMAD.MOV.U32 R27, RZ, RZ, R34 ;  /* 0x000000ffff1b7224 */ /* 0x000fe200078e0022 */
[----:B------:R-:W-:Y:S01]  /*1ed00*/  ULDC.64 UR6, c[0x0][0x5c0] ;  /* 0x0001700000067ab9 */ /* 0x000fe20000000a00 */
        /* <DEDUP_REMOVED lines=8> */
.L_x_36:
[----:B------:R-:W-:Y:S05]  /*1ed90*/  BSYNC B0 ;  /* 0x0000000000007941 */ /* 0x000fea0003800000 */
.L_x_32:
[----:B0-23--:R-:W2:Y:S04]  /*1eda0*/  LDL.LU R3, [R1+0x27c] ;  /* 0x00027c0001037983 */ /* 0x00dea80000300800 */
[----:B-----5:R-:W2:Y:S01]  /*1edb0*/  LDL.LU R2, [R1+0x280] ;  /* 0x0002800001027983 */ /* 0x020ea20000300800 */
[----:B------:R-:W-:Y:S01]  /*1edc0*/  ULDC UR6, c[0x0][0xc] ;  /* 0x0000030000067ab9 */ /* 0x000fe20000000800 */
[----:B------:R-:W-:Y:S01]  /*1edd0*/  ULDC UR7, c[0x0][0x10] ;  /* 0x0000040000077ab9 */ /* 0x000fe20000000800 */
[----:B-1----:R-:W2:Y:S01]  /*1ede0*/  LDC R5, c[0x0][0x14] ;  /* 0x00000500ff057b82 */ /* 0x002ea20000000800 */
[----:B------:R-:W-:Y:S01]  /*1edf0*/  UIMAD.WIDE.U32 UR6, UR6, UR7, URZ ;  /* 0x00000007060672a5 */ /* 0x000fe2000f8e003f */
[----:B------:R-:W-:-:S05]  /*1ee00*/  UMOV UR12, 0xffffffff ;  /* 0xffffffff000c7882 */ /* 0x000fca0000000000 */
[----:B--2---:R-:W-:-:S04]  /*1ee10*/  IMAD.WIDE.U32 R2, R5, UR6, R2 ;  /* 0x0000000605027c25 */ /* 0x004fc8000f8e0002 */
[----:B------:R-:W-:Y:S01]  /*1ee20*/  IMAD R5, R5, UR7, RZ ;  /* 0x0000000705057c24 */ /* 0x000fe2000f8e02ff */
[----:B------:R-:W-:Y:S01]  /*1ee30*/  ULDC.64 UR6, c[0x0][0x650] ;  /* 0x0001940000067ab9 */ /* 0x000fe20000000a00 */
[----:B------:R-:W-:Y:S01]  /*1ee40*/  IMAD.MOV.U32 R14, RZ, RZ, R2 ;  /* 0x000000ffff0e7224 */ /* 0x000fe200078e0002 */
[----:B------:R-:W-:Y:S01]  /*1ee50*/  ISETP.GE.U32.AND P0, PT, R2, UR6, PT ;  /* 0x0000000602007c0c */ /* 0x000fe2000bf06070 */
[----:B------:R-:W-:Y:S01]  /*1ee60*/  IMAD.IADD R15, R3, 0x1, R5 ;  /* 0x00000001030f7824 */ /* 0x000fe200078e0205 */
[----:B------:R-:W-:Y:S01]  /*1ee70*/  PRMT R3, RZ, 0x7610, R3 ;  /* 0x00007610ff037816 */ /* 0x000fe20000000003 */
[----:B------:R-:W-:-:S03]  /*1ee80*/  IMAD.MOV.U32 R2, RZ, RZ, -0x1 ;  /* 0xffffffffff027424 */ /* 0x000fc600078e00ff */
[----:B------:R0:W-:Y:S01]  /*1ee90*/  STL [R1+0x27c], R15 ;  /* 0x00027c0f01007387 */ /* 0x0001e20000100800 */
[----:B------:R-:W-:-:S03]  /*1eea0*/  ISETP.GE.U32.AND.EX P0, PT, R15, UR7, PT, P0 ;  /* 0x000000070f007c0c */ /* 0x000fc6000bf06100 */
[----:B------:R0:W-:Y:S04]  /*1eeb0*/  STL [R1+0x280], R14 ;  /* 0x0002800e01007387 */ /* 0x0001e80000100800 */
[----:B------:R0:W-:Y:S06]  /*1eec0*/  STL [R1+0x284], R2 ;  /* 0x0002840201007387 */ /* 0x0001ec0000100800 */
[----:B------:R-:W-:Y:S05]  /*1eed0*/  @P0 BRA `(.L_x_83) ;  /* 0x0000000400780947 */ /* 0x000fea0003800000 */
[----:B------:R-:W0:Y:S01]  /*1eee0*/  S2R R9, SR_CTAID.X ;  /* 0x0000000000097919 */ /* 0x000e220000002500 */
[----:B------:R-:W-:Y:S01]  /*1eef0*/  ULDC.64 UR18, c[0x0][0x628] ;  /* 0x00018a0000127ab9 */ /* 0x000fe20000000a00 */
[----:B------:R-:W1:Y:S01]  /*1ef00*/  LDC R10, c[0x0][0x144] ;  /* 0x00005100ff0a7b82 */ /* 0x000e620000000800 */
[----:B------:R-:W-:Y:S01]  /*1ef10*/  ULDC UR6, c[0x0][0x150] ;  /* 0x0000540000067ab9 */ /* 0x000fe20000000800 */
[----:B------:R-:W2:Y:S01]  /*1ef20*/  S2R R13, SR_CTAID.Y ;  /* 0x00000000000d7919 */ /* 0x000ea20000002600 */
[----:B------:R-:W-:Y:S01]  /*1ef30*/  ISETP.NE.U32.AND P0, PT, RZ, UR18, PT ;  /* 0x00000012ff007c0c */ /* 0x000fe2000bf05070 */
[----:B------:R-:W-:Y:S01]  /*1ef40*/  ULDC UR17, c[0x0][0x630] ;  /* 0x00018c0000117ab9 */ /* 0x000fe20000000800 */
[----:B------:R-:W-:Y:S02]  /*1ef50*/  R2UR UR10, R14 ;  /* 0x000000000e0a72ca */ /* 0x000fe400000e0000 */
[----:B------:R-:W-:Y:S01]  /*1ef60*/  ISETP.NE.AND.EX P0, PT, RZ, UR19, PT, P0 ;  /* 0x00000013ff007c0c */ /* 0x000fe2000bf05300 */
[----:B------:R-:W3:Y:S01]  /*1ef70*/  LDC.64 R6, c[0x0][0x620] ;  /* 0x00018800ff067b82 */ /* 0x000ee20000000a00 */
[----:B------:R-:W-:-:S02]  /*1ef80*/  R2UR UR11, R15 ;  /* 0x000000000f0b72ca */ /* 0x000fc400000e0000 */
[----:B0-----:R-:W-:-:S05]  /*1ef90*/  I2FP.F32.U32 R2, R9 ;  /* 0x0000000900027245 */ /* 0x001fca0000201000 */
[----:B------:R-:W-:-:S06]  /*1efa0*/  FMUL R2, R2, UR6 ;  /* 0x0000000602027c20 */ /* 0x000fcc0008400000 */
[----:B------:R-:W0:Y:S01]  /*1efb0*/  F2I.U32.TRUNC.NTZ R2, R2 ;  /* 0x0000000200027305 */ /* 0x000e22000020f000 */
[----:B--2---:R-:W-:Y:S05]  /*1efc0*/  @!P0 BRA `(.L_x_84) ;  /* 0x0000000000308947 */ /* 0x004fea0003800000 */
        /* <DEDUP_REMOVED lines=12> */
.L_x_84:
[----:B------:R-:W-:Y:S01]  /*1f090*/  USHF.R.U64 UR12, UR10, UR17, UR11 ;  /* 0x000000110a0c7299 */ /* 0x000fe2000800120b */
[----:B------:R-:W2:Y:S01]  /*1f0a0*/  LDC.64 R20, c[0x0][0x640] ;  /* 0x00019000ff147b82 */ /* 0x000ea20000000a00 */
[----:B------:R-:W-:Y:S01]  /*1f0b0*/  USHF.R.U32.HI UR6, URZ, UR17, UR11 ;  /* 0x000000113f067299 */ /* 0x000fe2000801160b */
[----:B0-----:R-:W-:Y:S02]  /*1f0c0*/  IMAD.MOV R11, RZ, RZ, -R2 ;  /* 0x000000ffff0b7224 */ /* 0x001fe400078e0a02 */
[----:B------:R-:W-:Y:S01]  /*1f0d0*/  IMAD.MOV.U32 R2, RZ, RZ, R14 ;  /* 0x000000ffff027224 */ /* 0x000fe200078e000e */
[----:B------:R-:W-:Y:S01]  /*1f0e0*/  IADD3 R5, P0, RZ, -UR12, RZ ;  /* 0x8000000cff057c10 */ /* 0x000fe2000ff1e0ff */
[----:B-1----:R-:W-:Y:S02]  /*1f0f0*/  IMAD R17, R10, R11, R9 ;  /* 0x0000000b0a117224 */ /* 0x002fe400078e0209 */
[----:B------:R-:W0:Y:S02]  /*1f100*/  LDC R8, c[0x0][0x618] ;  /* 0x00018600ff087b82 */ /* 0x000e240000000800 */
[----:B------:R-:W-:Y:S01]  /*1f110*/  IMAD.X R3, RZ, RZ, ~UR6, P0 ;  /* 0x80000006ff037e24 */ /* 0x000fe200080e06ff */
[----:B------:R-:W-:-:S03]  /*1f120*/  ULDC UR6, c[0x0][0x154] ;  /* 0x0000550000067ab9 */ /* 0x000fc60000000800 */
[-C--:B---3--:R-:W-:Y:S02]  /*1f130*/  IMAD R4, R3, R6.reuse, RZ ;  /* 0x0000000603047224 */ /* 0x088fe400078e02ff */
[----:B------:R-:W1:Y:S01]  /*1f140*/  LDC R12, c[0x0][0x608] ;  /* 0x00018200ff0c7b82 */ /* 0x000e620000000800 */
[----:B------:R-:W-:Y:S02]  /*1f150*/  IMAD.MOV.U32 R3, RZ, RZ, R15 ;  /* 0x000000ffff037224 */ /* 0x000fe400078e000f */
[----:B------:R-:W-:-:S05]  /*1f160*/  IMAD.WIDE.U32 R2, R5, R6, R2 ;  /* 0x0000000605027225 */ /* 0x000fca00078e0002 */
[----:B------:R-:W3:Y:S01]  /*1f170*/  LDC R16, c[0x0][0x658] ;  /* 0x00019600ff107b82 */ /* 0x000ee20000000800 */
[----:B------:R-:W-:Y:S01]  /*1f180*/  IMAD R5, R5, R7, R4 ;  /* 0x0000000705057224 */ /* 0x000fe200078e0204 */
[----:B------:R-:W-:Y:S01]  /*1f190*/  I2FP.F32.U32 R4, R13 ;  /* 0x0000000d00047245 */ /* 0x000fe20000201000 */
[----:B------:R-:W-:Y:S01]  /*1f1a0*/  IMAD.MOV.U32 R7, RZ, RZ, 0x1 ;  /* 0x00000001ff077424 */ /* 0x000fe200078e00ff */
[----:B--2---:R-:W-:Y:S01]  /*1f1b0*/  ISETP.NE.U32.AND P0, PT, R20, RZ, PT ;  /* 0x000000ff1400720c */ /* 0x004fe20003f05070 */
[----:B------:R-:W-:Y:S02]  /*1f1c0*/  IMAD.IADD R3, R3, 0x1, R5 ;  /* 0x0000000103037824 */ /* 0x000fe400078e0205 */
[----:B------:R-:W-:Y:S01]  /*1f1d0*/  FMUL R4, R4, UR6 ;  /* 0x0000000604047c20 */ /* 0x000fe20008400000 */
[----:B------:R-:W2:Y:S01]  /*1f1e0*/  LDC R14, c[0x0][0x148] ;  /* 0x00005200ff0e7b82 */ /* 0x000ea20000000800 */
[----:B------:R-:W-:Y:S01]  /*1f1f0*/  ISETP.NE.AND.EX P0, PT, R21, RZ, PT, P0 ;  /* 0x000000ff1500720c */ /* 0x000fe20003f05300 */
[----:B------:R-:W-:Y:S01]  /*1f200*/  IMAD.MOV.U32 R5, RZ, RZ, -0x1 ;  /* 0xffffffffff057424 */ /* 0x000fe200078e00ff */
[-CC-:B0-----:R-:W-:Y:S01]  /*1f210*/  SHF.R.U64 R10, R2, R8.reuse, R3.reuse ;  /* 0x00000008020a7219 */ /* 0x181fe20000001203 */
[----:B------:R0:W4:Y:S01]  /*1f220*/  F2I.U32.TRUNC.NTZ R11, R4 ;  /* 0x00000004000b7305 */ /* 0x000122000020f000 */
[----:B------:R-:W-:-:S03]  /*1f230*/  SHF.R.U32.HI R3, RZ, R8, R3 ;  /* 0x00000008ff037219 */ /* 0x000fc60000011603 */
[----:B------:R-:W0:Y:S01]  /*1f240*/  LDC R15, c[0x0][0x600] ;  /* 0x00018000ff0f7b82 */ /* 0x000e220000000800 */
[-CC-:B-1----:R-:W-:Y:S02]  /*1f250*/  SHF.R.U64 R8, R10, R12.reuse, R3.reuse ;  /* 0x0000000c0a087219 */ /* 0x182fe40000001203 */
[----:B------:R-:W-:-:S05]  /*1f260*/  SHF.R.U32.HI R3, RZ, R12, R3 ;  /* 0x0000000cff037219 */ /* 0x000fca0000011603 */
[----:B------:R-:W1:Y:S01]  /*1f270*/  LDC R18, c[0x0][0x648] ;  /* 0x00019200ff127b82 */ /* 0x000e620000000800 */
[-CC-:B---3--:R-:W-:Y:S02]  /*1f280*/  SHF.R.U64 R12, R8, R16.reuse, R3.reuse ;  /* 0x00000010080c7219 */ /* 0x188fe40000001203 */
[-C--:B------:R-:W-:Y:S02]  /*1f290*/  SHF.L.U32 R5, R5, R16.reuse, RZ ;  /* 0x0000001005057219 */ /* 0x080fe400000006ff */
[-C--:B------:R-:W-:Y:S01]  /*1f2a0*/  SHF.R.U32.HI R3, RZ, R16.reuse, R3 ;  /* 0x00000010ff037219 */ /* 0x080fe20000011603 */
[----:B------:R-:W-:Y:S01]  /*1f2b0*/  IMAD.MOV.U32 R2, RZ, RZ, R12 ;  /* 0x000000ffff027224 */ /* 0x000fe200078e000c */
[----:B------:R-:W-:Y:S01]  /*1f2c0*/  SHF.L.U32 R130, R7, R16, RZ ;  /* 0x0000001007827219 */ /* 0x000fe200000006ff */
[----:B------:R-:W3:Y:S01]  /*1f2d0*/  LDC R22, c[0x0][0x638] ;  /* 0x00018e00ff167b82 */ /* 0x000ee20000000800 */
[----:B------:R-:W-:-:S07]  /*1f2e0*/  LOP3.LUT R19, RZ, R5, RZ, 0x33, !PT ;  /* 0x00000005ff137212 */ /* 0x000fce00078e33ff */
[----:B------:R-:W0:Y:S01]  /*1f2f0*/  LDC R23, c[0x0][0x610] ;  /* 0x00018400ff177b82 */ /* 0x000e220000000800 */
[----:B----4-:R-:W-:Y:S05]  /*1f300*/  @!P0 BRA `(.L_x_85) ;  /* 0x0000000000288947 */ /* 0x010fea0003800000 */
[----:B------:R-:W4:Y:S02]  /*1f310*/  LDC R7, c[0x0][0x64c] ;  /* 0x00019300ff077b82 */ /* 0x000f240000000800 */
[----:B----4-:R-:W-:-:S05]  /*1f320*/  IADD3 R7, P0, R12, R7, RZ ;  /* 0x000000070c077210 */ /* 0x010fca0007f1e0ff */
[----:B------:R-:W-:-:S04]  /*1f330*/  IMAD.X R9, RZ, RZ, R3, P0 ;  /* 0x000000ffff097224 */ /* 0x000fc800000e0603 */
[----:B------:R-:W-:-:S04]  /*1f340*/  IMAD.WIDE.U32 R2, R9, R20, RZ ;  /* 0x0000001409027225 */ /* 0x000fc800078e00ff */
[----:B0-----:R-:W-:-:S04]  /*1f350*/  IMAD.WIDE.U32 R4, P0, R7, R21, R2 ;  /* 0x0000001507047225 */ /* 0x001fc80007800002 */
[----:B------:R-:W-:-:S04]  /*1f360*/  IMAD.WIDE.U32 R2, R7, R20, RZ ;  /* 0x0000001407027225 */ /* 0x000fc800078e00ff */
[----:B------:R-:W-:Y:S01]  /*1f370*/  IMAD.X R7, RZ, RZ, RZ, P0 ;  /* 0x000000ffff077224 */ /* 0x000fe200000e06ff */
[----:B------:R-:W-:Y:S01]  /*1f380*/  IADD3 RZ, P0, R3, R4, RZ ;  /* 0x0000000403ff7210 */ /* 0x000fe20007f1e0ff */
[----:B------:R-:W-:-:S04]  /*1f390*/  IMAD.MOV.U32 R6, RZ, RZ, R5 ;  /* 0x000000ffff067224 */ /* 0x000fc800078e0005 */
[----:B------:R-:W-:-:S08]  /*1f3a0*/  IMAD.WIDE.U32.X R2, R9, R21, R6, P0 ;  /* 0x0000001509027225 */ /* 0x000fd000000e0406 */
.L_x_85:
[----:B0-----:R-:W0:Y:S01]  /*1f3b0*/  LDC R4, c[0x0][0x65c] ;  /* 0x00019700ff047b82 */ /* 0x001e220000000800 */
[----:B-1----:R-:W-:Y:S01]  /*1f3c0*/  SHF.R.U64 R2, R2, R18, R3 ;  /* 0x0000001202027219 */ /* 0x002fe20000001203 */
[----:B------:R-:W-:Y:S01]  /*1f3d0*/  VIADD R7, R15, 0xffffffff ;  /* 0xffffffff0f077836 */ /* 0x000fe20000000000 */
[----:B------:R-:W-:Y:S01]  /*1f3e0*/  LOP3.LUT R5, R8, R19, RZ, 0xc0, !PT ;  /* 0x0000001308057212 */ /* 0x000fe200078ec0ff */
[----:B------:R-:W-:Y:S02]  /*1f3f0*/  IMAD.MOV R11, RZ, RZ, -R11 ;  /* 0x000000ffff0b7224 */ /* 0x000fe400078e0a0b */
[----:B------:R-:W-:Y:S02]  /*1f400*/  IMAD.MOV R3, RZ, RZ, -R2 ;  /* 0x000000ffff037224 */ /* 0x000fe400078e0a02 */
[----:B------:R-:W-:Y:S01]  /*1f410*/  IMAD R130, R130, R2, R5 ;  /* 0x0000000282827224 */ /* 0x000fe200078e0205 */
[----:B------:R-:W-:Y:S01]  /*1f420*/  LOP3.LUT R5, R10, R7, RZ, 0xc0, !PT ;  /* 0x000000070a057212 */ /* 0x000fe200078ec0ff */
[----:B---3--:R-:W-:-:S02]  /*1f430*/  IMAD R2, R3, R22, R12 ;  /* 0x0000001603027224 */ /* 0x008fc400078e020c */
[----:B------:R-:W-:Y:S02]  /*1f440*/  IMAD.MOV.U32 R3, RZ, RZ, 0x1 ;  /* 0x00000001ff037424 */ /* 0x000fe400078e00ff */
[----:B------:R-:W-:Y:S01]  /*1f450*/  IMAD R5, R2, R15, R5 ;  /* 0x0000000f02057224 */ /* 0x000fe200078e0205 */
[----:B0-----:R-:W-:-:S13]  /*1f460*/  ISETP.NE.AND P0, PT, R4, 0x1, PT ;  /* 0x000000010400780c */ /* 0x001fda0003f05270 */
[----:B--2---:R-:W-:-:S04]  /*1f470*/  @P0 IMAD R17, R14, R11, R13 ;  /* 0x0000000b0e110224 */ /* 0x004fc800078e020d */
[----:B------:R-:W-:-:S05]  /*1f480*/  IMAD R130, R130, R23, R17 ;  /* 0x0000001782827224 */ /* 0x000fca00078e0211 */
[----:B------:R-:W-:Y:S02]  /*1f490*/  SEL R2, R5, R130, !P0 ;  /* 0x0000008205027207 */ /* 0x000fe40004000000 */
[----:B------:R-:W-:-:S03]  /*1f4a0*/  SEL R130, R130, R5, !P0 ;  /* 0x0000000582827207 */ /* 0x000fc60004000000 */
[----:B------:R1:W-:Y:S04]  /*1f4b0*/  STL [R1+0x284], R2 ;  /* 0x0002840201007387 */ /* 0x0003e80000100800 */
.L_x_83:
[----:B------:R2:W-:Y:S01]  /*1f4c0*/  STL [R1+0x288], R130 ;  /* 0x0002888201007387 */ /* 0x0005e20000100800 */
[----:B------:R-:W-:Y:S01]  /*1f4d0*/  LOP3.LUT P0, RZ, R3, 0xff, RZ, 0xc0, !PT ;  /* 0x000000ff03ff7812 */ /* 0x000fe2000780c0ff */
[----:B------:R-:W-:-:S04]  /*1f4e0*/  UIMAD.WIDE.U32 UR6, UR5, -0x45d1745d, URZ ;  /* 0xba2e8ba3050678a5 */ /* 0x000fc8000f8e003f */
[----:B------:R-:W-:-:S04]  /*1f4f0*/  USHF.R.U32.HI UR6, URZ, 0x3, UR7 ;  /* 0x000000033f067899 */ /* 0x000fc80008011607 */
[----:B------:R-:W-:-:S04]  /*1f500*/  UIMAD UR5, UR6, -0xb, UR5 ;  /* 0xfffffff5060578a4 */ /* 0x000fc8000f8e0205 */
[----:B--2---:R-:W-:Y:S08]  /*1f510*/  @P0 BRA `(.L_x_86) ;  /* 0xfffffe1c002c0947 */ /* 0x004ff0000383ffff */
[----:B------:R-:W-:Y:S05]  /*1f520*/  EXIT ;  /* 0x000000000000794d */ /* 0x000fea0003800000 */
.L_x_4:
[----:B------:R-:W2:Y:S01]  /*1f530*/  LDL R18, [R1+0x280] ;  /* 0x0002800001127983 */ /* 0x000ea20000100800 */
[----:B------:R-:W-:-:S03]  /*1f540*/  ULDC.64 UR4, c[0x0][0x650] ;  /* 0x0001940000047ab9 */ /* 0x000fc60000000a00 */
[----:B------:R-:W3:Y:S01]  /*1f550*/  LDL R19, [R1+0x27c] ;  /* 0x00027c0001137983 */ /* 0x000ee20000100800 */
[----:B------:R-:W-:Y:S01]  /*1f560*/  PRMT R0, RZ, 0x7610, R0 ;  /* 0x00007610ff007816 */ /* 0x000fe20000000000 */
[----:B------:R-:W-:Y:S02]  /*1f570*/  IMAD.MOV.U32 R5, RZ, RZ, -0x1 ;  /* 0xffffffffff057424 */ /* 0x000fe400078e00ff */
[----:B------:R-:W-:Y:S02]  /*1f580*/  IMAD.MOV.U32 R7, RZ, RZ, -0x1 ;  /* 0xffffffffff077424 */ /* 0x000fe400078e00ff */
[----:B------:R-:W-:Y:S01]  /*1f590*/  IMAD.MOV.U32 R6, RZ, RZ, -0x1 ;  /* 0xffffffffff067424 */ /* 0x000fe200078e00ff */
[----:B--2---:R-:W-:-:S04]  /*1f5a0*/  ISETP.GE.U32.AND P0, PT, R18, UR4, PT ;  /* 0x0000000412007c0c */ /* 0x004fc8000bf06070 */
[----:B---3--:R-:W-:-:S13]  /*1f5b0*/  ISETP.GE.U32.AND.EX P0, PT, R19, UR5, PT, P0 ;  /* 0x0000000513007c0c */ /* 0x008fda000bf06100 */
[----:B------:R-:W-:Y:S05]  /*1f5c0*/  @P0 BRA `(.L_x_87) ;  /* 0x00000004006c0947 */ /* 0x000fea0003800000 */
[----:B------:R-:W0:Y:S01]  /*1f5d0*/  LDC.64 R12, c[0x0][0x628] ;  /* 0x00018a00ff0c7b82 */ /* 0x000e220000000a00 */
[----:B------:R-:W-:Y:S02]  /*1f5e0*/  IMAD.MOV.U32 R10, RZ, RZ, R18 ;  /* 0x000000ffff0a7224 */ /* 0x000fe400078e0012 */
[----:B------:R-:W-:-:S05]  /*1f5f0*/  IMAD.MOV.U32 R11, RZ, RZ, R19 ;  /* 0x000000ffff0b7224 */ /* 0x000fca00078e0013 */
[----:B------:R-:W1:Y:S08]  /*1f600*/  LDC R14, c[0x0][0x630] ;  /* 0x00018c00ff0e7b82 */ /* 0x000e700000000800 */
[----:B------:R-:W2:Y:S01]  /*1f610*/  LDC.64 R16, c[0x0][0x620] ;  /* 0x00018800ff107b82 */ /* 0x000ea20000000a00 */
[----:B0-----:R-:W-:-:S04]  /*1f620*/  ISETP.NE.U32.AND P0, PT, R12, RZ, PT ;  /* 0x000000ff0c00720c */ /* 0x001fc80003f05070 */
[----:B------:R-:W-:-:S13]  /*1f630*/  ISETP.NE.AND.EX P0, PT, R13, RZ, PT, P0 ;  /* 0x000000ff0d00720c */ /* 0x000fda0003f05300 */
[----:B-12---:R-:W-:Y:S05]  /*1f640*/  @!P0 BRA `(.L_x_88) ;  /* 0x0000000000288947 */ /* 0x006fea0003800000 */
[----:B------:R-:W0:Y:S02]  /*1f650*/  LDC R0, c[0x0][0x634] ;  /* 0x00018d00ff007b82 */ /* 0x000e240000000800 */
[----:B0-----:R-:W-:-:S05]  /*1f660*/  IADD3 R5, P0, R18, R0, RZ ;  /* 0x0000000012057210 */ /* 0x001fca0007f1e0ff */
        /* <DEDUP_REMOVED lines=8> */
.L_x_88:
[--C-:B------:R-:W-:Y:S01]  /*1f6f0*/  SHF.R.U64 R12, R10, R14, R11.reuse ;  /* 0x0000000e0a0c7219 */ /* 0x100fe2000000120b */
[----:B------:R-:W0:Y:S01]  /*1f700*/  LDC.64 R20, c[0x0][0x640] ;  /* 0x00019000ff147b82 */ /* 0x000e220000000a00 */
[----:B------:R-:W-:Y:S01]  /*1f710*/  I2FP.F32.U32 R9, R2 ;  /* 0x0000000200097245 */ /* 0x000fe20000201000 */
[----:B------:R-:W-:Y:S01]  /*1f720*/  ULDC UR4, c[0x0][0x150] ;  /* 0x0000540000047ab9 */ /* 0x000fe20000000800 */
[----:B------:R-:W-:Y:S01]  /*1f730*/  SHF.R.U32.HI R0, RZ, R14, R11 ;  /* 0x0000000eff007219 */ /* 0x000fe2000001160b */
[----:B------:R-:W-:Y:S01]  /*1f740*/  IMAD.MOV.U32 R6, RZ, RZ, R18 ;  /* 0x000000ffff067224 */ /* 0x000fe200078e0012 */
[----:B------:R-:W-:Y:S01]  /*1f750*/  IADD3 R3, P0, RZ, -R12, RZ ;  /* 0x8000000cff037210 */ /* 0x000fe20007f1e0ff */
[----:B------:R-:W-:Y:S01]  /*1f760*/  FMUL R9, R9, UR4 ;  /* 0x0000000409097c20 */ /* 0x000fe20008400000 */
[----:B------:R-:W-:Y:S01]  /*1f770*/  IMAD.MOV.U32 R7, RZ, RZ, R19 ;  /* 0x000000ffff077224 */ /* 0x000fe200078e0013 */
[----:B------:R-:W1:Y:S01]  /*1f780*/  LDC R8, c[0x0][0x618] ;  /* 0x00018600ff087b82 */ /* 0x000e620000000800 */
[----:B------:R-:W-:Y:S01]  /*1f790*/  ULDC UR4, c[0x0][0x154] ;  /* 0x0000550000047ab9 */ /* 0x000fe20000000800 */
[----:B------:R-:W-:-:S02]  /*1f7a0*/  IMAD.X R5, RZ, RZ, ~R0, P0 ;  /* 0x000000ffff057224 */ /* 0x000fc400000e0e00 */
[----:B------:R-:W2:Y:S01]  /*1f7b0*/  F2I.U32.TRUNC.NTZ R9, R9 ;  /* 0x0000000900097305 */ /* 0x000ea2000020f000 */
[----:B------:R-:W-:-:S03]  /*1f7c0*/  IMAD.WIDE.U32 R6, R3, R16, R6 ;  /* 0x0000001003067225 */ /* 0x000fc600078e0006 */
[----:B------:R-:W3:Y:S01]  /*1f7d0*/  LDC R11, c[0x0][0x144] ;  /* 0x00005100ff0b7b82 */ /* 0x000ee20000000800 */
[----:B------:R-:W-:Y:S01]  /*1f7e0*/  IMAD R0, R5, R16, RZ ;  /* 0x0000001005007224 */ /* 0x000fe200078e02ff */
[----:B------:R-:W-:-:S03]  /*1f7f0*/  I2FP.F32.U32 R5, R4 ;  /* 0x0000000400057245 */ /* 0x000fc60000201000 */
[----:B------:R-:W-:Y:S02]  /*1f800*/  IMAD R3, R3, R17, R0 ;  /* 0x0000001103037224 */ /* 0x000fe400078e0200 */
[----:B------:R-:W-:Y:S01]  /*1f810*/  FMUL R5, R5, UR4 ;  /* 0x0000000405057c20 */ /* 0x000fe20008400000 */
[----:B------:R-:W4:Y:S01]  /*1f820*/  LDC R14, c[0x0][0x608] ;  /* 0x00018200ff0e7b82 */ /* 0x000f220000000800 */
[----:B------:R-:W-:Y:S01]  /*1f830*/  IMAD.IADD R3, R7, 0x1, R3 ;  /* 0x0000000107037824 */ /* 0x000fe200078e0203 */
[----:B0-----:R-:W-:Y:S01]  /*1f840*/  ISETP.NE.U32.AND P0, PT, R20, RZ, PT ;  /* 0x000000ff1400720c */ /* 0x001fe20003f05070 */
[----:B--2---:R-:W-:-:S03]  /*1f850*/  IMAD.MOV R0, RZ, RZ, -R9 ;  /* 0x000000ffff007224 */ /* 0x004fc600078e0a09 */
[----:B------:R-:W-:Y:S02]  /*1f860*/  ISETP.NE.AND.EX P0, PT, R21, RZ, PT, P0 ;  /* 0x000000ff1500720c */ /* 0x000fe40003f05300 */
[----:B------:R-:W0:Y:S01]  /*1f870*/  LDC R19, c[0x0][0x658] ;  /* 0x00019600ff137b82 */ /* 0x000e220000000800 */
[-CC-:B-1----:R-:W-:Y:S01]  /*1f880*/  SHF.R.U64 R10, R6, R8.reuse, R3.reuse ;  /* 0x00000008060a7219 */ /* 0x182fe20000001203 */
[----:B------:R-:W-:Y:S01]  /*1f890*/  IMAD.MOV.U32 R6, RZ, RZ, -0x1 ;  /* 0xffffffffff067424 */ /* 0x000fe200078e00ff */
[----:B------:R-:W-:-:S05]  /*1f8a0*/  SHF.R.U32.HI R3, RZ, R8, R3 ;  /* 0x00000008ff037219 */ /* 0x000fca0000011603 */
[----:B------:R-:W1:Y:S01]  /*1f8b0*/  LDC R17, c[0x0][0x148] ;  /* 0x00005200ff117b82 */ /* 0x000e620000000800 */
[----:B---3--:R-:W-:Y:S02]  /*1f8c0*/  IMAD R18, R11, R0, R2 ;  /* 0x000000000b127224 */ /* 0x008fe400078e0202 */
[----:B------:R-:W-:-:S05]  /*1f8d0*/  IMAD.MOV.U32 R2, RZ, RZ, 0x1 ;  /* 0x00000001ff027424 */ /* 0x000fca00078e00ff */
[----:B------:R-:W2:Y:S01]  /*1f8e0*/  LDC R16, c[0x0][0x600] ;  /* 0x00018000ff107b82 */ /* 0x000ea20000000800 */
[-CC-:B----4-:R-:W-:Y:S02]  /*1f8f0*/  SHF.R.U64 R13, R10, R14.reuse, R3.reuse ;  /* 0x0000000e0a0d7219 */ /* 0x190fe40000001203 */
[----:B------:R-:W-:Y:S02]  /*1f900*/  SHF.R.U32.HI R0, RZ, R14, R3 ;  /* 0x0000000eff007219 */ /* 0x000fe40000011603 */
[----:B------:R3:W4:Y:S03]  /*1f910*/  F2I.U32.TRUNC.NTZ R14, R5 ;  /* 0x00000005000e7305 */ /* 0x000726000020f000 */
[----:B------:R-:W1:Y:S01]  /*1f920*/  LDC R22, c[0x0][0x648] ;  /* 0x00019200ff167b82 */ /* 0x000e620000000800 */
[-C--:B0-----:R-:W-:Y:S02]  /*1f930*/  SHF.R.U64 R15, R13, R19.reuse, R0 ;  /* 0x000000130d0f7219 */ /* 0x081fe40000001200 */
[----:B------:R-:W-:-:S02]  /*1f940*/  SHF.L.U32 R6, R6, R19, RZ ;  /* 0x0000001306067219 */ /* 0x000fc400000006ff */
[-C--:B------:R-:W-:Y:S02]  /*1f950*/  SHF.R.U32.HI R3, RZ, R19.reuse, R0 ;  /* 0x00000013ff037219 */ /* 0x080fe40000011600 */
[----:B------:R-:W-:Y:S01]  /*1f960*/  SHF.L.U32 R19, R2, R19, RZ ;  /* 0x0000001302137219 */ /* 0x000fe200000006ff */
[----:B------:R-:W0:Y:S01]  /*1f970*/  LDC R23, c[0x0][0x638] ;  /* 0x00018e00ff177b82 */ /* 0x000e220000000800 */
[----:B------:R-:W-:Y:S01]  /*1f980*/  LOP3.LUT R24, RZ, R6, RZ, 0x33, !PT ;  /* 0x00000006ff187212 */ /* 0x000fe200078e33ff */
        /* <DEDUP_REMOVED lines=13> */
.L_x_89:
[----:B------:R-:W3:Y:S01]  /*1fa60*/  LDC R0, c[0x0][0x65c] ;  /* 0x00019700ff007b82 */ /* 0x000ee20000000800 */
[----:B-1----:R-:W-:Y:S01]  /*1fa70*/  SHF.R.U64 R3, R2, R22, R3 ;  /* 0x0000001602037219 */ /* 0x002fe20000001203 */
[----:B--2---:R-:W-:Y:S02]  /*1fa80*/  VIADD R7, R16, 0xffffffff ;  /* 0xffffffff10077836 */ /* 0x004fe40000000000 */
[----:B------:R-:W-:Y:S02]  /*1fa90*/  IMAD.MOV R14, RZ, RZ, -R14 ;  /* 0x000000ffff0e7224 */ /* 0x000fe400078e0a0e */
[----:B------:R-:W-:Y:S02]  /*1faa0*/  IMAD.MOV R2, RZ, RZ, -R3 ;  /* 0x000000ffff027224 */ /* 0x000fe400078e0a03 */
[----:B------:R-:W-:Y:S01]  /*1fab0*/  IMAD.MOV.U32 R6, RZ, RZ, R12 ;  /* 0x000000ffff067224 */ /* 0x000fe200078e000c */
[----:B---3--:R-:W-:Y:S02]  /*1fac0*/  ISETP.NE.AND P0, PT, R0, 0x1, PT ;  /* 0x000000010000780c */ /* 0x008fe40003f05270 */
[----:B------:R-:W-:-:S05]  /*1fad0*/  LOP3.LUT R0, R13, R24, RZ, 0xc0, !PT ;  /* 0x000000180d007212 */ /* 0x000fca00078ec0ff */
[----:B------:R-:W-:Y:S01]  /*1fae0*/  IMAD R5, R19, R3, R0 ;  /* 0x0000000313057224 */ /* 0x000fe200078e0200 */
[----:B------:R-:W-:Y:S01]  /*1faf0*/  LOP3.LUT R3, R10, R7, RZ, 0xc0, !PT ;  /* 0x000000070a037212 */ /* 0x000fe200078ec0ff */
[----:B0-----:R-:W-:-:S04]  /*1fb00*/  IMAD R0, R2, R23, R15 ;  /* 0x0000001702007224 */ /* 0x001fc800078e020f */
[----:B------:R-:W-:Y:S02]  /*1fb10*/  @P0 IMAD R18, R17, R14, R4 ;  /* 0x0000000e11120224 */ /* 0x000fe400078e0204 */
[----:B------:R-:W-:Y:S02]  /*1fb20*/  IMAD R2, R0, R16, R3 ;  /* 0x0000001000027224 */ /* 0x000fe400078e0203 */
[----:B------:R-:W-:Y:S02]  /*1fb30*/  IMAD R5, R5, R25, R18 ;  /* 0x0000001905057224 */ /* 0x000fe400078e0212 */
[----:B------:R-:W-:-:S03]  /*1fb40*/  IMAD.MOV.U32 R4, RZ, RZ, 0x1 ;  /* 0x00000001ff047424 */ /* 0x000fc600078e00ff */
[----:B------:R-:W-:Y:S02]  /*1fb50*/  SEL R7, R2, R5, !P0 ;  /* 0x0000000502077207 */ /* 0x000fe40004000000 */
[----:B------:R-:W-:Y:S02]  /*1fb60*/  PRMT R0, R4, 0x7610, R0 ;  /* 0x0000761004007816 */ /* 0x000fe40000000000 */
[----:B------:R-:W-:-:S07]  /*1fb70*/  SEL R5, R5, R2, !P0 ;  /* 0x0000000205057207 */ /* 0x000fce0004000000 */
.L_x_87:
[----:B------:R-:W-:-:S08]  /*1fb80*/  NOP ;  /* 0x0000000000007918 */ /* 0x000fd00000000000 */
[----:B------:R-:W0:-:S00]  /*1fb90*/  USETMAXREG.DEALLOC.CTAPOOL 0x28 ;  /* 0x00000028000079c8 */ /* 0x000e0000080e0500 */
[----:B------:R-:W-:-:S13]  /*1fba0*/  ISETP.NE.AND P0, PT, RZ, UR8, PT ;  /* 0x00000008ff007c0c */ /* 0x000fda000bf05270 */
[----:B------:R-:W-:Y:S05]  /*1fbb0*/  @P0 EXIT ;  /* 0x000000000000094d */ /* 0x000fea0003800000 */
[----:B0-----:R-:W-:Y:S01]  /*1fbc0*/  LOP3.LUT P0, RZ, R0, 0xff, RZ, 0xc0, !PT ;  /* 0x000000ff00ff7812 */ /* 0x001fe2000780c0ff */
[----:B------:R-:W-:Y:S02]  /*1fbd0*/  IMAD.MOV.U32 R0, RZ, RZ, 0x1 ;  /* 0x00000001ff007424 */ /* 0x000fe400078e00ff */
[----:B------:R-:W-:-:S10]  /*1fbe0*/  IMAD.MOV.U32 R10, RZ, RZ, RZ ;  /* 0x000000ffff0a7224 */ /* 0x000fd400078e00ff */
[----:B------:R-:W-:Y:S05]  /*1fbf0*/  @!P0 BRA `(.L_x_90) ;  /* 0x0000000c00548947 */ /* 0x000fea0003800000 */
[----:B------:R-:W0:Y:S01]  /*1fc00*/  LDC R0, c[0x0][0x28c] ;  /* 0x0000a300ff007b82 */ /* 0x000e220000000800 */
[----:B------:R-:W1:Y:S01]  /*1fc10*/  S2R R2, SR_TID.X ;  /* 0x0000000000027919 */ /* 0x000e620000002100 */
[----:B------:R-:W-:Y:S01]  /*1fc20*/  ULDC UR5, c[0x0][0x658] ;  /* 0x0001960000057ab9 */ /* 0x000fe20000000800 */
[----:B------:R-:W-:Y:S01]  /*1fc30*/  UMOV UR7, 0xffffffff ;  /* 0xffffffff00077882 */ /* 0x000fe20000000000 */
[----:B------:R-:W-:Y:S01]  /*1fc40*/  ULDC UR6, c[0x0][0xc] ;  /* 0x0000030000067ab9 */ /* 0x000fe20000000800 */
[----:B------:R-:W-:Y:S01]  /*1fc50*/  USHF.L.U32 UR9, UR7, UR5, URZ ;  /* 0x0000000507097299 */ /* 0x000fe2000800063f */
[----:B------:R-:W-:Y:S01]  /*1fc60*/  BSSY B0, `(.L_x_90) ;  /* 0x00000ce000007945 */ /* 0x000fe20003800000 */
[----:B------:R-:W-:Y:S01]  /*1fc70*/  UMOV UR8, 0x1 ;  /* 0x0000000100087882 */ /* 0x000fe20000000000 */
[----:B------:R-:W-:Y:S01]  /*1fc80*/  ULDC UR7, c[0x0][0x10] ;  /* 0x0000040000077ab9 */ /* 0x000fe20000000800 */
[----:B------:R-:W-:Y:S01]  /*1fc90*/  USHF.L.U32 UR5, UR8, UR5, URZ ;  /* 0x0000000508057299 */ /* 0x000fe2000800063f */
[----:B------:R-:W-:Y:S01]  /*1fca0*/  IMAD.MOV.U32 R12, RZ, RZ, 0x1 ;  /* 0x00000001ff0c7424 */ /* 0x000fe200078e00ff */
[----:B------:R-:W-:Y:S01]  /*1fcb0*/  UIMAD.WIDE.U32 UR6, UR6, UR7, URZ ;  /* 0x00000007060672a5 */ /* 0x000fe2000f8e003f */
[----:B------:R-:W-:Y:S01]  /*1fcc0*/  IMAD.MOV.U32 R10, RZ, RZ, RZ ;  /* 0x000000ffff0a7224 */ /* 0x000fe200078e00ff */
[----:B------:R-:W-:Y:S01]  /*1fcd0*/  ULDC UR8, c[0x0][0x14] ;  /* 0x0000050000087ab9 */ /* 0x000fe20000000800 */
[----:B------:R-:W-:Y:S01]  /*1fce0*/  ULDC UR4, c[0x0][0x600] ;  /* 0x0001800000047ab9 */ /* 0x000fe20000000800 */
[----:B------:R-:W-:-:S02]  /*1fcf0*/  UIMAD.WIDE.U32 UR22, UR6, UR8, URZ ;  /* 0x00000008061672a5 */ /* 0x000fc4000f8e003f */
[----:B------:R-:W-:Y:S02]  /*1fd00*/  UIMAD UR16, UR7, UR8, URZ ;  /* 0x00000008071072a4 */ /* 0x000fe4000f8e023f */
[----:B------:R-:W-:Y:S02]  /*1fd10*/  ULOP3.LUT UR21, UR13, 0x2, URZ, 0xfc, !UPT ;  /* 0x000000020d157892 */ /* 0x000fe4000f8efc3f */
[----:B------:R-:W-:Y:S02]  /*1fd20*/  UIADD3 UR4, UR4, -0x1, URZ ;  /* 0xffffffff04047890 */ /* 0x000fe4000fffe03f */
[----:B------:R-:W-:Y:S01]  /*1fd30*/  ULOP3.LUT UR19, URZ, UR9, URZ, 0x33, !UPT ;  /* 0x000000093f137292 */ /* 0x000fe2000f8e333f */
[----:B0-----:R-:W-:Y:S01]  /*1fd40*/  VIADD R0, R0, 0x1f ;  /* 0x0000001f00007836 */ /* 0x001fe20000000000 */
[----:B------:R-:W-:Y:S01]  /*1fd50*/  UIADD3 UR16, UR23, UR16, URZ ;  /* 0x0000001017107290 */ /* 0x000fe2000fffe03f */
[----:B------:R-:W-:-:S03]  /*1fd60*/  ULDC.64 UR24, c[0x0][0x198] ;  /* 0x0000660000187ab9 */ /* 0x000fc60000000a00 */
[----:B------:R-:W-:-:S04]  /*1fd70*/  SHF.R.S32.HI R3, RZ, 0x1f, R0 ;  /* 0x0000001fff037819 */ /* 0x000fc80000011400 */
[----:B------:R-:W-:Y:S01]  /*1fd80*/  LEA.HI R3, R3, R0, RZ, 0x5 ;  /* 0x0000000003037211 */ /* 0x000fe200078f28ff */
[----:B------:R-:W-:Y:S01]  /*1fd90*/  IMAD.MOV.U32 R0, RZ, RZ, 0x1 ;  /* 0x00000001ff007424 */ /* 0x000fe200078e00ff */
[C---:B-1----:R-:W-:Y:S02]  /*1fda0*/  LOP3.LUT P2, RZ, R2.reuse, 0x7f, RZ, 0xc0, !PT ;  /* 0x0000007f02ff7812 */ /* 0x042fe4000784c0ff */
[----:B------:R-:W-:Y:S02]  /*1fdb0*/  SHF.R.S32.HI R9, RZ, 0x5, R3 ;  /* 0x00000005ff097819 */ /* 0x000fe40000011403 */
[----:B------:R-:W-:-:S03]  /*1fdc0*/  LOP3.LUT P0, RZ, R2, 0x1f, RZ, 0xc0, !PT ;  /* 0x0000001f02ff7812 */ /* 0x000fc6000780c0ff */
[----:B------:R-:W-:Y:S01]  /*1fdd0*/  VIADD R8, R9, 0x1 ;  /* 0x0000000109087836 */ /* 0x000fe20000000000 */
[----:B------:R-:W-:-:S13]  /*1fde0*/  PLOP3.LUT P0, PT, P0, P2, PT, 0x8a, 0x0 ;  /* 0x000000000000781c */ /* 0x000fda0000705172 */
.L_x_102:
[----:B------:R-:W-:-:S03]  /*1fdf0*/  UMOV UR6, 0xffffffff ;  /* 0xffffffff00067882 */ /* 0x000fc60000000000 */
[----:B------:R-:W-:Y:S05]  /*1fe00*/  BRA.DIV UR6, `(.L_x_91) ;  /* 0x0000001206c87947 */ /* 0x000fea000b800000 */
[----:B------:R-:W-:-:S13]  /*1fe10*/  ELECT P1, URZ, PT ;  /* 0x00000000003f782f */ /* 0x000fda0003820000 */
.L_x_120:
[----:B------:R-:W0:Y:S01]  /*1fe20*/  LDC R2, c[0x0][0x28c] ;  /* 0x0000a300ff027b82 */ /* 0x000e220000000800 */
[----:B------:R-:W-:Y:S01]  /*1fe30*/  BSSY B1, `(.L_x_92) ;  /* 0x0000038000017945 */ /* 0x000fe20003800000 */
[----:B0-----:R-:W-:-:S13]  /*1fe40*/  ISETP.LT.OR P1, PT, R2, 0x1, !P1 ;  /* 0x000000010200780c */ /* 0x001fda0004f21670 */
[----:B------:R-:W-:Y:S05]  /*1fe50*/  @P1 BRA `(.L_x_93) ;  /* 0x0000000000d41947 */ /* 0x000fea0003800000 */
[----:B------:R-:W-:Y:S02]  /*1fe60*/  IMAD R11, R7, 0x60, RZ ;  /* 0x00000060070b7824 */ /* 0x000fe400078e02ff */
[----:B------:R-:W-:Y:S02]  /*1fe70*/  IMAD.SHL.U32 R13, R5, 0x200, RZ ;  /* 0x00000200050d7824 */ /* 0x000fe400078e00ff */
[----:B------:R-:W-:Y:S02]  /*1fe80*/  IMAD.MOV.U32 R16, RZ, RZ, RZ ;  /* 0x000000ffff107224 */ /* 0x000fe400078e00ff */
[----:B------:R-:W-:Y:S02]  /*1fe90*/  IMAD.MOV.U32 R2, RZ, RZ, R8 ;  /* 0x000000ffff027224 */ /* 0x000fe400078e0008 */
[----:B------:R-:W-:Y:S02]  /*1fea0*/  IMAD.MOV.U32 R3, RZ, RZ, R0 ;  /* 0x000000ffff037224 */ /* 0x000fe400078e0000 */
[----:B------:R-:W-:-:S07]  /*1feb0*/  IMAD.MOV.U32 R4, RZ, RZ, R10 ;  /* 0x000000ffff047224 */ /* 0x000fce00078e000a */
.L_x_97:
[----:B------:R-:W0:Y:S01]  /*1fec0*/  S2R R14, SR_CgaCtaId ;  /* 0x00000000000e7919 */ /* 0x000e220000008800 */
[----:B------:R-:W-:Y:S01]  /*1fed0*/  MOV R5, 0x400 ;  /* 0x0000040000057802 */ /* 0x000fe20000000f00 */
[----:B------:R-:W1:Y:S03]  /*1fee0*/  @!P2 LDC R7, c[0x0][0x500] ;  /* 0x00014000ff07ab82 */ /* 0x000e660000000800 */
[----:B0-----:R-:W-:Y:S02]  /*1fef0*/  LEA R15, R14, R5, 0x18 ;  /* 0x000000050e0f7211 */ /* 0x001fe400078ec0ff */
[----:B------:R-:W-:-:S03]  /*1ff00*/  SHF.L.U32 R5, R3, 0x1f, RZ ;  /* 0x0000001f03057819 */ /* 0x000fc600000006ff */
[----:B------:R-:W-:-:S04]  /*1ff10*/  IMAD R14, R4, 0x8, R15 ;  /* 0x00000008040e7824 */ /* 0x000fc800078e020f */
[----:B------:R-:W0:Y:S02]  /*1ff20*/  SYNCS.PHASECHK.TRANS64.TRYWAIT P1, [R14+URZ+0x58], R5 ;  /* 0x000058050e0075a7 */ /* 0x000e24000802017f */
[----:B01----:R-:W-:Y:S05]  /*1ff30*/  @!P1 BRA `(.L_x_94) ;  /* 0x00000010009c9947 */ /* 0x003fea0003800000 */
.L_x_121:
[----:B------:R-:W-:Y:S01]  /*1ff40*/  UPRMT UR6, UR21, 0x9910, URZ ;  /* 0x0000991015067896 */ /* 0x000fe2000800003f */
[----:B------:R1:W-:Y:S03]  /*1ff50*/  @!P2 SYNCS.ARRIVE.TRANS64 RZ, [R14+URZ], R7 ;  /* 0x000000070effa9a7 */ /* 0x0003e6000800003f */
[----:B------:R-:W-:-:S06]  /*1ff60*/  UISETP.NE.AND UP0, UPT, UR6, 0x2, UPT ;  /* 0x000000020600788c */ /* 0x000fcc000bf05270 */
[----:B------:R-:W-:-:S13]  /*1ff70*/  PLOP3.LUT P1, PT, PT, PT, UP0, 0x80, 0x0 ;  /* 0x000000000000781c */ /* 0x000fda0003f2f008 */
[----:B-1----:R-:W-:Y:S05]  /*1ff80*/  @P1 BRA `(.L_x_95) ;  /* 0x0000000000041947 */ /* 0x002fea0003800000 */
[----:B------:R-:W-:Y:S01]  /*1ff90*/  BPT.TRAP 0x1 ;  /* 0x000000040000795c */ /* 0x000fe20000300000 */
.L_x_95:
[----:B------:R-:W-:Y:S05]  /*1ffa0*/  @P0 BRA `(.L_x_96) ;  /* 0x0000000000040947 */ /* 0x000fea0003800000 */
[----:B------:R-:W-:Y:S01]  /*1ffb0*/  BPT.TRAP 0x1 ;  /* 0x000000040000795c */ /* 0x000fe20000300000 */
.L_x_96:
[--C-:B0-----:R-:W-:Y:S01]  /*1ffc0*/  IMAD R5, R4, 0x4000, R15.reuse ;  /* 0x0000400004057824 */ /* 0x101fe200078e020f */
[----:B------:R-:W-:Y:S01]  /*1ffd0*/  R2UR UR9, R14 ;  /* 0x000000000e0972ca */ /* 0x000fe200000e0000 */
[----:B------:R-:W-:Y:S01]  /*1ffe0*/  IMAD R15, R4, 0xc00, R15 ;  /* 0x00000c00040f7824 */ /* 0x000fe200078e020f */
[----:B------:R-:W-:Y:S01]  /*1fff0*/  UIADD3 UR6, UP0, UR24, 0xf0, URZ ;  /* 0x000000f018067890 */ /* 0x000fe2000ff1e03f */
[----:B------:R-:W-:Y:S01]  /*20000*/  VIADD R2, R2, 0xffffffff ;  /* 0xffffffff02027836 */ /* 0x000fe20000000000 */
[----:B------:R-:W-:Y:S01]  /*20010*/  R2UR UR7, R5 ;  /* 0x00000000050772ca */ /* 0x000fe200000e0000 */
[----:B------:R-:W-:Y:S01]  /*20020*/  UIADD3 UR26, UP1, UR24, 0x1f0, URZ ;  /* 0x000001f0181a7890 */ /* 0x000fe2000ff3e03f */
[----:B------:R-:W-:Y:S01]  /*20030*/  R2UR UR8, R15 ;  /* 0x000000000f0872ca */ /* 0x000fe200000e0000 */
[----:B------:R-:W-:Y:S01]  /*20040*/  VIADD R4, R4, 0x1 ;  /* 0x0000000104047836 */ /* 0x000fe20000000000 */
[----:B------:R-:W-:Y:S01]  /*20050*/  R2UR UR11, R13 ;  /* 0x000000000d0b72ca */ /* 0x000fe200000e0000 */
[----:B------:R-:W-:Y:S01]  /*20060*/  UIADD3.X UR27, URZ, UR25, URZ, UP1, !UPT ;  /* 0x000000193f1b7290 */ /* 0x000fe20008ffe43f */
[----:B------:R-:W-:Y:S01]  /*20070*/  R2UR UR10, R16 ;  /* 0x00000000100a72ca */ /* 0x000fe200000e0000 */
[----:B------:R-:W-:Y:S01]  /*20080*/  UMOV UR14, 0x0 ;  /* 0x00000000000e7882 */ /* 0x000fe20000000000 */
[----:B------:R-:W-:Y:S01]  /*20090*/  R2UR UR12, R6 ;  /* 0x00000000060c72ca */ /* 0x000fe200000e0000 */
[----:B------:R-:W-:Y:S01]  /*200a0*/  UMOV UR15, 0x10000000 ;  /* 0x10000000000f7882 */ /* 0x000fe20000000000 */
[----:B------:R-:W-:Y:S01]  /*200b0*/  R2UR UR20, R11 ;  /* 0x000000000b1472ca */ /* 0x000fe200000e0000 */
[----:B------:R-:W-:Y:S01]  /*200c0*/  VIADD R16, R16, 0x20 ;  /* 0x0000002010107836 */ /* 0x000fe20000000000 */
[----:B------:R-:W-:Y:S01]  /*200d0*/  ISETP.GT.AND P3, PT, R2, 0x1, PT ;  /* 0x000000010200780c */ /* 0x000fe20003f64270 */
[----:B------:R-:W-:Y:S01]  /*200e0*/  UIADD3 UR17, UR7, 0x180, URZ ;  /* 0x0000018007117890 */ /* 0x000fe2000fffe03f */
[----:B------:R-:W-:Y:S01]  /*200f0*/  ISETP.NE.AND P1, PT, R4, 0xb, PT ;  /* 0x0000000b0400780c */ /* 0x000fe20003f25270 */
[----:B------:R-:W-:-:S02]  /*20100*/  UIADD3.X UR7, URZ, UR25, URZ, UP0, !UPT ;  /* 0x000000193f077290 */ /* 0x000fc400087fe43f */
[----:B------:R-:W-:Y:S01]  /*20110*/  UIADD3 UR18, UR8, 0x2c180, URZ ;  /* 0x0002c18008127890 */ /* 0x000fe2000fffe03f */
[----:B------:R-:W-:Y:S02]  /*20120*/  SEL R14, RZ, 0x1, P1 ;  /* 0x00000001ff0e7807 */ /* 0x000fe40000800000 */
[----:B------:R-:W-:Y:S01]  /*20130*/  UMOV UR8, UR17 ;  /* 0x0000001100087c82 */ /* 0x000fe20008000000 */
[----:B------:R-:W-:Y:S02]  /*20140*/  SEL R4, R4, RZ, P1 ;  /* 0x000000ff04047207 */ /* 0x000fe40000800000 */
[----:B------:R-:W-:Y:S01]  /*20150*/  LOP3.LUT R3, R3, R14, RZ, 0x3c, !PT ;  /* 0x0000000e03037212 */ /* 0x000fe200078e3cff */
[----:B------:R0:W-:Y:S02]  /*20160*/  UTMALDG.3D [UR8], [UR6], desc[UR14] ;  /* 0x00000e08060075b4 */ /* 0x0001e40008011000 */
[----:B0-----:R-:W-:Y:S01]  /*20170*/  UMOV UR8, UR18 ;  /* 0x0000001200087c82 */ /* 0x001fe20008000000 */
[----:B------:R-:W-:-:S02]  /*20180*/  UMOV UR11, UR20 ;  /* 0x00000014000b7c82 */ /* 0x000fc40008000000 */
[----:B------:R0:W-:Y:S02]  /*20190*/  UTMALDG.3D [UR8], [UR26], desc[UR14] ;  /* 0x00000e081a0075b4 */ /* 0x0001e40008011000 */
[----:B0-----:R-:W-:Y:S05]  /*201a0*/  @P3 BRA `(.L_x_97) ;  /* 0xfffffffc00443947 */ /* 0x001fea000383ffff */
.L_x_93:
[----:B------:R-:W-:Y:S05]  /*201b0*/  BSYNC B1 ;  /* 0x0000000000017941 */ /* 0x000fea0003800000 */
.L_x_92:
[----:B------:R-:W2:Y:S01]  /*201c0*/  LDL.LU R17, [R1+0x27c] ;  /* 0x00027c0001117983 */ /* 0x000ea20000300800 */
[----:B------:R-:W-:Y:S01]  /*201d0*/  LOP3.LUT P3, RZ, R12, 0xff, RZ, 0xc0, !PT ;  /* 0x000000ff0cff7812 */ /* 0x000fe2000786c0ff */
[C---:B------:R-:W-:Y:S01]  /*201e0*/  IMAD.IADD R10, R9.reuse, 0x1, R10 ;  /* 0x00000001090a7824 */ /* 0x040fe200078e020a */
[----:B------:R-:W-:Y:S01]  /*201f0*/  ULDC.64 UR6, c[0x0][0x650] ;  /* 0x0001940000067ab9 */ /* 0x000fe20000000a00 */
[----:B------:R-:W3:Y:S01]  /*20200*/  LDL.LU R14, [R1+0x280] ;  /* 0x00028000010e7983 */ /* 0x000ee20000300800 */
[----:B------:R-:W-:Y:S01]  /*20210*/  BSSY B1, `(.L_x_98) ;  /* 0x0000070000017945 */ /* 0x000fe20003800000 */
[----:B------:R-:W-:Y:S01]  /*20220*/  IMAD.MOV.U32 R7, RZ, RZ, -0x1 ;  /* 0xffffffffff077424 */ /* 0x000fe200078e00ff */
[----:B------:R-:W-:Y:S01]  /*20230*/  ISETP.GT.U32.AND P1, PT, R10, 0xa, PT ;  /* 0x0000000a0a00780c */ /* 0x000fe20003f24070 */
[----:B------:R-:W-:Y:S01]  /*20240*/  IMAD.MOV.U32 R6, RZ, RZ, -0x1 ;  /* 0xffffffffff067424 */ /* 0x000fe200078e00ff */
[----:B------:R-:W-:Y:S02]  /*20250*/  PRMT R12, RZ, 0x7610, R12 ;  /* 0x00007610ff0c7816 */ /* 0x000fe4000000000c */
[----:B------:R-:W-:-:S03]  /*20260*/  ISETP.LT.U32.AND P1, PT, R9, 0xb, P1 ;  /* 0x0000000b0900780c */ /* 0x000fc60000f21070 */
[----:B------:R-:W0:Y:S01]  /*20270*/  @P3 S2R R3, SR_CgaCtaId ;  /* 0x0000000000033919 */ /* 0x000e220000008800 */
[----:B------:R-:W-:-:S04]  /*20280*/  @P3 MOV R2, 0x400 ;  /* 0x0000040000023802 */ /* 0x000fc80000000f00 */
[----:B0-----:R-:W-:Y:S01]  /*20290*/  @P3 LEA R4, R3, R2, 0x18 ;  /* 0x0000000203043211 */ /* 0x001fe200078ec0ff */
[----:B------:R-:W-:-:S03]  /*202a0*/  IMAD.WIDE.U32 R2, R10, -0x45d1745d, RZ ;  /* 0xba2e8ba30a027825 */ /* 0x000fc600078e00ff */
[----:B------:R0:W-:Y:S01]  /*202b0*/  @P3 SYNCS.ARRIVE.TRANS64.A1T0 RZ, [R4+URZ+0xc8], RZ ;  /* 0x0000c8ff04ff39a7 */ /* 0x0001e2000810003f */
[----:B------:R-:W-:Y:S02]  /*202c0*/  ISETP.GE.U32.AND P3, PT, R9, 0xb, PT ;  /* 0x0000000b0900780c */ /* 0x000fe40003f66070 */
[----:B------:R-:W-:Y:S02]  /*202d0*/  SHF.R.U32.HI R5, RZ, 0x3, R3 ;  /* 0x00000003ff057819 */ /* 0x000fe40000011603 */
[----:B------:R-:W-:Y:S02]  /*202e0*/  SEL R3, RZ, 0x1, !P1 ;  /* 0x00000001ff037807 */ /* 0x000fe40004800000 */
[----:B------:R-:W-:Y:S01]  /*202f0*/  PRMT R2, RZ, 0x7610, R2 ;  /* 0x00007610ff027816 */ /* 0x000fe20000000002 */
[----:B------:R-:W-:Y:S01]  /*20300*/  IMAD R10, R5, -0xb, R10 ;  /* 0xfffffff5050a7824 */ /* 0x000fe200078e020a */
[----:B------:R-:W-:-:S05]  /*20310*/  LOP3.LUT R0, R0, R3, RZ, 0x3c, !PT ;  /* 0x0000000300007212 */ /* 0x000fca00078e3cff */
[----:B------:R-:W-:Y:S01]  /*20320*/  @P3 LOP3.LUT R0, R0, 0x1, R5, 0x78, !PT ;  /* 0x0000000100003812 */ /* 0x000fe200078e7805 */
[----:B------:R-:W-:Y:S01]  /*20330*/  IMAD.MOV.U32 R5, RZ, RZ, -0x1 ;  /* 0xffffffffff057424 */ /* 0x000fe200078e00ff */
[----:B---3--:R-:W-:-:S04]  /*20340*/  IADD3 R14, P4, R14, UR22, RZ ;  /* 0x000000160e0e7c10 */ /* 0x008fc8000ff9e0ff */
[----:B--2---:R-:W-:Y:S01]  /*20350*/  IADD3.X R17, R17, UR16, RZ, P4, !PT ;  /* 0x0000001011117c10 */ /* 0x004fe2000a7fe4ff */
[----:B------:R0:W-:Y:S01]  /*20360*/  STL [R1+0x280], R14 ;  /* 0x0002800e01007387 */ /* 0x0001e20000100800 */
[----:B------:R-:W-:-:S03]  /*20370*/  ISETP.GE.U32.AND P1, PT, R14, UR6, PT ;  /* 0x000000060e007c0c */ /* 0x000fc6000bf26070 */
[----:B------:R0:W-:Y:S01]  /*20380*/  STL [R1+0x27c], R17 ;  /* 0x00027c1101007387 */ /* 0x0001e20000100800 */
[----:B------:R-:W-:-:S13]  /*20390*/  ISETP.GE.U32.AND.EX P1, PT, R17, UR7, PT, P1 ;  /* 0x0000000711007c0c */ /* 0x000fda000bf26110 */
[----:B0-----:R-:W-:Y:S05]  /*203a0*/  @P1 BRA `(.L_x_99) ;  /* 0x0000000400581947 */ /* 0x001fea0003800000 */
[----:B------:R-:W-:Y:S01]  /*203b0*/  ULDC.64 UR6, c[0x0][0x628] ;  /* 0x00018a0000067ab9 */ /* 0x000fe20000000a00 */
[----:B------:R-:W0:Y:S01]  /*203c0*/  S2R R13, SR_CTAID.X ;  /* 0x00000000000d7919 */ /* 0x000e220000002500 */
[----:B------:R-:W-:Y:S01]  /*203d0*/  ISETP.NE.U32.AND P1, PT, RZ, UR6, PT ;  /* 0x00000006ff007c0c */ /* 0x000fe2000bf25070 */
[----:B------:R-:W-:Y:S01]  /*203e0*/  ULDC UR9, c[0x0][0x630] ;  /* 0x00018c0000097ab9 */ /* 0x000fe20000000800 */
[----:B------:R-:W-:Y:S01]  /*203f0*/  IMAD.MOV.U32 R2, RZ, RZ, R14 ;  /* 0x000000ffff027224 */ /* 0x000fe200078e000e */
[----:B------:R-:W1:Y:S01]  /*20400*/  S2R R11, SR_CTAID.Y ;  /* 0x00000000000b7919 */ /* 0x000e620000002600 */
[----:B------:R-:W-:Y:S01]  /*20410*/  ISETP.NE.AND.EX P1, PT, RZ, UR7, PT, P1 ;  /* 0x00000007ff007c0c */ /* 0x000fe2000bf25310 */
[----:B------:R-:W-:-:S12]  /*20420*/  IMAD.MOV.U32 R3, RZ, RZ, R17 ;  /* 0x000000ffff037224 */ /* 0x000fd800078e0011 */
[----:B------:R-:W-:Y:S05]  /*20430*/  @!P1 BRA `(.L_x_100) ;  /* 0x0000000000289947 */ /* 0x000fea0003800000 */
[----:B------:R-:W-:Y:S02]  /*20440*/  ULDC UR8, c[0x0][0x634] ;  /* 0x00018d0000087ab9 */ /* 0x000fe40000000800 */
[----:B------:R-:W-:-:S05]  /*20450*/  IADD3 R7, P1, R14, UR8, RZ ;  /* 0x000000080e077c10 */ /* 0x000fca000ff3e0ff */
[----:B------:R-:W-:-:S04]  /*20460*/  IMAD.X R15, RZ, RZ, R17, P1 ;  /* 0x000000ffff0f7224 */ /* 0x000fc800008e0611 */
[----:B------:R-:W-:-:S04]  /*20470*/  IMAD.WIDE.U32 R4, R15, UR6, RZ ;  /* 0x000000060f047c25 */ /* 0x000fc8000f8e00ff */
[----:B------:R-:W-:-:S04]  /*20480*/  IMAD.WIDE.U32 R4, P1, R7, UR7, R4 ;  /* 0x0000000707047c25 */ /* 0x000fc8000f820004 */
[----:B------:R-:W-:-:S04]  /*20490*/  IMAD.WIDE.U32 R6, R7, UR6, RZ ;  /* 0x0000000607067c25 */ /* 0x000fc8000f8e00ff */
[----:B------:R-:W-:Y:S01]  /*204a0*/  IMAD.X R3, RZ, RZ, RZ, P1 ;  /* 0x000000ffff037224 */ /* 0x000fe200008e06ff */
[----:B------:R-:W-:Y:S01]  /*204b0*/  IADD3 RZ, P1, R7, R4, RZ ;  /* 0x0000000407ff7210 */ /* 0x000fe20007f3e0ff */
[----:B------:R-:W-:-:S04]  /*204c0*/  IMAD.MOV.U32 R2, RZ, RZ, R5 ;  /* 0x000000ffff027224 */ /* 0x000fc800078e0005 */
[----:B------:R-:W-:-:S08]  /*204d0*/  IMAD.WIDE.U32.X R2, R15, UR7, R2, P1 ;  /* 0x000000070f027c25 */ /* 0x000fd000088e0402 */
.L_x_100:
[--C-:B------:R-:W-:Y:S01]  /*204e0*/  SHF.R.U64 R6, R2, UR9, R3.reuse ;  /* 0x0000000902067c19 */ /* 0x100fe20008001203 */
[----:B------:R-:W-:Y:S01]  /*204f0*/  ULDC.64 UR6, c[0x0][0x620] ;  /* 0x0001880000067ab9 */ /* 0x000fe20000000a00 */
[----:B------:R-:W-:Y:S01]  /*20500*/  SHF.R.U32.HI R2, RZ, UR9, R3 ;  /* 0x00000009ff027c19 */ /* 0x000fe20008011603 */
[----:B------:R-:W-:Y:S01]  /*20510*/  IMAD.MOV.U32 R3, RZ, RZ, R17 ;  /* 0x000000ffff037224 */ /* 0x000fe200078e0011 */
[----:B------:R-:W-:Y:S01]  /*20520*/  IADD3 R5, P1, RZ, -R6, RZ ;  /* 0x80000006ff057210 */ /* 0x000fe20007f3e0ff */
[----:B------:R-:W2:Y:S01]  /*20530*/  LDC R18, c[0x0][0x144] ;  /* 0x00005100ff127b82 */ /* 0x000ea20000000800 */
[----:B0-----:R-:W-:Y:S01]  /*20540*/  I2FP.F32.U32 R7, R13 ;  /* 0x0000000d00077245 */ /* 0x001fe20000201000 */
[----:B------:R-:W-:Y:S01]  /*20550*/  ULDC.64 UR10, c[0x0][0x640] ;  /* 0x00019000000a7ab9 */ /* 0x000fe20000000a00 */
[----:B------:R-:W-:Y:S01]  /*20560*/  ULDC UR8, c[0x0][0x608] ;  /* 0x0001820000087ab9 */ /* 0x000fe20000000800 */
[----:B------:R-:W-:Y:S01]  /*20570*/  IMAD.X R2, RZ, RZ, ~R2, P1 ;  /* 0x000000ffff027224 */ /* 0x000fe200008e0e02 */
[----:B------:R-:W-:-:S03]  /*20580*/  ISETP.NE.U32.AND P1, PT, RZ, UR10, PT ;  /* 0x0000000aff007c0c */ /* 0x000fc6000bf25070 */
[----:B------:R-:W-:Y:S01]  /*20590*/  IMAD R4, R2, UR6, RZ ;  /* 0x0000000602047c24 */ /* 0x000fe2000f8e02ff */
[----:B------:R-:W0:Y:S01]  /*205a0*/  LDC R16, c[0x0][0x148] ;  /* 0x00005200ff107b82 */ /* 0x000e220000000800 */
[----:B------:R-:W-:Y:S01]  /*205b0*/  IMAD.MOV.U32 R2, RZ, RZ, R14 ;  /* 0x000000ffff027224 */ /* 0x000fe200078e000e */
[----:B------:R-:W-:-:S03]  /*205c0*/  ISETP.NE.AND.EX P1, PT, RZ, UR11, PT, P1 ;  /* 0x0000000bff007c0c */ /* 0x000fc6000bf25310 */
[----:B------:R-:W-:Y:S01]  /*205d0*/  IMAD.WIDE.U32 R2, R5, UR6, R2 ;  /* 0x0000000605027c25 */ /* 0x000fe2000f8e0002 */
[----:B------:R-:W-:-:S03]  /*205e0*/  ULDC UR6, c[0x0][0x150] ;  /* 0x0000540000067ab9 */ /* 0x000fc60000000800 */
[----:B------:R-:W-:Y:S02]  /*205f0*/  IMAD R5, R5, UR7, R4 ;  /* 0x0000000705057c24 */ /* 0x000fe4000f8e0204 */
[----:B------:R-:W-:Y:S01]  /*20600*/  FMUL R4, R7, UR6 ;  /* 0x0000000607047c20 */ /* 0x000fe20008400000 */
[----:B------:R-:W-:Y:S01]  /*20610*/  ULDC UR6, c[0x0][0x618] ;  /* 0x0001860000067ab9 */ /* 0x000fe20000000800 */
[----:B------:R-:W-:Y:S01]  /*20620*/  ULDC UR7, c[0x0][0x154] ;  /* 0x0000550000077ab9 */ /* 0x000fe20000000800 */
[----:B------:R-:W-:-:S03]  /*20630*/  IMAD.IADD R3, R3, 0x1, R5 ;  /* 0x0000000103037824 */ /* 0x000fc600078e0205 */
[----:B------:R-:W3:Y:S02]  /*20640*/  F2I.U32.TRUNC.NTZ R4, R4 ;  /* 0x0000000400047305 */ /* 0x000ee4000020f000 */
[----:B------:R-:W-:Y:S02]  /*20650*/  SHF.R.U64 R7, R2, UR6, R3 ;  /* 0x0000000602077c19 */ /* 0x000fe40008001203 */
[----:B-1----:R-:W-:-:S05]  /*20660*/  I2FP.F32.U32 R2, R11 ;  /* 0x0000000b00027245 */ /* 0x002fca0000201000 */
[----:B------:R-:W-:Y:S01]  /*20670*/  FMUL R5, R2, UR7 ;  /* 0x0000000702057c20 */ /* 0x000fe20008400000 */
[----:B------:R-:W-:Y:S01]  /*20680*/  SHF.R.U32.HI R2, RZ, UR6, R3 ;  /* 0x00000006ff027c19 */ /* 0x000fe20008011603 */
[----:B------:R-:W-:Y:S02]  /*20690*/  ULDC UR6, c[0x0][0x658] ;  /* 0x0001960000067ab9 */ /* 0x000fe40000000800 */
[----:B------:R1:W4:Y:S01]  /*206a0*/  F2I.U32.TRUNC.NTZ R19, R5 ;  /* 0x0000000500137305 */ /* 0x000322000020f000 */
[----:B------:R-:W-:Y:S01]  /*206b0*/  SHF.R.U64 R15, R7, UR8, R2 ;  /* 0x00000008070f7c19 */ /* 0x000fe20008001202 */
[----:B---3--:R-:W-:Y:S01]  /*206c0*/  IMAD.MOV R4, RZ, RZ, -R4 ;  /* 0x000000ffff047224 */ /* 0x008fe200078e0a04 */
[----:B------:R-:W-:-:S03]  /*206d0*/  SHF.R.U32.HI R2, RZ, UR8, R2 ;  /* 0x00000008ff027c19 */ /* 0x000fc60008011602 */
[----:B--2---:R-:W-:Y:S01]  /*206e0*/  IMAD R13, R18, R4, R13 ;  /* 0x00000004120d7224 */ /* 0x004fe200078e020d */
[--C-:B------:R-:W-:Y:S02]  /*206f0*/  SHF.R.U64 R14, R15, UR6, R2.reuse ;  /* 0x000000060f0e7c19 */ /* 0x100fe40008001202 */
[----:B------:R-:W-:-:S03]  /*20700*/  SHF.R.U32.HI R17, RZ, UR6, R2 ;  /* 0x00000006ff117c19 */ /* 0x000fc60008011602 */
[----:B------:R-:W-:Y:S02]  /*20710*/  IMAD.MOV.U32 R2, RZ, RZ, R14 ;  /* 0x000000ffff027224 */ /* 0x000fe400078e000e */
[----:B------:R-:W-:Y:S01]  /*20720*/  IMAD.MOV.U32 R3, RZ, RZ, R17 ;  /* 0x000000ffff037224 */ /* 0x000fe200078e0011 */
[----:B01--4-:R-:W-:Y:S06]  /*20730*/  @!P1 BRA `(.L_x_101) ;  /* 0x0000000000289947 */ /* 0x013fec0003800000 */
[----:B------:R-:W-:Y:S02]  /*20740*/  ULDC UR6, c[0x0][0x64c] ;  /* 0x0001930000067ab9 */ /* 0x000fe40000000800 */
[----:B------:R-:W-:-:S05]  /*20750*/  IADD3 R3, P1, R14, UR6, RZ ;  /* 0x000000060e037c10 */ /* 0x000fca000ff3e0ff */
[----:B------:R-:W-:-:S04]  /*20760*/  IMAD.X R17, RZ, RZ, R17, P1 ;  /* 0x000000ffff117224 */ /* 0x000fc800008e0611 */
[----:B------:R-:W-:-:S04]  /*20770*/  IMAD.WIDE.U32 R4, R17, UR10, RZ ;  /* 0x0000000a11047c25 */ /* 0x000fc8000f8e00ff */
[----:B------:R-:W-:-:S04]  /*20780*/  IMAD.WIDE.U32 R4, P1, R3, UR11, R4 ;  /* 0x0000000b03047c25 */ /* 0x000fc8000f820004 */
[----:B------:R-:W-:-:S04]  /*20790*/  IMAD.WIDE.U32 R2, R3, UR10, RZ ;  /* 0x0000000a03027c25 */ /* 0x000fc8000f8e00ff */
[----:B------:R-:W-:Y:S01]  /*207a0*/  IMAD.MOV.U32 R2, RZ, RZ, R5 ;  /* 0x000000ffff027224 */ /* 0x000fe200078e0005 */
[----:B------:R-:W-:Y:S01]  /*207b0*/  IADD3 RZ, P3, R3, R4, RZ ;  /* 0x0000000403ff7210 */ /* 0x000fe20007f7e0ff */
[----:B------:R-:W-:-:S04]  /*207c0*/  IMAD.X R3, RZ, RZ, RZ, P1 ;  /* 0x000000ffff037224 */ /* 0x000fc800008e06ff */
[----:B------:R-:W-:-:S08]  /*207d0*/  IMAD.WIDE.U32.X R2, R17, UR11, R2, P3 ;  /* 0x0000000b11027c25 */ /* 0x000fd000098e0402 */
.L_x_101:
[----:B------:R-:W0:Y:S01]  /*207e0*/  LDC R4, c[0x0][0x65c] ;  /* 0x00019700ff047b82 */ /* 0x000e220000000800 */
[----:B------:R-:W-:Y:S01]  /*207f0*/  ULDC UR6, c[0x0][0x648] ;  /* 0x0001920000067ab9 */ /* 0x000fe20000000800 */
[----:B------:R-:W-:Y:S01]  /*20800*/  LOP3.LUT R15, R15, UR19, RZ, 0xc0, !PT ;  /* 0x000000130f0f7c12 */ /* 0x000fe2000f8ec0ff */
[----:B------:R-:W-:Y:S01]  /*20810*/  IMAD.MOV R19, RZ, RZ, -R19 ;  /* 0x000000ffff137224 */ /* 0x000fe200078e0a13 */
[----:B------:R-:W-:Y:S01]  /*20820*/  SHF.R.U64 R2, R2, UR6, R3 ;  /* 0x0000000602027c19 */ /* 0x000fe20008001203 */
[----:B------:R-:W-:Y:S01]  /*20830*/  ULDC UR6, c[0x0][0x638] ;  /* 0x00018e0000067ab9 */ /* 0x000fe20000000800 */
[----:B------:R-:W-:Y:S01]  /*20840*/  LOP3.LUT R7, R7, UR4, RZ, 0xc0, !PT ;  /* 0x0000000407077c12 */ /* 0x000fe2000f8ec0ff */
[----:B------:R-:W-:Y:S02]  /*20850*/  ULDC UR7, c[0x0][0x610] ;  /* 0x0001840000077ab9 */ /* 0x000fe40000000800 */
[----:B------:R-:W-:Y:S02]  /*20860*/  IMAD.MOV R3, RZ, RZ, -R2 ;  /* 0x000000ffff037224 */ /* 0x000fe400078e0a02 */
[----:B------:R-:W-:-:S02]  /*20870*/  IMAD R2, R2, UR5, R15 ;  /* 0x0000000502027c24 */ /* 0x000fc4000f8e020f */
[----:B------:R-:W-:Y:S01]  /*20880*/  IMAD R14, R3, UR6, R14 ;  /* 0x00000006030e7c24 */ /* 0x000fe2000f8e020e */
[----:B------:R-:W-:-:S03]  /*20890*/  ULDC UR6, c[0x0][0x600] ;  /* 0x0001800000067ab9 */ /* 0x000fc60000000800 */
[----:B------:R-:W-:Y:S01]  /*208a0*/  IMAD R14, R14, UR6, R7 ;  /* 0x000000060e0e7c24 */ /* 0x000fe2000f8e0207 */
[----:B0-----:R-:W-:-:S13]  /*208b0*/  ISETP.NE.AND P1, PT, R4, 0x1, PT ;  /* 0x000000010400780c */ /* 0x001fda0003f25270 */
[----:B------:R-:W-:-:S04]  /*208c0*/  @P1 IMAD R13, R16, R19, R11 ;  /* 0x00000013100d1224 */ /* 0x000fc800078e020b */
[----:B------:R-:W-:Y:S02]  /*208d0*/  IMAD R13, R2, UR7, R13 ;  /* 0x00000007020d7c24 */ /* 0x000fe4000f8e020d */
[----:B------:R-:W-:-:S03]  /*208e0*/  IMAD.MOV.U32 R2, RZ, RZ, 0x1 ;  /* 0x00000001ff027424 */ /* 0x000fc600078e00ff */
[----:B------:R-:W-:Y:S02]  /*208f0*/  SEL R7, R14, R13, !P1 ;  /* 0x0000000d0e077207 */ /* 0x000fe40004800000 */
[----:B------:R-:W-:-:S07]  /*20900*/  SEL R5, R13, R14, !P1 ;  /* 0x0000000e0d057207 */ /* 0x000fce0004800000 */
.L_x_99:
[----:B------:R-:W-:Y:S05]  /*20910*/  BSYNC B1 ;  /* 0x0000000000017941 */ /* 0x000fea0003800000 */
.L_x_98:
[----:B------:R-:W-:-:S13]  /*20920*/  LOP3.LUT P1, RZ, R2, 0xff, RZ, 0xc0, !PT ;  /* 0x000000ff02ff7812 */ /* 0x000fda000782c0ff */
[----:B------:R-:W-:Y:S05]  /*20930*/  @P1 BRA `(.L_x_102) ;  /* 0xfffffff4002c1947 */ /* 0x000fea000383ffff */
[----:B------:R-:W-:Y:S05]  /*20940*/  BSYNC B0 ;  /* 0x0000000000007941 */ /* 0x000fea0003800000 */
.L_x_90:
[----:B------:R-:W-:-:S03]  /*20950*/  UMOV UR6, 0xffffffff ;  /* 0xffffffff00067882 */ /* 0x000fc60000000000 */
[----:B------:R-:W-:Y:S05]  /*20960*/  BRA.DIV UR6, `(.L_x_103) ;  /* 0x0000000a06247947 */ /* 0x000fea000b800000 */
[----:B------:R-:W-:-:S13]  /*20970*/  ELECT P0, URZ, PT ;  /* 0x00000000003f782f */ /* 0x000fda0003800000 */
.L_x_124:
[----:B------:R-:W-:Y:S04]  /*20980*/  BSSY B0, `(.L_x_104) ;  /* 0x000006b000007945 */ /* 0x000fe80003800000 */
[----:B------:R-:W-:Y:S05]  /*20990*/  @!P0 BRA `(.L_x_105) ;  /* 0x0000000400a48947 */ /* 0x000fea0003800000 */
[----:B------:R-:W-:-:S04]  /*209a0*/  ULOP3.LUT UR6, UR13, 0x2, URZ, 0xfc, !UPT ;  /* 0x000000020d067892 */ /* 0x000fc8000f8efc3f */
[----:B------:R-:W-:-:S06]  /*209b0*/  UISETP.NE.AND UP0, UPT, UR6, 0x3, UPT ;  /* 0x000000030600788c */ /* 0x000fcc000bf05270 */
[----:B------:R-:W-:-:S13]  /*209c0*/  PLOP3.LUT P0, PT, PT, PT, UP0, 0x80, 0x0 ;  /* 0x000000000000781c */ /* 0x000fda0003f0f008 */
[----:B------:R-:W-:Y:S05]  /*209d0*/  @!P0 BRA `(.L_x_106) ;  /* 0x0000000000048947 */ /* 0x000fea0003800000 */
[----:B------:R-:W-:Y:S01]  /*209e0*/  BPT.TRAP 0x1 ;  /* 0x000000040000795c */ /* 0x000fe20000300000 */
.L_x_106:
[----:B------:R-:W0:Y:S01]  /*209f0*/  S2R R3, SR_CgaCtaId ;  /* 0x0000000000037919 */ /* 0x000e220000008800 */
[----:B------:R-:W-:-:S04]  /*20a00*/  MOV R2, 0x400 ;  /* 0x0000040000027802 */ /* 0x000fc80000000f00 */
[----:B0-----:R-:W-:Y:S02]  /*20a10*/  LEA R3, R3, R2, 0x18 ;  /* 0x0000000203037211 */ /* 0x001fe400078ec0ff */
[----:B------:R-:W-:-:S03]  /*20a20*/  SHF.L.U32 R2, R0, 0x1f, RZ ;  /* 0x0000001f00027819 */ /* 0x000fc600000006ff */
[----:B------:R-:W-:-:S04]  /*20a30*/  VIADD R3, R3, 0x58 ;  /* 0x0000005803037836 */ /* 0x000fc80000000000 */
[C---:B------:R-:W-:Y:S02]  /*20a40*/  IMAD R7, R10.reuse, 0x8, R3 ;  /* 0x000000080a077824 */ /* 0x040fe400078e0203 */
[----:B------:R-:W-:Y:S02]  /*20a50*/  VIADD R10, R10, 0x1 ;  /* 0x000000010a0a7836 */ /* 0x000fe40000000000 */
[----:B------:R-:W0:Y:S03]  /*20a60*/  SYNCS.PHASECHK.TRANS64.TRYWAIT P0, [R7+URZ], R2 ;  /* 0x00000002070075a7 */ /* 0x000e26000800017f */
[----:B------:R-:W-:-:S04]  /*20a70*/  ISETP.NE.AND P1, PT, R10, 0xb, PT ;  /* 0x0000000b0a00780c */ /* 0x000fc80003f25270 */
[----:B------:R-:W-:Y:S02]  /*20a80*/  SEL R5, RZ, 0x1, P1 ;  /* 0x00000001ff057807 */ /* 0x000fe40000800000 */
[----:B------:R-:W-:Y:S02]  /*20a90*/  SEL R10, R10, RZ, P1 ;  /* 0x000000ff0a0a7207 */ /* 0x000fe40000800000 */
[----:B------:R-:W-:-:S03]  /*20aa0*/  LOP3.LUT R5, R0, R5, RZ, 0x3c, !PT ;  /* 0x0000000500057212 */ /* 0x000fc600078e3cff */
[----:B------:R-:W-:Y:S01]  /*20ab0*/  IMAD R9, R10, 0x8, R3 ;  /* 0x000000080a097824 */ /* 0x000fe200078e0203 */
[----:B------:R-:W-:Y:S01]  /*20ac0*/  SHF.L.U32 R4, R5, 0x1f, RZ ;  /* 0x0000001f05047819 */ /* 0x000fe200000006ff */
[----:B0-----:R-:W-:Y:S06]  /*20ad0*/  @!P0 BRA `(.L_x_107) ;  /* 0x0000000400ec8947 */ /* 0x001fec0003800000 */
.L_x_125:
[----:B------:R-:W1:Y:S01]  /*20ae0*/  SYNCS.PHASECHK.TRANS64.TRYWAIT P0, [R9+URZ], R4 ;  /* 0x00000004090075a7 */ /* 0x000e62000800017f */
[----:B------:R-:W-:-:S05]  /*20af0*/  VIADD R0, R10, 0x1 ;  /* 0x000000010a007836 */ /* 0x000fca0000000000 */
[----:B------:R-:W-:-:S04]  /*20b00*/  ISETP.NE.AND P1, PT, R0, 0xb, PT ;  /* 0x0000000b0000780c */ /* 0x000fc80003f25270 */
[----:B0-----:R-:W-:Y:S02]  /*20b10*/  SEL R2, RZ, 0x1, P1 ;  /* 0x00000001ff027807 */ /* 0x001fe40000800000 */
[----:B------:R-:W-:Y:S02]  /*20b20*/  SEL R0, R0, RZ, P1 ;  /* 0x000000ff00007207 */ /* 0x000fe40000800000 */
[----:B------:R-:W-:-:S03]  /*20b30*/  LOP3.LUT R7, R5, R2, RZ, 0x3c, !PT ;  /* 0x0000000205077212 */ /* 0x000fc600078e3cff */
[----:B------:R-:W-:Y:S01]  /*20b40*/  IMAD R6, R0, 0x8, R3 ;  /* 0x0000000800067824 */ /* 0x000fe200078e0203 */
[----:B------:R-:W-:Y:S01]  /*20b50*/  SHF.L.U32 R5, R7, 0x1f, RZ ;  /* 0x0000001f07057819 */ /* 0x000fe200000006ff */
[----:B-1----:R-:W-:Y:S06]  /*20b60*/  @!P0 BRA `(.L_x_108) ;  /* 0x0000000400dc8947 */ /* 0x002fec0003800000 */
.L_x_126:
[----:B------:R-:W1:Y:S01]  /*20b70*/  SYNCS.PHASECHK.TRANS64.TRYWAIT P0, [R6+URZ], R5 ;  /* 0x00000005060075a7 */ /* 0x000e62000800017f */
[----:B------:R-:W-:-:S05]  /*20b80*/  VIADD R0, R0, 0x1 ;  /* 0x0000000100007836 */ /* 0x000fca0000000000 */
[----:B------:R-:W-:-:S04]  /*20b90*/  ISETP.NE.AND P1, PT, R0, 0xb, PT ;  /* 0x0000000b0000780c */ /* 0x000fc80003f25270 */
[----:B------:R-:W-:Y:S02]  /*20ba0*/  SEL R2, RZ, 0x1, P1 ;  /* 0x00000001ff027807 */ /* 0x000fe40000800000 */
[----:B------:R-:W-:Y:S02]  /*20bb0*/  SEL R0, R0, RZ, P1 ;  /* 0x000000ff00007207 */ /* 0x000fe40000800000 */
[----:B------:R-:W-:-:S03]  /*20bc0*/  LOP3.LUT R7, R7, R2, RZ, 0x3c, !PT ;  /* 0x0000000207077212 */ /* 0x000fc600078e3cff */
[----:B0-----:R-:W-:Y:S01]  /*20bd0*/  IMAD R9, R0, 0x8, R3 ;  /* 0x0000000800097824 */ /* 0x001fe200078e0203 */
[----:B------:R-:W-:Y:S01]  /*20be0*/  SHF.L.U32 R4, R7, 0x1f, RZ ;  /* 0x0000001f07047819 */ /* 0x000fe200000006ff */
[----:B-1----:R-:W-:Y:S06]  /*20bf0*/  @!P0 BRA `(.L_x_109) ;  /* 0x0000000400cc8947 */ /* 0x002fec0003800000 */
.L_x_127:
        /* <DEDUP_REMOVED lines=9> */
.L_x_128:
        /* <DEDUP_REMOVED lines=9> */
.L_x_129:
        /* <DEDUP_REMOVED lines=9> */
.L_x_130:
        /* <DEDUP_REMOVED lines=9> */
.L_x_131:
        /* <DEDUP_REMOVED lines=9> */
.L_x_132:
        /* <DEDUP_REMOVED lines=9> */
.L_x_133:
[----:B------:R-:W1:Y:S01]  /*20f60*/  SYNCS.PHASECHK.TRANS64.TRYWAIT P0, [R9+URZ], R4 ;  /* 0x00000004090075a7 */ /* 0x000e62000800017f */
[----:B------:R-:W-:-:S05]  /*20f70*/  VIADD R0, R0, 0x1 ;  /* 0x0000000100007836 */ /* 0x000fca0000000000 */
[----:B------:R-:W-:-:S04]  /*20f80*/  ISETP.NE.AND P1, PT, R0, 0xb, PT ;  /* 0x0000000b0000780c */ /* 0x000fc80003f25270 */
[----:B------:R-:W-:Y:S02]  /*20f90*/  SEL R2, RZ, 0x1, P1 ;  /* 0x00000001ff027807 */ /* 0x000fe40000800000 */
[----:B------:R-:W-:Y:S02]  /*20fa0*/  SEL R0, R0, RZ, P1 ;  /* 0x000000ff00007207 */ /* 0x000fe40000800000 */
[----:B------:R-:W-:Y:S01]  /*20fb0*/  LOP3.LUT R2, R7, R2, RZ, 0x3c, !PT ;  /* 0x0000000207027212 */ /* 0x000fe200078e3cff */
[----:B-1----:R-:W-:Y:S06]  /*20fc0*/  @!P0 BRA `(.L_x_116) ;  /* 0x0000000400648947 */ /* 0x002fec0003800000 */
.L_x_134:
[----:B------:R-:W-:Y:S01]  /*20fd0*/  IMAD R3, R0, 0x8, R3 ;  /* 0x0000000800037824 */ /* 0x000fe200078e0203 */
[----:B------:R-:W-:-:S07]  /*20fe0*/  SHF.L.U32 R0, R2, 0x1f, RZ ;  /* 0x0000001f02007819 */ /* 0x000fce00000006ff */
.L_x_117:
[----:B--2---:R2:W3:Y:S02]  /*20ff0*/  SYNCS.PHASECHK.TRANS64.TRYWAIT P0, [R3+URZ], R0 ;  /* 0x00000000030075a7 */ /* 0x0044e4000800017f */
[----:B---3--:R-:W-:Y:S05]  /*21000*/  @!P0 NANOSLEEP.SYNCS 0x989680 ;  /* 0x009896800000895d */ /* 0x008fea0003900000 */
[----:B------:R-:W3:Y:S02]  /*21010*/  @!P0 SYNCS.PHASECHK.TRANS64 P0, [R3+URZ], R0 ;  /* 0x00000000030085a7 */ /* 0x000ee4000800007f */
[----:B---3--:R-:W-:Y:S05]  /*21020*/  @!P0 BRA `(.L_x_117) ;  /* 0xfffffffc00f08947 */ /* 0x008fea000383ffff */
.L_x_105:
[----:B------:R-:W-:Y:S05]  /*21030*/  BSYNC B0 ;  /* 0x0000000000007941 */ /* 0x000fea0003800000 */
.L_x_104:
[----:B------:R-:W-:Y:S05]  /*21040*/  EXIT ;  /* 0x000000000000794d */ /* 0x000fea0003800000 */
.L_x_18:
[----:B--2---:R-:W-:-:S04]  /*21050*/  IMAD.U32 R3, RZ, RZ, UR7 ;  /* 0x00000007ff037e24 */ /* 0x004fc8000f8e00ff */
[----:B------:R2:W4:Y:S03]  /*21060*/  SYNCS.PHASECHK.TRANS64.TRYWAIT P0, [R3+URZ], R2 ;  /* 0x00000002030075a7 */ /* 0x000526000800017f */
[----:B----4-:R-:W-:Y:S05]  /*21070*/  @!P0 NANOSLEEP.SYNCS 0x989680 ;  /* 0x009896800000895d */ /* 0x010fea0003900000 */
[----:B------:R-:W4:Y:S02]  /*21080*/  @!P0 SYNCS.PHASECHK.TRANS64 P0, [R3+URZ], R2 ;  /* 0x00000002030085a7 */ /* 0x000f24000800007f */
[----:B----4-:R-:W-:Y:S05]  /*21090*/  @!P0 BRA `(.L_x_18) ;  /* 0xfffffffc00ec8947 */ /* 0x010fea000383ffff */
[----:B------:R-:W-:Y:S05]  /*210a0*/  BRA `(.L_x_17) ;  /* 0xfffffe1400207947 */ /* 0x000fea000383ffff */
.L_x_24:
[----:B-----5:R2:W-:Y:S02]  /*210b0*/  STL [R1+0x28c], R0 ;  /* 0x00028c0001007387 */ /* 0x0205e40000100800 */
[----:B--2---:R-:W-:-:S04]  /*210c0*/  IMAD.U32 R0, RZ, RZ, UR9 ;  /* 0x00000009ff007e24 */ /* 0x004fc8000f8e00ff */
[----:B------:R2:W0:Y:S03]  /*210d0*/  SYNCS.PHASECHK.TRANS64.TRYWAIT P0, [R0+URZ], R229 ;  /* 0x000000e5000075a7 */ /* 0x000426000800017f */
[----:B0-----:R-:W-:Y:S05]  /*210e0*/  @!P0 NANOSLEEP.SYNCS 0x989680 ;  /* 0x009896800000895d */ /* 0x001fea0003900000 */
[----:B------:R2:W0:Y:S02]  /*210f0*/  @!P0 SYNCS.PHASECHK.TRANS64 P0, [R0+URZ], R229 ;  /* 0x000000e5000085a7 */ /* 0x000424000800007f */
[----:B--2---:R2:W5:Y:S02]  /*21100*/  LDL.LU R0, [R1+0x28c] ;  /* 0x00028c0001007983 */ /* 0x0045640000300800 */
[----:B0-2---:R-:W-:Y:S05]  /*21110*/  @!P0 BRA `(.L_x_24) ;  /* 0xfffffffc00e48947 */ /* 0x005fea000383ffff */
[----:B------:R-:W-:Y:S05]  /*21120*/  BRA `(.L_x_23) ;  /* 0xfffffe3800247947 */ /* 0x000fea000383ffff */
.L_x_91:
[----:B------:R-:W-:Y:S01]  /*21130*/  BSSY B1, `(.L_x_118) ;  /* 0x0000006000017945 */ /* 0x000fe20003800000 */
[----:B------:R-:W-:-:S07]  /*21140*/  IMAD.MOV.U32 R2, RZ, RZ, -0x1 ;  /* 0xffffffffff027424 */ /* 0x000fce00078e00ff */
[----:B------:R-:W-:Y:S05]  /*21150*/  WARPSYNC.COLLECTIVE R2, `(.L_x_119) ;  /* 0x00000000020c7348 */ /* 0x000fea0003c00000 */
[----:B------:R-:W-:Y:S02]  /*21160*/  ELECT P1, UR62, PT ;  /* 0x00000000003e782f */ /* 0x000fe40003820000 */
[----:B------:R-:W-:Y:S01]  /*21170*/  MOV R2, UR62 ;  /* 0x0000003e00027c02 */ /* 0x000fe20008000f00 */
[----:B------:R-:W-:Y:S10]  /*21180*/  ENDCOLLECTIVE ;  /* 0x000000000000791b */ /* 0x000ff40003800000 */
.L_x_119:
[----:B------:R-:W-:Y:S05]  /*21190*/  BSYNC B1 ;  /* 0x0000000000017941 */ /* 0x000fea0003800000 */
.L_x_118:
[----:B------:R-:W-:Y:S05]  /*211a0*/  BRA `(.L_x_120) ;  /* 0xffffffec001c7947 */ /* 0x000fea000383ffff */
.L_x_94:
[----:B0-----:R0:W1:Y:S02]  /*211b0*/  SYNCS.PHASECHK.TRANS64.TRYWAIT P1, [R14+URZ+0x58], R5 ;  /* 0x000058050e0075a7 */ /* 0x001064000802017f */
[----:B-1----:R-:W-:Y:S05]  /*211c0*/  @!P1 NANOSLEEP.SYNCS 0x989680 ;  /* 0x009896800000995d */ /* 0x002fea0003900000 */
[----:B------:R-:W1:Y:S02]  /*211d0*/  @!P1 SYNCS.PHASECHK.TRANS64 P1, [R14+URZ+0x58], R5 ;  /* 0x000058050e0095a7 */ /* 0x000e64000802007f */
[----:B-1----:R-:W-:Y:S05]  /*211e0*/  @!P1 BRA `(.L_x_94) ;  /* 0xfffffffc00f09947 */ /* 0x002fea000383ffff */
[----:B------:R-:W-:Y:S05]  /*211f0*/  BRA `(.L_x_121) ;  /* 0xffffffec00507947 */ /* 0x000fea000383ffff */
.L_x_103:
[----:B------:R-:W-:Y:S01]  /*21200*/  BSSY B0, `(.L_x_122) ;  /* 0x0000006000007945 */ /* 0x000fe20003800000 */
[----:B------:R-:W-:-:S07]  /*21210*/  IMAD.MOV.U32 R2, RZ, RZ, -0x1 ;  /* 0xffffffffff027424 */ /* 0x000fce00078e00ff */
[----:B------:R-:W-:Y:S05]  /*21220*/  WARPSYNC.COLLECTIVE R2, `(.L_x_123) ;  /* 0x00000000020c7348 */ /* 0x000fea0003c00000 */
[----:B------:R-:W-:Y:S02]  /*21230*/  ELECT P1, UR62, PT ;  /* 0x00000000003e782f */ /* 0x000fe40003820000 */
[----:B------:R-:W-:Y:S01]  /*21240*/  MOV R2, UR62 ;  /* 0x0000003e00027c02 */ /* 0x000fe20008000f00 */
[----:B------:R-:W-:Y:S10]  /*21250*/  ENDCOLLECTIVE ;  /* 0x000000000000791b */ /* 0x000ff40003800000 */
.L_x_123:
[----:B------:R-:W-:Y:S05]  /*21260*/  BSYNC B0 ;  /* 0x0000000000007941 */ /* 0x000fea0003800000 */
.L_x_122:
[----:B------:R-:W-:Y:S01]  /*21270*/  PLOP3.LUT P0, PT, P1, PT, PT, 0x80, 0x0 ;  /* 0x000000000000781c */ /* 0x000fe20000f0f070 */
[----:B------:R-:W-:-:S12]  /*21280*/  BRA `(.L_x_124) ;  /* 0xfffffff400bc7947 */ /* 0x000fd8000383ffff */
.L_x_107:
[----:B0-----:R0:W1:Y:S02]  /*21290*/  SYNCS.PHASECHK.TRANS64.TRYWAIT P0, [R7+URZ], R2 ;  /* 0x00000002070075a7 */ /* 0x001064000800017f */
[----:B-1----:R-:W-:Y:S05]  /*212a0*/  @!P0 NANOSLEEP.SYNCS 0x989680 ;  /* 0x009896800000895d */ /* 0x002fea0003900000 */
[----:B------:R-:W1:Y:S02]  /*212b0*/  @!P0 SYNCS.PHASECHK.TRANS64 P0, [R7+URZ], R2 ;  /* 0x00000002070085a7 */ /* 0x000e64000800007f */
[----:B-1----:R-:W-:Y:S05]  /*212c0*/  @!P0 BRA `(.L_x_107) ;  /* 0xfffffffc00f08947 */ /* 0x002fea000383ffff */
[----:B------:R-:W-:Y:S05]  /*212d0*/  BRA `(.L_x_125) ;  /* 0xfffffff800007947 */ /* 0x000fea000383ffff */
.L_x_108:
[----:B0-----:R0:W1:Y:S02]  /*212e0*/  SYNCS.PHASECHK.TRANS64.TRYWAIT P0, [R9+URZ], R4 ;  /* 0x00000004090075a7 */ /* 0x001064000800017f */
[----:B-1----:R-:W-:Y:S05]  /*212f0*/  @!P0 NANOSLEEP.SYNCS 0x989680 ;  /* 0x009896800000895d */ /* 0x002fea0003900000 */
[----:B------:R-:W1:Y:S02]  /*21300*/  @!P0 SYNCS.PHASECHK.TRANS64 P0, [R9+URZ], R4 ;  /* 0x00000004090085a7 */ /* 0x000e64000800007f */
[----:B-1----:R-:W-:Y:S05]  /*21310*/  @!P0 BRA `(.L_x_108) ;  /* 0xfffffffc00f08947 */ /* 0x002fea000383ffff */
[----:B------:R-:W-:Y:S05]  /*21320*/  BRA `(.L_x_126) ;  /* 0xfffffff800107947 */ /* 0x000fea000383ffff */
.L_x_109:
[----:B0-----:R0:W1:Y:S02]  /*21330*/  SYNCS.PHASECHK.TRANS64.TRYWAIT P0, [R6+URZ], R5 ;  /* 0x00000005060075a7 */ /* 0x001064000800017f */
[----:B-1----:R-:W-:Y:S05]  /*21340*/  @!P0 NANOSLEEP.SYNCS 0x989680 ;  /* 0x009896800000895d */ /* 0x002fea0003900000 */
[----:B------:R-:W1:Y:S02]  /*21350*/  @!P0 SYNCS.PHASECHK.TRANS64 P0, [R6+URZ], R5 ;  /* 0x00000005060085a7 */ /* 0x000e64000800007f */
[----:B-1----:R-:W-:Y:S05]  /*21360*/  @!P0 BRA `(.L_x_109) ;  /* 0xfffffffc00f08947 */ /* 0x002fea000383ffff */
[----:B------:R-:W-:Y:S05]  /*21370*/  BRA `(.L_x_127) ;  /* 0xfffffff800207947 */ /* 0x000fea000383ffff */
.L_x_110:
[----:B0-----:R0:W1:Y:S02]  /*21380*/  SYNCS.PHASECHK.TRANS64.TRYWAIT P0, [R9+URZ], R4 ;  /* 0x00000004090075a7 */ /* 0x001064000800017f */
[----:B-1----:R-:W-:Y:S05]  /*21390*/  @!P0 NANOSLEEP.SYNCS 0x989680 ;  /* 0x009896800000895d */ /* 0x002fea0003900000 */
[----:B------:R-:W1:Y:S02]  /*213a0*/  @!P0 SYNCS.PHASECHK.TRANS64 P0, [R9+URZ], R4 ;  /* 0x00000004090085a7 */ /* 0x000e64000800007f */
[----:B-1----:R-:W-:Y:S05]  /*213b0*/  @!P0 BRA `(.L_x_110) ;  /* 0xfffffffc00f08947 */ /* 0x002fea000383ffff */
[----:B------:R-:W-:Y:S05]  /*213c0*/  BRA `(.L_x_128) ;  /* 0xfffffff800307947 */ /* 0x000fea000383ffff */
.L_x_111:
[----:B0-----:R0:W1:Y:S02]  /*213d0*/  SYNCS.PHASECHK.TRANS64.TRYWAIT P0, [R6+URZ], R5 ;  /* 0x00000005060075a7 */ /* 0x001064000800017f */
[----:B-1----:R-:W-:Y:S05]  /*213e0*/  @!P0 NANOSLEEP.SYNCS 0x989680 ;  /* 0x009896800000895d */ /* 0x002fea0003900000 */
[----:B------:R-:W1:Y:S02]  /*213f0*/  @!P0 SYNCS.PHASECHK.TRANS64 P0, [R6+URZ], R5 ;  /* 0x00000005060085a7 */ /* 0x000e64000800007f */
[----:B-1----:R-:W-:Y:S05]  /*21400*/  @!P0 BRA `(.L_x_111) ;  /* 0xfffffffc00f08947 */ /* 0x002fea000383ffff */
[----:B------:R-:W-:Y:S05]  /*21410*/  BRA `(.L_x_129) ;  /* 0xfffffff800407947 */ /* 0x000fea000383ffff */
.L_x_112:
[----:B0-----:R0:W1:Y:S02]  /*21420*/  SYNCS.PHASECHK.TRANS64.TRYWAIT P0, [R9+URZ], R4 ;  /* 0x00000004090075a7 */ /* 0x001064000800017f */
[----:B-1----:R-:W-:Y:S05]  /*21430*/  @!P0 NANOSLEEP.SYNCS 0x989680 ;  /* 0x009896800000895d */ /* 0x002fea0003900000 */
[----:B------:R-:W1:Y:S02]  /*21440*/  @!P0 SYNCS.PHASECHK.TRANS64 P0, [R9+URZ], R4 ;  /* 0x00000004090085a7 */ /* 0x000e64000800007f */
[----:B-1----:R-:W-:Y:S05]  /*21450*/  @!P0 BRA `(.L_x_112) ;  /* 0xfffffffc00f08947 */ /* 0x002fea000383ffff */
[----:B------:R-:W-:Y:S05]  /*21460*/  BRA `(.L_x_130) ;  /* 0xfffffff800507947 */ /* 0x000fea000383ffff */
.L_x_113:
[----:B0-----:R0:W1:Y:S02]  /*21470*/  SYNCS.PHASECHK.TRANS64.TRYWAIT P0, [R6+URZ], R5 ;  /* 0x00000005060075a7 */ /* 0x001064000800017f */
[----:B-1----:R-:W-:Y:S05]  /*21480*/  @!P0 NANOSLEEP.SYNCS 0x989680 ;  /* 0x009896800000895d */ /* 0x002fea0003900000 */
[----:B------:R-:W1:Y:S02]  /*21490*/  @!P0 SYNCS.PHASECHK.TRANS64 P0, [R6+URZ], R5 ;  /* 0x00000005060085a7 */ /* 0x000e64000800007f */
[----:B-1----:R-:W-:Y:S05]  /*214a0*/  @!P0 BRA `(.L_x_113) ;  /* 0xfffffffc00f08947 */ /* 0x002fea000383ffff */
[----:B------:R-:W-:Y:S05]  /*214b0*/  BRA `(.L_x_131) ;  /* 0xfffffff800607947 */ /* 0x000fea000383ffff */
.L_x_114:
[----:B0-----:R0:W1:Y:S02]  /*214c0*/  SYNCS.PHASECHK.TRANS64.TRYWAIT P0, [R9+URZ], R4 ;  /* 0x00000004090075a7 */ /* 0x001064000800017f */
[----:B-1----:R-:W-:Y:S05]  /*214d0*/  @!P0 NANOSLEEP.SYNCS 0x989680 ;  /* 0x009896800000895d */ /* 0x002fea0003900000 */
[----:B------:R-:W1:Y:S02]  /*214e0*/  @!P0 SYNCS.PHASECHK.TRANS64 P0, [R9+URZ], R4 ;  /* 0x00000004090085a7 */ /* 0x000e64000800007f */
[----:B-1----:R-:W-:Y:S05]  /*214f0*/  @!P0 BRA `(.L_x_114) ;  /* 0xfffffffc00f08947 */ /* 0x002fea000383ffff */
[----:B------:R-:W-:Y:S05]  /*21500*/  BRA `(.L_x_132) ;  /* 0xfffffff800707947 */ /* 0x000fea000383ffff */
.L_x_115:
[----:B0-----:R0:W1:Y:S02]  /*21510*/  SYNCS.PHASECHK.TRANS64.TRYWAIT P0, [R6+URZ], R5 ;  /* 0x00000005060075a7 */ /* 0x001064000800017f */
[----:B-1----:R-:W-:Y:S05]  /*21520*/  @!P0 NANOSLEEP.SYNCS 0x989680 ;  /* 0x009896800000895d */ /* 0x002fea0003900000 */
[----:B------:R-:W1:Y:S02]  /*21530*/  @!P0 SYNCS.PHASECHK.TRANS64 P0, [R6+URZ], R5 ;  /* 0x00000005060085a7 */ /* 0x000e64000800007f */
[----:B-1----:R-:W-:Y:S05]  /*21540*/  @!P0 BRA `(.L_x_115) ;  /* 0xfffffffc00f08947 */ /* 0x002fea000383ffff */
[----:B------:R-:W-:Y:S05]  /*21550*/  BRA `(.L_x_133) ;  /* 0xfffffff800807947 */ /* 0x000fea000383ffff */
.L_x_116:
[----:B-1----:R1:W2:Y:S02]  /*21560*/  SYNCS.PHASECHK.TRANS64.TRYWAIT P0, [R9+URZ], R4 ;  /* 0x00000004090075a7 */ /* 0x0022a4000800017f */
[----:B--2---:R-:W-:Y:S05]  /*21570*/  @!P0 NANOSLEEP.SYNCS 0x989680 ;  /* 0x009896800000895d */ /* 0x004fea0003900000 */
[----:B------:R-:W2:Y:S02]  /*21580*/  @!P0 SYNCS.PHASECHK.TRANS64 P0, [R9+URZ], R4 ;  /* 0x00000004090085a7 */ /* 0x000ea4000800007f */
[----:B--2---:R-:W-:Y:S05]  /*21590*/  @!P0 BRA `(.L_x_116) ;  /* 0xfffffffc00f08947 */ /* 0x004fea000383ffff */
[----:B------:R-:W-:Y:S05]  /*215a0*/  BRA `(.L_x_134) ;  /* 0xfffffff800887947 */ /* 0x000fea000383ffff */
.L_x_135:
[----:B------:R-:W-:-:S00]  /*215b0*/  BRA `(.L_x_135) ;  /* 0xfffffffc00fc7947 */ /* 0x000fc0000383ffff */
[----:B------:R-:W-:-:S00]  /*215c0*/  NOP ;  /* 0x0000000000007918 */ /* 0x000fc00000000000 */
        /* <DEDUP_REMOVED lines=11> */
.L_x_136:


//--------------------- .nv.shared._ZN7cutlass13device_kernelINS_4gemm6kernel13GemmUniversalIN4cute5tupleIJiiiiEEENS1_10collective13CollectiveMmaINS1_37MainloopSm90TmaGmmaWarpSpecializedFP8ILi11ENS5_IJNS4_1CILi1EEESB_SB_EEENS1_35KernelTmaWarpSpecializedCooperativeEEENS5_IJNSA_ILi512EEENSA_ILi96EEENSA_ILi32EEEEEENS_12float_e4m3_tENS5_IJlSB_lEEESJ_SK_NS4_8TiledMMAINS4_8MMA_AtomIJNS4_4SM904GMMA30MMA_64x96x32_F32E4M3E4M3_SS_TNILNSO_7ScaleInE1ELSQ_1EEEEEENS4_6LayoutINS5_IJNSA_ILi2EEESB_SB_EEENS5_IJSB_NSA_ILi0EEESW_EEEEENS5_IJNS4_10UnderscoreESZ_SZ_EEEEENS4_13SM90_TMA_LOADENS4_14ComposedLayoutINS4_7SwizzleILi1ELi4ELi3EEENS4_18smem_ptr_flag_bitsILi8EEENST_INS5_IJNSA_ILi8EEESH_EEENS5_IJSH_SB_EEEEEEEvNS4_8identityES12_S1C_vS1D_EENS_8epilogue10collective6detail29Sm90TmaWarpSpecializedAdapterINS1G_15DefaultEpilogueISJ_SK_SK_NS1F_6thread17LinearCombinationISJ_Li1EffLNS1K_9ScaleType4KindE0ELNS_15FloatRoundStyleE2ESJ_EENS1_15EpilogueDefaultEEEEEvvEEEEvNT_6ParamsE --------------------------
	.section	.nv.shared._ZN7cutlass13device_kernelINS_4gemm6kernel13GemmUniversalIN4cute5tupleIJiiiiEEENS1_10collective13CollectiveMmaINS1_37MainloopSm90TmaGmmaWarpSpecializedFP8ILi11ENS5_IJNS4_1CILi1EEESB_SB_EEENS1_35KernelTmaWarpSpecializedCooperativeEEENS5_IJNSA_ILi512EEENSA_ILi96EEENSA_ILi32EEEEEENS_12float_e4m3_tENS5_IJlSB_lEEESJ_SK_NS4_8TiledMMAINS4_8MMA_AtomIJNS4_4SM904GMMA30MMA_64x96x32_F32E4M3E4M3_SS_TNILNSO_7ScaleInE1ELSQ_1EEEEEENS4_6LayoutINS5_IJNSA_ILi2EEESB_SB_EEENS5_IJSB_NSA_ILi0EEESW_EEEEENS5_IJNS4_10UnderscoreESZ_SZ_EEEEENS4_13SM90_TMA_LOADENS4_14ComposedLayoutINS4_7SwizzleILi1ELi4ELi3EEENS4_18smem_ptr_flag_bitsILi8EEENST_INS5_IJNSA_ILi8EEESH_EEENS5_IJSH_SB_EEEEEEEvNS4_8identityES12_S1C_vS1D_EENS_8epilogue10collective6detail29Sm90TmaWarpSpecializedAdapterINS1G_15DefaultEpilogueISJ_SK_SK_NS1F_6thread17LinearCombinationISJ_Li1EffLNS1K_9ScaleType4KindE0ELNS_15FloatRoundStyleE2ESJ_EENS1_15EpilogueDefaultEEEEEvvEEEEvNT_6ParamsE,"aw",@nobits
	.sectionflags	@""
	.align	16
	.zero		1024


//--------------------- .nv.shared.reserved.0     --------------------------
	.section	.nv.shared.reserved.0,"aw",@nobits
	.weak		__nv_reservedSMEM_offset_0_alias
	.size		__nv_reservedSMEM_offset_0_alias, 0, 0
	.other		__nv_reservedSMEM_offset_0_alias,@"STO_CUDA_RESERVED_SHARED STV_DEFAULT"
__nv_reservedSMEM_offset_0_alias:
	.zero		0


//--------------------- .nv.global                --------------------------
	.section	.nv.global,"aw",@nobits
.nv.global:
	.type		_ZN40_INTERNAL_943d15c7_4_k_cu_1508edda_185884cute1_E,@object
	.size		_ZN40_INTERNAL_943d15c7_4_k_cu_1508edda_185884cute1_E,(_ZN40_INTERNAL_943d15c7_4_k_cu_1508edda_185884cuda3std3__45__cpo6cbeginE - _ZN40_INTERNAL_943d15c7_4_k_cu_1508edda_185884cute1_E)
_ZN40_INTERNAL_943d15c7_4_k_cu_1508edda_185884cute1_E:
	.zero		1
	.type		_ZN40_INTERNAL_943d15c7_4_k_cu_1508edda_185884cuda3std3__45__cpo6cbeginE,@object
	.size		_ZN40_INTERNAL_943d15c7_4_k_cu_1508edda_185884cuda3std3__45__cpo6cbeginE,(_ZN40_INTERNAL_943d15c7_4_k_cu_1508edda_185884cuda3std3__48in_placeE - _ZN40_INTERNAL_943d15c7_4_k_cu_1508edda_185884cuda3std3__45__cpo6cbeginE)
_ZN40_INTERNAL_943d15c7_4_k_cu_1508edda_185884cuda3std3__45__cpo6cbeginE:
	.zero		1
	.type		_ZN40_INTERNAL_943d15c7_4_k_cu_1508edda_185884cuda3std3__48in_placeE,@object
	.size		_ZN40_INTERNAL_943d15c7_4_k_cu_1508edda_185884cuda3std3__48in_placeE,(_ZN40_INTERNAL_943d15c7_4_k_cu_1508edda_185884cuda3std6ranges3__45__cpo9iter_moveE - _ZN40_INTERNAL_943d15c7_4_k_cu_1508edda_185884cuda3std3__48in_placeE)
_ZN40_INTERNAL_943d15c7_4_k_cu_1508edda_185884cuda3std3__48in_placeE:
	.zero		1
	.type		_ZN40_INTERNAL_943d15c7_4_k_cu_1508edda_185884cuda3std6ranges3__45__cpo9iter_moveE,@object
	.size		_ZN40_INTERNAL_943d15c7_4_k_cu_1508edda_185884cuda3std6ranges3__45__cpo9iter_moveE,(_ZN40_INTERNAL_943d15c7_4_k_cu_1508edda_185884cuda3std3__45__cpo5beginE - _ZN40_INTERNAL_943d15c7_4_k_cu_1508edda_185884cuda3std6ranges3__45__cpo9iter_moveE)
_ZN40_INTERNAL_943d15c7_4_k_cu_1508edda_185884cuda3std6ranges3__45__cpo9iter_moveE:
	.zero		1
	.type		_ZN40_INTERNAL_943d15c7_4_k_cu_1508edda_185884cuda3std3__45__cpo5beginE,@object
	.size		_ZN40_INTERNAL_943d15c7_4_k_cu_1508edda_185884cuda3std3__45__cpo5beginE,(_ZN40_INTERNAL_943d15c7_4_k_cu_1508edda_185884cuda3std3__442_GLOBAL__N__943d15c7_4_k_cu_1508edda_185886ignoreE - _ZN40_INTERNAL_943d15c7_4_k_cu_1508edda_185884cuda3std3__45__cpo5beginE)
_ZN40_INTERNAL_943d15c7_4_k_cu_1508edda_185884cuda3std3__45__cpo5beginE:
	.zero		1
	.type		_ZN40_INTERNAL_943d15c7_4_k_cu_1508edda_185884cuda3std3__442_GLOBAL__N__943d15c7_4_k_cu_1508edda_185886ignoreE,@object
	.size		_ZN40_INTERNAL_943d15c7_4_k_cu_1508edda_185884cuda3std3__442_GLOBAL__N__943d15c7_4_k_cu_1508edda_185886ignoreE,(_ZN40_INTERNAL_943d15c7_4_k_cu_1508edda_185884cute7productE - _ZN40_INTERNAL_943d15c7_4_k_cu_1508edda_185884cuda3std3__442_GLOBAL__N__943d15c7_4_k_cu_1508edda_185886ignoreE)
_ZN40_INTERNAL_943d15c7_4_k_cu_1508edda_185884cuda3std3__442_GLOBAL__N__943d15c7_4_k_cu_1508edda_185886ignoreE:
	.zero		1
	.type		_ZN40_INTERNAL_943d15c7_4_k_cu_1508edda_185884cute7productE,@object
	.size		_ZN40_INTERNAL_943d15c7_4_k_cu_1508edda_185884cute7productE,(_ZN40_INTERNAL_943d15c7_4_k_cu_1508edda_185884cuda3std3__45__cpo3endE - _ZN40_INTERNAL_943d15c7_4_k_cu_1508edda_185884cute7productE)
_ZN40_INTERNAL_943d15c7_4_k_cu_1508edda_185884cute7productE:
	.zero		1
	.type		_ZN40_INTERNAL_943d15c7_4_k_cu_1508edda_185884cuda3std3__45__cpo3endE,@object
	.size		_ZN40_INTERNAL_943d15c7_4_k_cu_1508edda_185884cuda3std3__45__cpo3endE,(_ZN40_INTERNAL_943d15c7_4_k_cu_1508edda_185884cuda3std3__419piecewise_constructE - _ZN40_INTERNAL_943d15c7_4_k_cu_1508edda_185884cuda3std3__45__cpo3endE)
_ZN40_INTERNAL_943d15c7_4_k_cu_1508edda_185884cuda3std3__45__cpo3endE:
	.zero		1
	.type		_ZN40_INTERNAL_943d15c7_4_k_cu_1508edda_185884cuda3std3__419piecewise_constructE,@object
	.size		_ZN40_INTERNAL_943d15c7_4_k_cu_1508edda_185884cuda3std3__419piecewise_constructE,(_ZN40_INTERNAL_943d15c7_4_k_cu_1508edda_185884cuda3std3__45__cpo4cendE - _ZN40_INTERNAL_943d15c7_4_k_cu_1508edda_185884cuda3std3__419piecewise_constructE)
_ZN40_INTERNAL_943d15c7_4_k_cu_1508edda_185884cuda3std3__419piecewise_constructE:
	.zero		1
	.type		_ZN40_INTERNAL_943d15c7_4_k_cu_1508edda_185884cuda3std3__45__cpo4cendE,@object
	.size		_ZN40_INTERNAL_943d15c7_4_k_cu_1508edda_185884cuda3std3__45__cpo4cendE,(_ZN40_INTERNAL_943d15c7_4_k_cu_1508edda_185884cuda3std6ranges3__45__cpo4swapE - _ZN40_INTERNAL_943d15c7_4_k_cu_1508edda_185884cuda3std3__45__cpo4cendE)
_ZN40_INTERNAL_943d15c7_4_k_cu_1508edda_185884cuda3std3__45__cpo4cendE:
	.zero		1
	.type		_ZN40_INTERNAL_943d15c7_4_k_cu_1508edda_185884cuda3std6ranges3__45__cpo4swapE,@object
	.size		_ZN40_INTERNAL_943d15c7_4_k_cu_1508edda_185884cuda3std6ranges3__45__cpo4swapE,(.L_7 - _ZN40_INTERNAL_943d15c7_4_k_cu_1508edda_185884cuda3std6ranges3__45__cpo4swapE)
_ZN40_INTERNAL_943d15c7_4_k_cu_1508edda_185884cuda3std6ranges3__45__cpo4swapE:
	.zero		1
.L_7:


//--------------------- .nv.constant0._ZN7cutlass13device_kernelINS_4gemm6kernel13GemmUniversalIN4cute5tupleIJiiiiEEENS1_10collective13CollectiveMmaINS1_37MainloopSm90TmaGmmaWarpSpecializedFP8ILi11ENS5_IJNS4_1CILi1EEESB_SB_EEENS1_35KernelTmaWarpSpecializedCooperativeEEENS5_IJNSA_ILi512EEENSA_ILi96EEENSA_ILi32EEEEEENS_12float_e4m3_tENS5_IJlSB_lEEESJ_SK_NS4_8TiledMMAINS4_8MMA_AtomIJNS4_4SM904GMMA30MMA_64x96x32_F32E4M3E4M3_SS_TNILNSO_7ScaleInE1ELSQ_1EEEEEENS4_6LayoutINS5_IJNSA_ILi2EEESB_SB_EEENS5_IJSB_NSA_ILi0EEESW_EEEEENS5_IJNS4_10UnderscoreESZ_SZ_EEEEENS4_13SM90_TMA_LOADENS4_14ComposedLayoutINS4_7SwizzleILi1ELi4ELi3EEENS4_18smem_ptr_flag_bitsILi8EEENST_INS5_IJNSA_ILi8EEESH_EEENS5_IJSH_SB_EEEEEEEvNS4_8identityES12_S1C_vS1D_EENS_8epilogue10collective6detail29Sm90TmaWarpSpecializedAdapterINS1G_15DefaultEpilogueISJ_SK_SK_NS1F_6thread17LinearCombinationISJ_Li1EffLNS1K_9ScaleType4KindE0ELNS_15FloatRoundStyleE2ESJ_EENS1_15EpilogueDefaultEEEEEvvEEEEvNT_6ParamsE --------------------------
	.section	.nv.constant0._ZN7cutlass13device_kernelINS_4gemm6kernel13GemmUniversalIN4cute5tupleIJiiiiEEENS1_10collective13CollectiveMmaINS1_37MainloopSm90TmaGmmaWarpSpecializedFP8ILi11ENS5_IJNS4_1CILi1EEESB_SB_EEENS1_35KernelTmaWarpSpecializedCooperativeEEENS5_IJNSA_ILi512EEENSA_ILi96EEENSA_ILi32EEEEEENS_12float_e4m3_tENS5_IJlSB_lEEESJ_SK_NS4_8TiledMMAINS4_8MMA_AtomIJNS4_4SM904GMMA30MMA_64x96x32_F32E4M3E4M3_SS_TNILNSO_7ScaleInE1ELSQ_1EEEEEENS4_6LayoutINS5_IJNSA_ILi2EEESB_SB_EEENS5_IJSB_NSA_ILi0EEESW_EEEEENS5_IJNS4_10UnderscoreESZ_SZ_EEEEENS4_13SM90_TMA_LOADENS4_14ComposedLayoutINS4_7SwizzleILi1ELi4ELi3EEENS4_18smem_ptr_flag_bitsILi8EEENST_INS5_IJNSA_ILi8EEESH_EEENS5_IJSH_SB_EEEEEEEvNS4_8identityES12_S1C_vS1D_EENS_8epilogue10collective6detail29Sm90TmaWarpSpecializedAdapterINS1G_15DefaultEpilogueISJ_SK_SK_NS1F_6thread17LinearCombinationISJ_Li1EffLNS1K_9ScaleType4KindE0ELNS_15FloatRoundStyleE2ESJ_EENS1_15EpilogueDefaultEEEEEvvEEEEvNT_6ParamsE,"a",@progbits
	.sectionflags	@""
	.align	4
.nv.constant0._ZN7cutlass13device_kernelINS_4gemm6kernel13GemmUniversalIN4cute5tupleIJiiiiEEENS1_10collective13CollectiveMmaINS1_37MainloopSm90TmaGmmaWarpSpecializedFP8ILi11ENS5_IJNS4_1CILi1EEESB_SB_EEENS1_35KernelTmaWarpSpecializedCooperativeEEENS5_IJNSA_ILi512EEENSA_ILi96EEENSA_ILi32EEEEEENS_12float_e4m3_tENS5_IJlSB_lEEESJ_SK_NS4_8TiledMMAINS4_8MMA_AtomIJNS4_4SM904GMMA30MMA_64x96x32_F32E4M3E4M3_SS_TNILNSO_7ScaleInE1ELSQ_1EEEEEENS4_6LayoutINS5_IJNSA_ILi2EEESB_SB_EEENS5_IJSB_NSA_ILi0EEESW_EEEEENS5_IJNS4_10UnderscoreESZ_SZ_EEEEENS4_13SM90_TMA_LOADENS4_14ComposedLayoutINS4_7SwizzleILi1ELi4ELi3EEENS4_18smem_ptr_flag_bitsILi8EEENST_INS5_IJNSA_ILi8EEESH_EEENS5_IJSH_SB_EEEEEEEvNS4_8identityES12_S1C_vS1D_EENS_8epilogue10collective6detail29Sm90TmaWarpSpecializedAdapterINS1G_15DefaultEpilogueISJ_SK_SK_NS1F_6thread17LinearCombinationISJ_Li1EffLNS1K_9ScaleType4KindE0ELNS_15FloatRoundStyleE2ESJ_EENS1_15EpilogueDefaultEEEEEvvEEEEvNT_6ParamsE:
	.zero		1664


//--------------------- SYMBOLS --------------------------

	.type		.nv.reservedSmem.offset0,@object
	.size		.nv.reservedSmem.offset0,0x4
